	.target	sm_90a

	.elftype	@"ET_EXEC"


//--------------------- .note.nv.tkinfo           --------------------------
	.section	.note.nv.tkinfo,"",@"SHT_NOTE"
	.sectionflags	@"SHF_NOTE_NV_TKINFO"
	.tkinfo
        /*0018*/ 	.word	0x00000002
        /*0030*/ 	.string	""
        /*0030*/ 	.string	"ptxas"
        /*0030*/ 	.string	"Cuda compilation tools, release 13.0, V13.0.88"
        /*0030*/ 	.string	"Build cuda_13.0.r13.0/compiler.36424714_0"
        /*0030*/ 	.string	"-arch sm_90a -m 64 "



//--------------------- .note.nv.cuinfo           --------------------------
	.section	.note.nv.cuinfo,"",@"SHT_NOTE"
	.sectionflags	@"SHF_NOTE_NV_CUINFO"
        /*0018*/ 	.short	0x0002
        /*001a*/ 	.short	0x005a
        /*001c*/ 	.short	0x0082
	.zero		2


//--------------------- .nv.info                  --------------------------
	.section	.nv.info,"",@"SHT_CUDA_INFO"
	.align	4


	//----- nvinfo : EIATTR_REGCOUNT
	.align		4
        /*0000*/ 	.byte	0x04, 0x2f
        /*0002*/ 	.short	(.L_12 - .L_11)
	.align		4
.L_11:
        /*0004*/ 	.word	index@(_ZN7cutlass13device_kernelINS_4gemm6kernel13GemmUniversalIN4cute5tupleIJiiiiEEENS1_10collective13CollectiveMmaINS1_43MainloopSm90TmaGmmaWarpSpecializedSparseFP8ILi8ENS5_IJNS4_1CILi2EEENSA_ILi1EEESC_EEENS1_35KernelTmaWarpSpecializedCooperativeEEENS5_IJNSA_ILi256EEESG_NSA_ILi64EEEEEENS_12float_e4m3_tENS5_IJNS4_6LayoutINS5_IJiNS5_IJSB_iEEEiEEENS5_IJlNS5_IJSC_SB_EEElEEEEENSK_INS5_IJNS5_IJSH_iEEESQ_iEEENS5_IJNS5_IJSH_NSA_ILi4096EEEEEENS5_IJSC_lEEElEEEEEEEESJ_NS5_IJlSC_lEEENS4_8TiledMMAINS4_8MMA_AtomIJNS4_4SM904GMMA6SPARSE32GMMA_64x256x64_F32E4M3E4M3_SS_TNILNS12_7ScaleInE1ELS15_1ELNS12_9SparseSelE0EEEEEENSK_ISD_NS5_IJSC_NSA_ILi0EEES19_EEEEENS5_IJNS4_10UnderscoreES1C_S1C_EEEEENS4_13SM90_TMA_LOADENS4_14ComposedLayoutINS4_7SwizzleILi1ELi4ELi3EEENS4_25smem_sparse_ptr_flag_bitsILi2ELi8EEENSK_INS5_IJNS5_IJSC_NSA_ILi8EEEEEENS5_IJSB_NSA_ILi32EEEEEEEEENS5_IJNS5_IJS19_SH_EEESN_EEEEEEEvNS4_8identityENS4_23SM90_TMA_LOAD_MULTICASTENS1G_INS1H_ILi2ELi4ELi3EEENS4_18smem_ptr_flag_bitsILi8EEENSK_INS5_IJS1L_SH_EEENS5_IJSH_SC_EEEEEEEvS1U_EENS_8epilogue10collective6detail29Sm90TmaWarpSpecializedAdapterINS25_15DefaultEpilogueIfNS5_IJSC_llEEES29_NS24_6thread17LinearCombinationIfLi1EffLNS2A_9ScaleType4KindE0ELNS_15FloatRoundStyleE2EfEENS1_15EpilogueDefaultEEEEEvvEEEEvNT_6ParamsE)
        /*0008*/ 	.word	0x000000a8


	//----- nvinfo : EIATTR_FRAME_SIZE
	.align		4
.L_12:
        /*000c*/ 	.byte	0x04, 0x11
        /*000e*/ 	.short	(.L_14 - .L_13)
	.align		4
.L_13:
        /*0010*/ 	.word	index@(_ZN7cutlass13device_kernelINS_4gemm6kernel13GemmUniversalIN4cute5tupleIJiiiiEEENS1_10collective13CollectiveMmaINS1_43MainloopSm90TmaGmmaWarpSpecializedSparseFP8ILi8ENS5_IJNS4_1CILi2EEENSA_ILi1EEESC_EEENS1_35KernelTmaWarpSpecializedCooperativeEEENS5_IJNSA_ILi256EEESG_NSA_ILi64EEEEEENS_12float_e4m3_tENS5_IJNS4_6LayoutINS5_IJiNS5_IJSB_iEEEiEEENS5_IJlNS5_IJSC_SB_EEElEEEEENSK_INS5_IJNS5_IJSH_iEEESQ_iEEENS5_IJNS5_IJSH_NSA_ILi4096EEEEEENS5_IJSC_lEEElEEEEEEEESJ_NS5_IJlSC_lEEENS4_8TiledMMAINS4_8MMA_AtomIJNS4_4SM904GMMA6SPARSE32GMMA_64x256x64_F32E4M3E4M3_SS_TNILNS12_7ScaleInE1ELS15_1ELNS12_9SparseSelE0EEEEEENSK_ISD_NS5_IJSC_NSA_ILi0EEES19_EEEEENS5_IJNS4_10UnderscoreES1C_S1C_EEEEENS4_13SM90_TMA_LOADENS4_14ComposedLayoutINS4_7SwizzleILi1ELi4ELi3EEENS4_25smem_sparse_ptr_flag_bitsILi2ELi8EEENSK_INS5_IJNS5_IJSC_NSA_ILi8EEEEEENS5_IJSB_NSA_ILi32EEEEEEEEENS5_IJNS5_IJS19_SH_EEESN_EEEEEEEvNS4_8identityENS4_23SM90_TMA_LOAD_MULTICASTENS1G_INS1H_ILi2ELi4ELi3EEENS4_18smem_ptr_flag_bitsILi8EEENSK_INS5_IJS1L_SH_EEENS5_IJSH_SC_EEEEEEEvS1U_EENS_8epilogue10collective6detail29Sm90TmaWarpSpecializedAdapterINS25_15DefaultEpilogueIfNS5_IJSC_llEEES29_NS24_6thread17LinearCombinationIfLi1EffLNS2A_9ScaleType4KindE0ELNS_15FloatRoundStyleE2EfEENS1_15EpilogueDefaultEEEEEvvEEEEvNT_6ParamsE)
        /*0014*/ 	.word	0x00000688


	//----- nvinfo : EIATTR_MIN_STACK_SIZE
	.align		4
.L_14:
        /*0018*/ 	.byte	0x04, 0x12
        /*001a*/ 	.short	(.L_16 - .L_15)
	.align		4
.L_15:
        /*001c*/ 	.word	index@(_ZN7cutlass13device_kernelINS_4gemm6kernel13GemmUniversalIN4cute5tupleIJiiiiEEENS1_10collective13CollectiveMmaINS1_43MainloopSm90TmaGmmaWarpSpecializedSparseFP8ILi8ENS5_IJNS4_1CILi2EEENSA_ILi1EEESC_EEENS1_35KernelTmaWarpSpecializedCooperativeEEENS5_IJNSA_ILi256EEESG_NSA_ILi64EEEEEENS_12float_e4m3_tENS5_IJNS4_6LayoutINS5_IJiNS5_IJSB_iEEEiEEENS5_IJlNS5_IJSC_SB_EEElEEEEENSK_INS5_IJNS5_IJSH_iEEESQ_iEEENS5_IJNS5_IJSH_NSA_ILi4096EEEEEENS5_IJSC_lEEElEEEEEEEESJ_NS5_IJlSC_lEEENS4_8TiledMMAINS4_8MMA_AtomIJNS4_4SM904GMMA6SPARSE32GMMA_64x256x64_F32E4M3E4M3_SS_TNILNS12_7ScaleInE1ELS15_1ELNS12_9SparseSelE0EEEEEENSK_ISD_NS5_IJSC_NSA_ILi0EEES19_EEEEENS5_IJNS4_10UnderscoreES1C_S1C_EEEEENS4_13SM90_TMA_LOADENS4_14ComposedLayoutINS4_7SwizzleILi1ELi4ELi3EEENS4_25smem_sparse_ptr_flag_bitsILi2ELi8EEENSK_INS5_IJNS5_IJSC_NSA_ILi8EEEEEENS5_IJSB_NSA_ILi32EEEEEEEEENS5_IJNS5_IJS19_SH_EEESN_EEEEEEEvNS4_8identityENS4_23SM90_TMA_LOAD_MULTICASTENS1G_INS1H_ILi2ELi4ELi3EEENS4_18smem_ptr_flag_bitsILi8EEENSK_INS5_IJS1L_SH_EEENS5_IJSH_SC_EEEEEEEvS1U_EENS_8epilogue10collective6detail29Sm90TmaWarpSpecializedAdapterINS25_15DefaultEpilogueIfNS5_IJSC_llEEES29_NS24_6thread17LinearCombinationIfLi1EffLNS2A_9ScaleType4KindE0ELNS_15FloatRoundStyleE2EfEENS1_15EpilogueDefaultEEEEEvvEEEEvNT_6ParamsE)
        /*0020*/ 	.word	0x00000688
.L_16:


//--------------------- .nv.compat                --------------------------
	.section	.nv.compat,"",@"SHT_CUDA_COMPAT_INFO"
	.align	4
        /*0000*/ 	.byte	0x02, 0x09, 0x01, 0x00, 0x02, 0x02, 0x04, 0x00, 0x02, 0x05, 0x05, 0x00, 0x03, 0x07, 0x01, 0x01
        /*0010*/ 	.byte	0x02, 0x03, 0x01, 0x00, 0x02, 0x06, 0x01, 0x00, 0x04, 0x0b, 0x08, 0x00, 0x00, 0x00, 0x00, 0x00
        /*0020*/ 	.byte	0x00, 0x00, 0x00, 0x00


//--------------------- .nv.info._ZN7cutlass13device_kernelINS_4gemm6kernel13GemmUniversalIN4cute5tupleIJiiiiEEENS1_10collective13CollectiveMmaINS1_43MainloopSm90TmaGmmaWarpSpecializedSparseFP8ILi8ENS5_IJNS4_1CILi2EEENSA_ILi1EEESC_EEENS1_35KernelTmaWarpSpecializedCooperativeEEENS5_IJNSA_ILi256EEESG_NSA_ILi64EEEEEENS_12float_e4m3_tENS5_IJNS4_6LayoutINS5_IJiNS5_IJSB_iEEEiEEENS5_IJlNS5_IJSC_SB_EEElEEEEENSK_INS5_IJNS5_IJSH_iEEESQ_iEEENS5_IJNS5_IJSH_NSA_ILi4096EEEEEENS5_IJSC_lEEElEEEEEEEESJ_NS5_IJlSC_lEEENS4_8TiledMMAINS4_8MMA_AtomIJNS4_4SM904GMMA6SPARSE32GMMA_64x256x64_F32E4M3E4M3_SS_TNILNS12_7ScaleInE1ELS15_1ELNS12_9SparseSelE0EEEEEENSK_ISD_NS5_IJSC_NSA_ILi0EEES19_EEEEENS5_IJNS4_10UnderscoreES1C_S1C_EEEEENS4_13SM90_TMA_LOADENS4_14ComposedLayoutINS4_7SwizzleILi1ELi4ELi3EEENS4_25smem_sparse_ptr_flag_bitsILi2ELi8EEENSK_INS5_IJNS5_IJSC_NSA_ILi8EEEEEENS5_IJSB_NSA_ILi32EEEEEEEEENS5_IJNS5_IJS19_SH_EEESN_EEEEEEEvNS4_8identityENS4_23SM90_TMA_LOAD_MULTICASTENS1G_INS1H_ILi2ELi4ELi3EEENS4_18smem_ptr_flag_bitsILi8EEENSK_INS5_IJS1L_SH_EEENS5_IJSH_SC_EEEEEEEvS1U_EENS_8epilogue10collective6detail29Sm90TmaWarpSpecializedAdapterINS25_15DefaultEpilogueIfNS5_IJSC_llEEES29_NS24_6thread17LinearCombinationIfLi1EffLNS2A_9ScaleType4KindE0ELNS_15FloatRoundStyleE2EfEENS1_15EpilogueDefaultEEEEEvvEEEEvNT_6ParamsE --------------------------
	.section	.nv.info._ZN7cutlass13device_kernelINS_4gemm6kernel13GemmUniversalIN4cute5tupleIJiiiiEEENS1_10collective13CollectiveMmaINS1_43MainloopSm90TmaGmmaWarpSpecializedSparseFP8ILi8ENS5_IJNS4_1CILi2EEENSA_ILi1EEESC_EEENS1_35KernelTmaWarpSpecializedCooperativeEEENS5_IJNSA_ILi256EEESG_NSA_ILi64EEEEEENS_12float_e4m3_tENS5_IJNS4_6LayoutINS5_IJiNS5_IJSB_iEEEiEEENS5_IJlNS5_IJSC_SB_EEElEEEEENSK_INS5_IJNS5_IJSH_iEEESQ_iEEENS5_IJNS5_IJSH_NSA_ILi4096EEEEEENS5_IJSC_lEEElEEEEEEEESJ_NS5_IJlSC_lEEENS4_8TiledMMAINS4_8MMA_AtomIJNS4_4SM904GMMA6SPARSE32GMMA_64x256x64_F32E4M3E4M3_SS_TNILNS12_7ScaleInE1ELS15_1ELNS12_9SparseSelE0EEEEEENSK_ISD_NS5_IJSC_NSA_ILi0EEES19_EEEEENS5_IJNS4_10UnderscoreES1C_S1C_EEEEENS4_13SM90_TMA_LOADENS4_14ComposedLayoutINS4_7SwizzleILi1ELi4ELi3EEENS4_25smem_sparse_ptr_flag_bitsILi2ELi8EEENSK_INS5_IJNS5_IJSC_NSA_ILi8EEEEEENS5_IJSB_NSA_ILi32EEEEEEEEENS5_IJNS5_IJS19_SH_EEESN_EEEEEEEvNS4_8identityENS4_23SM90_TMA_LOAD_MULTICASTENS1G_INS1H_ILi2ELi4ELi3EEENS4_18smem_ptr_flag_bitsILi8EEENSK_INS5_IJS1L_SH_EEENS5_IJSH_SC_EEEEEEEvS1U_EENS_8epilogue10collective6detail29Sm90TmaWarpSpecializedAdapterINS25_15DefaultEpilogueIfNS5_IJSC_llEEES29_NS24_6thread17LinearCombinationIfLi1EffLNS2A_9ScaleType4KindE0ELNS_15FloatRoundStyleE2EfEENS1_15EpilogueDefaultEEEEEvvEEEEvNT_6ParamsE,"",@"SHT_CUDA_INFO"
	.sectionflags	@""
	.align	4


	//----- nvinfo : EIATTR_CUDA_API_VERSION
	.align		4
        /*0000*/ 	.byte	0x04, 0x37
        /*0002*/ 	.short	(.L_18 - .L_17)
.L_17:
        /*0004*/ 	.word	0x00000082


	//----- nvinfo : EIATTR_KPARAM_INFO
	.align		4
.L_18:
        /*0008*/ 	.byte	0x04, 0x17
        /*000a*/ 	.short	(.L_20 - .L_19)
.L_19:
        /*000c*/ 	.word	0x00000000
        /*0010*/ 	.short	0x0000
        /*0012*/ 	.short	0x0070
        /*0014*/ 	.byte	0x00, 0xf0, 0x01, 0x14


	//----- nvinfo : EIATTR_SPARSE_MMA_MASK
	.align		4
.L_20:
        /*0018*/ 	.byte	0x03, 0x50
        /*001a*/ 	.short	0x0001


	//----- nvinfo : EIATTR_MAXREG_COUNT
	.align		4
        /*001c*/ 	.byte	0x03, 0x1b
        /*001e*/ 	.short	0x00a8


	//----- nvinfo : EIATTR_NUM_BARRIERS
	.align		4
        /*0020*/ 	.byte	0x02, 0x4c
        /*0022*/ 	.byte	0x01
	.zero		1


	//----- nvinfo : EIATTR_ANNOTATIONS
	.align		4
        /*0024*/ 	.byte	0x04, 0x55
        /*0026*/ 	.short	(.L_22 - .L_21)


	//   ....[0]....
.L_21:
        /*0028*/ 	.word	0x00000001
        /*002c*/ 	.byte	0x00, 0x08, 0x00, 0x00, 0x01, 0x00, 0x00, 0x00, 0xb0, 0x08, 0x00, 0x00, 0x01, 0x00, 0x00, 0x00
        /* <DEDUP_REMOVED lines=1244> */
        /*4dfc*/ 	.byte	0xd0, 0x0a, 0x02, 0x00


	//----- nvinfo : EIATTR_MERCURY_ISA_VERSION
	.align		4
.L_22:
        /*4e00*/ 	.byte	0x03, 0x5f
        /*4e02*/ 	.short	0x0101


	//----- nvinfo : EIATTR_INT_WARP_WIDE_INSTR_OFFSETS
	.align		4
        /*4e04*/ 	.byte	0x04, 0x31
        /*4e06*/ 	.short	(.L_24 - .L_23)


	//   ....[0]....
.L_23:
        /*4e08*/ 	.word	0x00000630


	//   ....[1]....
        /*4e0c*/ 	.word	0x00000650


	//   ....[2]....
        /*4e10*/ 	.word	0x000007c0


	//----- nvinfo : EIATTR_COOP_GROUP_MASK_REGIDS
	.align		4
.L_24:
        /*4e14*/ 	.byte	0x04, 0x29
        /*4e16*/ 	.short	(.L_26 - .L_25)


	//   ....[0]....
.L_25:
        /*4e18*/ 	.word	0xffffffff


	//   ....[1]....
        /*4e1c*/ 	.word	0xffffffff


	//   ....[2]....
        /*4e20*/ 	.word	0xffffffff


	//   ....[3]....
        /*4e24*/ 	.word	0xffffffff


	//   ....[4]....
        /*4e28*/ 	.word	0xffffffff


	//   ....[5]....
        /*4e2c*/ 	.word	0xffffffff


	//----- nvinfo : EIATTR_COOP_GROUP_INSTR_OFFSETS
	.align		4
.L_26:
        /*4e30*/ 	.byte	0x04, 0x28
        /*4e32*/ 	.short	(.L_28 - .L_27)


	//   ....[0]....
.L_27:
        /*4e34*/ 	.word	0x00000070


	//   ....[1]....
        /*4e38*/ 	.word	0x00000080


	//   ....[2]....
        /*4e3c*/ 	.word	0x000001d0


	//   ....[3]....
        /*4e40*/ 	.word	0x000004b0


	//   ....[4]....
        /*4e44*/ 	.word	0x00000920


	//   ....[5]....
        /*4e48*/ 	.word	0x00002ca0


	//----- nvinfo : EIATTR_REG_RECONFIG
	.align		4
.L_28:
        /*4e4c*/ 	.byte	0x01, 0x54
	.zero		2


	//----- nvinfo : EIATTR_MBARRIER_INSTR_OFFSETS
	.align		4
        /*4e50*/ 	.byte	0x04, 0x39
        /*4e52*/ 	.short	(.L_30 - .L_29)


	//   ....[0]....
.L_29:
        /*4e54*/ 	.word	0x00000370
        /*4e58*/ 	.word	0x000000ff
        /*4e5c*/ 	.word	0x00000000
        /*4e60*/ 	.short	0x0100
        /*4e62*/ 	.byte	0x09
	.zero		1


	//   ....[1]....
        /*4e64*/ 	.word	0x00000380
        /*4e68*/ 	.word	0x000000ff
        /*4e6c*/ 	.word	0x00000040
        /*4e70*/ 	.short	0x0100
        /*4e72*/ 	.byte	0x09
	.zero		1


	//   ....[2]....
        /*4e74*/ 	.word	0x00000390
        /*4e78*/ 	.word	0x000000ff
        /*4e7c*/ 	.word	0x00000008
        /*4e80*/ 	.short	0x0100
        /*4e82*/ 	.byte	0x09
	.zero		1


	//   ....[3]....
        /*4e84*/ 	.word	0x000003a0
        /*4e88*/ 	.word	0x000000ff
        /*4e8c*/ 	.word	0x00000048
        /*4e90*/ 	.short	0x0100
        /*4e92*/ 	.byte	0x09
	.zero		1


	//   ....[4]....
        /*4e94*/ 	.word	0x000003b0
        /*4e98*/ 	.word	0x000000ff
        /*4e9c*/ 	.word	0x00000010
        /*4ea0*/ 	.short	0x0100
        /*4ea2*/ 	.byte	0x09
	.zero		1


	//   ....[5]....
        /*4ea4*/ 	.word	0x000003c0
        /*4ea8*/ 	.word	0x000000ff
        /*4eac*/ 	.word	0x00000050
        /*4eb0*/ 	.short	0x0100
        /*4eb2*/ 	.byte	0x09
	.zero		1


	//   ....[6]....
        /*4eb4*/ 	.word	0x000003d0
        /*4eb8*/ 	.word	0x000000ff
        /*4ebc*/ 	.word	0x00000018
        /*4ec0*/ 	.short	0x0100
        /*4ec2*/ 	.byte	0x09
	.zero		1


	//   ....[7]....
        /*4ec4*/ 	.word	0x000003e0
        /*4ec8*/ 	.word	0x000000ff
        /*4ecc*/ 	.word	0x00000058
        /*4ed0*/ 	.short	0x0100
        /*4ed2*/ 	.byte	0x09
	.zero		1


	//   ....[8]....
        /*4ed4*/ 	.word	0x000003f0
        /*4ed8*/ 	.word	0x000000ff
        /*4edc*/ 	.word	0x00000020
        /*4ee0*/ 	.short	0x0100
        /*4ee2*/ 	.byte	0x09
	.zero		1


	//   ....[9]....
        /*4ee4*/ 	.word	0x00000400
        /*4ee8*/ 	.word	0x000000ff
        /*4eec*/ 	.word	0x00000060
        /*4ef0*/ 	.short	0x0100
        /*4ef2*/ 	.byte	0x09
	.zero		1


	//   ....[10]....
        /*4ef4*/ 	.word	0x00000410
        /*4ef8*/ 	.word	0x000000ff
        /*4efc*/ 	.word	0x00000028
        /*4f00*/ 	.short	0x0100
        /*4f02*/ 	.byte	0x09
	.zero		1


	//   ....[11]....
        /*4f04*/ 	.word	0x00000420
        /*4f08*/ 	.word	0x000000ff
        /*4f0c*/ 	.word	0x00000068
        /*4f10*/ 	.short	0x0100
        /*4f12*/ 	.byte	0x09
	.zero		1


	//   ....[12]....
        /*4f14*/ 	.word	0x00000430
        /*4f18*/ 	.word	0x000000ff
        /*4f1c*/ 	.word	0x00000030
        /*4f20*/ 	.short	0x0100
        /*4f22*/ 	.byte	0x09
	.zero		1


	//   ....[13]....
        /*4f24*/ 	.word	0x00000440
        /*4f28*/ 	.word	0x000000ff
        /*4f2c*/ 	.word	0x00000070
        /*4f30*/ 	.short	0x0100
        /*4f32*/ 	.byte	0x09
	.zero		1


	//   ....[14]....
        /*4f34*/ 	.word	0x00000450
        /*4f38*/ 	.word	0x000000ff
        /*4f3c*/ 	.word	0x00000038
        /*4f40*/ 	.short	0x0100
        /*4f42*/ 	.byte	0x09
	.zero		1


	//   ....[15]....
        /*4f44*/ 	.word	0x00000460
        /*4f48*/ 	.word	0x000000ff
        /*4f4c*/ 	.word	0x00000078
        /*4f50*/ 	.short	0x0100
        /*4f52*/ 	.byte	0x09
	.zero		1


	//   ....[16]....
        /*4f54*/ 	.word	0x00000860
        /*4f58*/ 	.word	0x000000ff
        /*4f5c*/ 	.word	0x00000090
        /*4f60*/ 	.short	0x0100
        /*4f62*/ 	.byte	0x06
	.zero		1


	//   ....[17]....
        /*4f64*/ 	.word	0x000008d0
        /*4f68*/ 	.word	0x000000ff
        /*4f6c*/ 	.word	0x00000098
        /*4f70*/ 	.short	0x0100
        /*4f72*/ 	.byte	0x06
	.zero		1


	//   ....[18]....
        /*4f74*/ 	.word	0x00002f10
        /*4f78*/ 	.word	0x000000ff
        /*4f7c*/ 	.word	0x00000000
        /*4f80*/ 	.short	0x010a
        /*4f82*/ 	.byte	0x08
	.zero		1


	//   ....[19]....
        /*4f84*/ 	.word	0x00003040
        /*4f88*/ 	.word	0x000000ff
        /*4f8c*/ 	.word	0x00000000
        /*4f90*/ 	.short	0x010a
        /*4f92*/ 	.byte	0x08
	.zero		1


	//   ....[20]....
        /*4f94*/ 	.word	0x00007d20
        /*4f98*/ 	.word	0x00000002
        /*4f9c*/ 	.word	0x00000000
        /*4fa0*/ 	.short	0x0101
        /*4fa2*/ 	.byte	0x3f
	.zero		1


	//   ....[21]....
        /*4fa4*/ 	.word	0x0001fa20
        /*4fa8*/ 	.word	0x00000011
        /*4fac*/ 	.word	0x00000040
        /*4fb0*/ 	.short	0x010a
        /*4fb2*/ 	.byte	0x3f
	.zero		1


	//   ....[22]....
        /*4fb4*/ 	.word	0x0001ff00
        /*4fb8*/ 	.word	0x00000002
        /*4fbc*/ 	.word	0x00000098
        /*4fc0*/ 	.short	0x0101
        /*4fc2*/ 	.byte	0x3f
	.zero		1


	//   ....[23]....
        /*4fc4*/ 	.word	0x00020630
        /*4fc8*/ 	.word	0x00000005
        /*4fcc*/ 	.word	0x00000000
        /*4fd0*/ 	.short	0x010a
        /*4fd2*/ 	.byte	0x3f
	.zero		1


	//   ....[24]....
        /*4fd4*/ 	.word	0x000206c0
        /*4fd8*/ 	.word	0x00000007
        /*4fdc*/ 	.word	0x00000000
        /*4fe0*/ 	.short	0x010a
        /*4fe2*/ 	.byte	0x3f
	.zero		1


	//   ....[25]....
        /*4fe4*/ 	.word	0x00020750
        /*4fe8*/ 	.word	0x00000007
        /*4fec*/ 	.word	0x00000000
        /*4ff0*/ 	.short	0x010a
        /*4ff2*/ 	.byte	0x3f
	.zero		1


	//   ....[26]....
        /*4ff4*/ 	.word	0x000207e0
        /*4ff8*/ 	.word	0x00000007
        /*4ffc*/ 	.word	0x00000000
        /*5000*/ 	.short	0x010a
        /*5002*/ 	.byte	0x3f
	.zero		1


	//   ....[27]....
        /*5004*/ 	.word	0x00020870
        /*5008*/ 	.word	0x00000007
        /*500c*/ 	.word	0x00000000
        /*5010*/ 	.short	0x010a
        /*5012*/ 	.byte	0x3f
	.zero		1


	//   ....[28]....
        /*5014*/ 	.word	0x00020900
        /*5018*/ 	.word	0x00000007
        /*501c*/ 	.word	0x00000000
        /*5020*/ 	.short	0x010a
        /*5022*/ 	.byte	0x3f
	.zero		1


	//   ....[29]....
        /*5024*/ 	.word	0x00020990
        /*5028*/ 	.word	0x00000007
        /*502c*/ 	.word	0x00000000
        /*5030*/ 	.short	0x010a
        /*5032*/ 	.byte	0x3f
	.zero		1


	//   ....[30]....
        /*5034*/ 	.word	0x00020a20
        /*5038*/ 	.word	0x00000003
        /*503c*/ 	.word	0x00000000
        /*5040*/ 	.short	0x010a
        /*5042*/ 	.byte	0x3f
	.zero		1


	//   ....[31]....
        /*5044*/ 	.word	0x00020aa0
        /*5048*/ 	.word	0x00000000
        /*504c*/ 	.word	0x00000000
        /*5050*/ 	.short	0x010a
        /*5052*/ 	.byte	0x3f
	.zero		1


	//   ....[32]....
        /*5054*/ 	.word	0x00020b80
        /*5058*/ 	.word	0x00000011
        /*505c*/ 	.word	0x00000040
        /*5060*/ 	.short	0x010a
        /*5062*/ 	.byte	0x3f
	.zero		1


	//   ....[33]....
        /*5064*/ 	.word	0x00020c50
        /*5068*/ 	.word	0x00000005
        /*506c*/ 	.word	0x00000000
        /*5070*/ 	.short	0x010a
        /*5072*/ 	.byte	0x3f
	.zero		1


	//   ....[34]....
        /*5074*/ 	.word	0x00020ca0
        /*5078*/ 	.word	0x00000007
        /*507c*/ 	.word	0x00000000
        /*5080*/ 	.short	0x010a
        /*5082*/ 	.byte	0x3f
	.zero		1


	//   ....[35]....
        /*5084*/ 	.word	0x00020cf0
        /*5088*/ 	.word	0x00000007
        /*508c*/ 	.word	0x00000000
        /*5090*/ 	.short	0x010a
        /*5092*/ 	.byte	0x3f
	.zero		1


	//   ....[36]....
        /*5094*/ 	.word	0x00020d40
        /*5098*/ 	.word	0x00000007
        /*509c*/ 	.word	0x00000000
        /*50a0*/ 	.short	0x010a
        /*50a2*/ 	.byte	0x3f
	.zero		1


	//   ....[37]....
        /*50a4*/ 	.word	0x00020d90
        /*50a8*/ 	.word	0x00000007
        /*50ac*/ 	.word	0x00000000
        /*50b0*/ 	.short	0x010a
        /*50b2*/ 	.byte	0x3f
	.zero		1


	//   ....[38]....
        /*50b4*/ 	.word	0x00020de0
        /*50b8*/ 	.word	0x00000007
        /*50bc*/ 	.word	0x00000000
        /*50c0*/ 	.short	0x010a
        /*50c2*/ 	.byte	0x3f
	.zero		1


	//   ....[39]....
        /*50c4*/ 	.word	0x00020e30
        /*50c8*/ 	.word	0x00000007
        /*50cc*/ 	.word	0x00000000
        /*50d0*/ 	.short	0x010a
        /*50d2*/ 	.byte	0x3f
	.zero		1


	//----- nvinfo : EIATTR_NUM_MBARRIERS
	.align		4
.L_30:
        /*50d4*/ 	.byte	0x03, 0x38
        /*50d6*/ 	.short	0x0012


	//----- nvinfo : EIATTR_EXIT_INSTR_OFFSETS
	.align		4
        /*50d8*/ 	.byte	0x04, 0x1c
        /*50da*/ 	.short	(.L_32 - .L_31)


	//   ....[0]....
.L_31:
        /*50dc*/ 	.word	0x00000ab0


	//   ....[1]....
        /*50e0*/ 	.word	0x00001350


	//   ....[2]....
        /*50e4*/ 	.word	0x0001f110


	//   ....[3]....
        /*50e8*/ 	.word	0x0001f6a0


	//   ....[4]....
        /*50ec*/ 	.word	0x00020a70


	//----- nvinfo : EIATTR_MAX_THREADS
	.align		4
.L_32:
        /*50f0*/ 	.byte	0x04, 0x05
        /*50f2*/ 	.short	(.L_34 - .L_33)
.L_33:
        /*50f4*/ 	.word	0x00000180
        /*50f8*/ 	.word	0x00000001
        /*50fc*/ 	.word	0x00000001


	//----- nvinfo : EIATTR_CRS_STACK_SIZE
	.align		4
.L_34:
        /*5100*/ 	.byte	0x04, 0x1e
        /*5102*/ 	.short	(.L_36 - .L_35)
.L_35:
        /*5104*/ 	.word	0x00000000


	//----- nvinfo : EIATTR_CBANK_PARAM_SIZE
	.align		4
.L_36:
        /*5108*/ 	.byte	0x03, 0x19
        /*510a*/ 	.short	0x0570


	//----- nvinfo : EIATTR_PARAM_CBANK
	.align		4
        /*510c*/ 	.byte	0x04, 0x0a
        /*510e*/ 	.short	(.L_38 - .L_37)
	.align		4
.L_37:
        /*5110*/ 	.word	index@(.nv.constant0._ZN7cutlass13device_kernelINS_4gemm6kernel13GemmUniversalIN4cute5tupleIJiiiiEEENS1_10collective13CollectiveMmaINS1_43MainloopSm90TmaGmmaWarpSpecializedSparseFP8ILi8ENS5_IJNS4_1CILi2EEENSA_ILi1EEESC_EEENS1_35KernelTmaWarpSpecializedCooperativeEEENS5_IJNSA_ILi256EEESG_NSA_ILi64EEEEEENS_12float_e4m3_tENS5_IJNS4_6LayoutINS5_IJiNS5_IJSB_iEEEiEEENS5_IJlNS5_IJSC_SB_EEElEEEEENSK_INS5_IJNS5_IJSH_iEEESQ_iEEENS5_IJNS5_IJSH_NSA_ILi4096EEEEEENS5_IJSC_lEEElEEEEEEEESJ_NS5_IJlSC_lEEENS4_8TiledMMAINS4_8MMA_AtomIJNS4_4SM904GMMA6SPARSE32GMMA_64x256x64_F32E4M3E4M3_SS_TNILNS12_7ScaleInE1ELS15_1ELNS12_9SparseSelE0EEEEEENSK_ISD_NS5_IJSC_NSA_ILi0EEES19_EEEEENS5_IJNS4_10UnderscoreES1C_S1C_EEEEENS4_13SM90_TMA_LOADENS4_14ComposedLayoutINS4_7SwizzleILi1ELi4ELi3EEENS4_25smem_sparse_ptr_flag_bitsILi2ELi8EEENSK_INS5_IJNS5_IJSC_NSA_ILi8EEEEEENS5_IJSB_NSA_ILi32EEEEEEEEENS5_IJNS5_IJS19_SH_EEESN_EEEEEEEvNS4_8identityENS4_23SM90_TMA_LOAD_MULTICASTENS1G_INS1H_ILi2ELi4ELi3EEENS4_18smem_ptr_flag_bitsILi8EEENSK_INS5_IJS1L_SH_EEENS5_IJSH_SC_EEEEEEEvS1U_EENS_8epilogue10collective6detail29Sm90TmaWarpSpecializedAdapterINS25_15DefaultEpilogueIfNS5_IJSC_llEEES29_NS24_6thread17LinearCombinationIfLi1EffLNS2A_9ScaleType4KindE0ELNS_15FloatRoundStyleE2EfEENS1_15EpilogueDefaultEEEEEvvEEEEvNT_6ParamsE)
        /*5114*/ 	.short	0x0210
        /*5116*/ 	.short	0x0570


	//----- nvinfo : EIATTR_SW_WAR
	.align		4
.L_38:
        /*5118*/ 	.byte	0x04, 0x36
        /*511a*/ 	.short	(.L_40 - .L_39)
.L_39:
        /*511c*/ 	.word	0x00000008
.L_40:


//--------------------- .nv.callgraph             --------------------------
	.section	.nv.callgraph,"",@"SHT_CUDA_CALLGRAPH"
	.align	4
	.sectionentsize	8
	.align		4
        /*0000*/ 	.word	0x00000000
	.align		4
        /*0004*/ 	.word	0xffffffff
	.align		4
        /*0008*/ 	.word	0x00000000
	.align		4
        /*000c*/ 	.word	0xfffffffe
	.align		4
        /*0010*/ 	.word	0x00000000
	.align		4
        /*0014*/ 	.word	0xfffffffd
	.align		4
        /*0018*/ 	.word	0x00000000
	.align		4
        /*001c*/ 	.word	0xfffffffc


//--------------------- .nv.constant4             --------------------------
	.section	.nv.constant4,"a",@progbits
	.align	8
	.align		8
.nv.constant4:
        /*0000*/ 	.dword	_ZN39_INTERNAL_c3cdf8f3_4_k_cu_97dcceae_36044cuda3std3__45__cpo5beginE
	.align		8
        /*0008*/ 	.dword	_ZN39_INTERNAL_c3cdf8f3_4_k_cu_97dcceae_36044cuda3std3__45__cpo3endE
	.align		8
        /*0010*/ 	.dword	_ZN39_INTERNAL_c3cdf8f3_4_k_cu_97dcceae_36044cuda3std3__45__cpo6cbeginE
	.align		8
        /*0018*/ 	.dword	_ZN39_INTERNAL_c3cdf8f3_4_k_cu_97dcceae_36044cuda3std3__45__cpo4cendE
	.align		8
        /*0020*/ 	.dword	_ZN39_INTERNAL_c3cdf8f3_4_k_cu_97dcceae_36044cuda3std3__441_GLOBAL__N__c3cdf8f3_4_k_cu_97dcceae_36046ignoreE
	.align		8
        /*0028*/ 	.dword	_ZN39_INTERNAL_c3cdf8f3_4_k_cu_97dcceae_36044cuda3std3__419piecewise_constructE
	.align		8
        /*0030*/ 	.dword	_ZN39_INTERNAL_c3cdf8f3_4_k_cu_97dcceae_36044cuda3std3__48in_placeE
	.align		8
        /*0038*/ 	.dword	_ZN39_INTERNAL_c3cdf8f3_4_k_cu_97dcceae_36044cuda3std6ranges3__45__cpo4swapE
	.align		8
        /*0040*/ 	.dword	_ZN39_INTERNAL_c3cdf8f3_4_k_cu_97dcceae_36044cuda3std6ranges3__45__cpo9iter_moveE
	.align		8
        /*0048*/ 	.dword	_ZN39_INTERNAL_c3cdf8f3_4_k_cu_97dcceae_36044cute7productE
	.align		8
        /*0050*/ 	.dword	_ZN39_INTERNAL_c3cdf8f3_4_k_cu_97dcceae_36044cute1_E


//--------------------- .text._ZN7cutlass13device_kernelINS_4gemm6kernel13GemmUniversalIN4cute5tupleIJiiiiEEENS1_10collective13CollectiveMmaINS1_43MainloopSm90TmaGmmaWarpSpecializedSparseFP8ILi8ENS5_IJNS4_1CILi2EEENSA_ILi1EEESC_EEENS1_35KernelTmaWarpSpecializedCooperativeEEENS5_IJNSA_ILi256EEESG_NSA_ILi64EEEEEENS_12float_e4m3_tENS5_IJNS4_6LayoutINS5_IJiNS5_IJSB_iEEEiEEENS5_IJlNS5_IJSC_SB_EEElEEEEENSK_INS5_IJNS5_IJSH_iEEESQ_iEEENS5_IJNS5_IJSH_NSA_ILi4096EEEEEENS5_IJSC_lEEElEEEEEEEESJ_NS5_IJlSC_lEEENS4_8TiledMMAINS4_8MMA_AtomIJNS4_4SM904GMMA6SPARSE32GMMA_64x256x64_F32E4M3E4M3_SS_TNILNS12_7ScaleInE1ELS15_1ELNS12_9SparseSelE0EEEEEENSK_ISD_NS5_IJSC_NSA_ILi0EEES19_EEEEENS5_IJNS4_10UnderscoreES1C_S1C_EEEEENS4_13SM90_TMA_LOADENS4_14ComposedLayoutINS4_7SwizzleILi1ELi4ELi3EEENS4_25smem_sparse_ptr_flag_bitsILi2ELi8EEENSK_INS5_IJNS5_IJSC_NSA_ILi8EEEEEENS5_IJSB_NSA_ILi32EEEEEEEEENS5_IJNS5_IJS19_SH_EEESN_EEEEEEEvNS4_8identityENS4_23SM90_TMA_LOAD_MULTICASTENS1G_INS1H_ILi2ELi4ELi3EEENS4_18smem_ptr_flag_bitsILi8EEENSK_INS5_IJS1L_SH_EEENS5_IJSH_SC_EEEEEEEvS1U_EENS_8epilogue10collective6detail29Sm90TmaWarpSpecializedAdapterINS25_15DefaultEpilogueIfNS5_IJSC_llEEES29_NS24_6thread17LinearCombinationIfLi1EffLNS2A_9ScaleType4KindE0ELNS_15FloatRoundStyleE2EfEENS1_15EpilogueDefaultEEEEEvvEEEEvNT_6ParamsE --------------------------
	.section	.text._ZN7cutlass13device_kernelINS_4gemm6kernel13GemmUniversalIN4cute5tupleIJiiiiEEENS1_10collective13CollectiveMmaINS1_43MainloopSm90TmaGmmaWarpSpecializedSparseFP8ILi8ENS5_IJNS4_1CILi2EEENSA_ILi1EEESC_EEENS1_35KernelTmaWarpSpecializedCooperativeEEENS5_IJNSA_ILi256EEESG_NSA_ILi64EEEEEENS_12float_e4m3_tENS5_IJNS4_6LayoutINS5_IJiNS5_IJSB_iEEEiEEENS5_IJlNS5_IJSC_SB_EEElEEEEENSK_INS5_IJNS5_IJSH_iEEESQ_iEEENS5_IJNS5_IJSH_NSA_ILi4096EEEEEENS5_IJSC_lEEElEEEEEEEESJ_NS5_IJlSC_lEEENS4_8TiledMMAINS4_8MMA_AtomIJNS4_4SM904GMMA6SPARSE32GMMA_64x256x64_F32E4M3E4M3_SS_TNILNS12_7ScaleInE1ELS15_1ELNS12_9SparseSelE0EEEEEENSK_ISD_NS5_IJSC_NSA_ILi0EEES19_EEEEENS5_IJNS4_10UnderscoreES1C_S1C_EEEEENS4_13SM90_TMA_LOADENS4_14ComposedLayoutINS4_7SwizzleILi1ELi4ELi3EEENS4_25smem_sparse_ptr_flag_bitsILi2ELi8EEENSK_INS5_IJNS5_IJSC_NSA_ILi8EEEEEENS5_IJSB_NSA_ILi32EEEEEEEEENS5_IJNS5_IJS19_SH_EEESN_EEEEEEEvNS4_8identityENS4_23SM90_TMA_LOAD_MULTICASTENS1G_INS1H_ILi2ELi4ELi3EEENS4_18smem_ptr_flag_bitsILi8EEENSK_INS5_IJS1L_SH_EEENS5_IJSH_SC_EEEEEEEvS1U_EENS_8epilogue10collective6detail29Sm90TmaWarpSpecializedAdapterINS25_15DefaultEpilogueIfNS5_IJSC_llEEES29_NS24_6thread17LinearCombinationIfLi1EffLNS2A_9ScaleType4KindE0ELNS_15FloatRoundStyleE2EfEENS1_15EpilogueDefaultEEEEEvvEEEEvNT_6ParamsE,"ax",@progbits
	.align	128
.text._ZN7cutlass13device_kernelINS_4gemm6kernel13GemmUniversalIN4cute5tupleIJiiiiEEENS1_10collective13CollectiveMmaINS1_43MainloopSm90TmaGmmaWarpSpecializedSparseFP8ILi8ENS5_IJNS4_1CILi2EEENSA_ILi1EEESC_EEENS1_35KernelTmaWarpSpecializedCooperativeEEENS5_IJNSA_ILi256EEESG_NSA_ILi64EEEEEENS_12float_e4m3_tENS5_IJNS4_6LayoutINS5_IJiNS5_IJSB_iEEEiEEENS5_IJlNS5_IJSC_SB_EEElEEEEENSK_INS5_IJNS5_IJSH_iEEESQ_iEEENS5_IJNS5_IJSH_NSA_ILi4096EEEEEENS5_IJSC_lEEElEEEEEEEESJ_NS5_IJlSC_lEEENS4_8TiledMMAINS4_8MMA_AtomIJNS4_4SM904GMMA6SPARSE32GMMA_64x256x64_F32E4M3E4M3_SS_TNILNS12_7ScaleInE1ELS15_1ELNS12_9SparseSelE0EEEEEENSK_ISD_NS5_IJSC_NSA_ILi0EEES19_EEEEENS5_IJNS4_10UnderscoreES1C_S1C_EEEEENS4_13SM90_TMA_LOADENS4_14ComposedLayoutINS4_7SwizzleILi1ELi4ELi3EEENS4_25smem_sparse_ptr_flag_bitsILi2ELi8EEENSK_INS5_IJNS5_IJSC_NSA_ILi8EEEEEENS5_IJSB_NSA_ILi32EEEEEEEEENS5_IJNS5_IJS19_SH_EEESN_EEEEEEEvNS4_8identityENS4_23SM90_TMA_LOAD_MULTICASTENS1G_INS1H_ILi2ELi4ELi3EEENS4_18smem_ptr_flag_bitsILi8EEENSK_INS5_IJS1L_SH_EEENS5_IJSH_SC_EEEEEEEvS1U_EENS_8epilogue10collective6detail29Sm90TmaWarpSpecializedAdapterINS25_15DefaultEpilogueIfNS5_IJSC_llEEES29_NS24_6thread17LinearCombinationIfLi1EffLNS2A_9ScaleType4KindE0ELNS_15FloatRoundStyleE2EfEENS1_15EpilogueDefaultEEEEEvvEEEEvNT_6ParamsE:
        .type           _ZN7cutlass13device_kernelINS_4gemm6kernel13GemmUniversalIN4cute5tupleIJiiiiEEENS1_10collective13CollectiveMmaINS1_43MainloopSm90TmaGmmaWarpSpecializedSparseFP8ILi8ENS5_IJNS4_1CILi2EEENSA_ILi1EEESC_EEENS1_35KernelTmaWarpSpecializedCooperativeEEENS5_IJNSA_ILi256EEESG_NSA_ILi64EEEEEENS_12float_e4m3_tENS5_IJNS4_6LayoutINS5_IJiNS5_IJSB_iEEEiEEENS5_IJlNS5_IJSC_SB_EEElEEEEENSK_INS5_IJNS5_IJSH_iEEESQ_iEEENS5_IJNS5_IJSH_NSA_ILi4096EEEEEENS5_IJSC_lEEElEEEEEEEESJ_NS5_IJlSC_lEEENS4_8TiledMMAINS4_8MMA_AtomIJNS4_4SM904GMMA6SPARSE32GMMA_64x256x64_F32E4M3E4M3_SS_TNILNS12_7ScaleInE1ELS15_1ELNS12_9SparseSelE0EEEEEENSK_ISD_NS5_IJSC_NSA_ILi0EEES19_EEEEENS5_IJNS4_10UnderscoreES1C_S1C_EEEEENS4_13SM90_TMA_LOADENS4_14ComposedLayoutINS4_7SwizzleILi1ELi4ELi3EEENS4_25smem_sparse_ptr_flag_bitsILi2ELi8EEENSK_INS5_IJNS5_IJSC_NSA_ILi8EEEEEENS5_IJSB_NSA_ILi32EEEEEEEEENS5_IJNS5_IJS19_SH_EEESN_EEEEEEEvNS4_8identityENS4_23SM90_TMA_LOAD_MULTICASTENS1G_INS1H_ILi2ELi4ELi3EEENS4_18smem_ptr_flag_bitsILi8EEENSK_INS5_IJS1L_SH_EEENS5_IJSH_SC_EEEEEEEvS1U_EENS_8epilogue10collective6detail29Sm90TmaWarpSpecializedAdapterINS25_15DefaultEpilogueIfNS5_IJSC_llEEES29_NS24_6thread17LinearCombinationIfLi1EffLNS2A_9ScaleType4KindE0ELNS_15FloatRoundStyleE2EfEENS1_15EpilogueDefaultEEEEEvvEEEEvNT_6ParamsE,@function
        .size           _ZN7cutlass13device_kernelINS_4gemm6kernel13GemmUniversalIN4cute5tupleIJiiiiEEENS1_10collective13CollectiveMmaINS1_43MainloopSm90TmaGmmaWarpSpecializedSparseFP8ILi8ENS5_IJNS4_1CILi2EEENSA_ILi1EEESC_EEENS1_35KernelTmaWarpSpecializedCooperativeEEENS5_IJNSA_ILi256EEESG_NSA_ILi64EEEEEENS_12float_e4m3_tENS5_IJNS4_6LayoutINS5_IJiNS5_IJSB_iEEEiEEENS5_IJlNS5_IJSC_SB_EEElEEEEENSK_INS5_IJNS5_IJSH_iEEESQ_iEEENS5_IJNS5_IJSH_NSA_ILi4096EEEEEENS5_IJSC_lEEElEEEEEEEESJ_NS5_IJlSC_lEEENS4_8TiledMMAINS4_8MMA_AtomIJNS4_4SM904GMMA6SPARSE32GMMA_64x256x64_F32E4M3E4M3_SS_TNILNS12_7ScaleInE1ELS15_1ELNS12_9SparseSelE0EEEEEENSK_ISD_NS5_IJSC_NSA_ILi0EEES19_EEEEENS5_IJNS4_10UnderscoreES1C_S1C_EEEEENS4_13SM90_TMA_LOADENS4_14ComposedLayoutINS4_7SwizzleILi1ELi4ELi3EEENS4_25smem_sparse_ptr_flag_bitsILi2ELi8EEENSK_INS5_IJNS5_IJSC_NSA_ILi8EEEEEENS5_IJSB_NSA_ILi32EEEEEEEEENS5_IJNS5_IJS19_SH_EEESN_EEEEEEEvNS4_8identityENS4_23SM90_TMA_LOAD_MULTICASTENS1G_INS1H_ILi2ELi4ELi3EEENS4_18smem_ptr_flag_bitsILi8EEENSK_INS5_IJS1L_SH_EEENS5_IJSH_SC_EEEEEEEvS1U_EENS_8epilogue10collective6detail29Sm90TmaWarpSpecializedAdapterINS25_15DefaultEpilogueIfNS5_IJSC_llEEES29_NS24_6thread17LinearCombinationIfLi1EffLNS2A_9ScaleType4KindE0ELNS_15FloatRoundStyleE2EfEENS1_15EpilogueDefaultEEEEEvvEEEEvNT_6ParamsE,(.L_x_459 - _ZN7cutlass13device_kernelINS_4gemm6kernel13GemmUniversalIN4cute5tupleIJiiiiEEENS1_10collective13CollectiveMmaINS1_43MainloopSm90TmaGmmaWarpSpecializedSparseFP8ILi8ENS5_IJNS4_1CILi2EEENSA_ILi1EEESC_EEENS1_35KernelTmaWarpSpecializedCooperativeEEENS5_IJNSA_ILi256EEESG_NSA_ILi64EEEEEENS_12float_e4m3_tENS5_IJNS4_6LayoutINS5_IJiNS5_IJSB_iEEEiEEENS5_IJlNS5_IJSC_SB_EEElEEEEENSK_INS5_IJNS5_IJSH_iEEESQ_iEEENS5_IJNS5_IJSH_NSA_ILi4096EEEEEENS5_IJSC_lEEElEEEEEEEESJ_NS5_IJlSC_lEEENS4_8TiledMMAINS4_8MMA_AtomIJNS4_4SM904GMMA6SPARSE32GMMA_64x256x64_F32E4M3E4M3_SS_TNILNS12_7ScaleInE1ELS15_1ELNS12_9SparseSelE0EEEEEENSK_ISD_NS5_IJSC_NSA_ILi0EEES19_EEEEENS5_IJNS4_10UnderscoreES1C_S1C_EEEEENS4_13SM90_TMA_LOADENS4_14ComposedLayoutINS4_7SwizzleILi1ELi4ELi3EEENS4_25smem_sparse_ptr_flag_bitsILi2ELi8EEENSK_INS5_IJNS5_IJSC_NSA_ILi8EEEEEENS5_IJSB_NSA_ILi32EEEEEEEEENS5_IJNS5_IJS19_SH_EEESN_EEEEEEEvNS4_8identityENS4_23SM90_TMA_LOAD_MULTICASTENS1G_INS1H_ILi2ELi4ELi3EEENS4_18smem_ptr_flag_bitsILi8EEENSK_INS5_IJS1L_SH_EEENS5_IJSH_SC_EEEEEEEvS1U_EENS_8epilogue10collective6detail29Sm90TmaWarpSpecializedAdapterINS25_15DefaultEpilogueIfNS5_IJSC_llEEES29_NS24_6thread17LinearCombinationIfLi1EffLNS2A_9ScaleType4KindE0ELNS_15FloatRoundStyleE2EfEENS1_15EpilogueDefaultEEEEEvvEEEEvNT_6ParamsE)
        .other          _ZN7cutlass13device_kernelINS_4gemm6kernel13GemmUniversalIN4cute5tupleIJiiiiEEENS1_10collective13CollectiveMmaINS1_43MainloopSm90TmaGmmaWarpSpecializedSparseFP8ILi8ENS5_IJNS4_1CILi2EEENSA_ILi1EEESC_EEENS1_35KernelTmaWarpSpecializedCooperativeEEENS5_IJNSA_ILi256EEESG_NSA_ILi64EEEEEENS_12float_e4m3_tENS5_IJNS4_6LayoutINS5_IJiNS5_IJSB_iEEEiEEENS5_IJlNS5_IJSC_SB_EEElEEEEENSK_INS5_IJNS5_IJSH_iEEESQ_iEEENS5_IJNS5_IJSH_NSA_ILi4096EEEEEENS5_IJSC_lEEElEEEEEEEESJ_NS5_IJlSC_lEEENS4_8TiledMMAINS4_8MMA_AtomIJNS4_4SM904GMMA6SPARSE32GMMA_64x256x64_F32E4M3E4M3_SS_TNILNS12_7ScaleInE1ELS15_1ELNS12_9SparseSelE0EEEEEENSK_ISD_NS5_IJSC_NSA_ILi0EEES19_EEEEENS5_IJNS4_10UnderscoreES1C_S1C_EEEEENS4_13SM90_TMA_LOADENS4_14ComposedLayoutINS4_7SwizzleILi1ELi4ELi3EEENS4_25smem_sparse_ptr_flag_bitsILi2ELi8EEENSK_INS5_IJNS5_IJSC_NSA_ILi8EEEEEENS5_IJSB_NSA_ILi32EEEEEEEEENS5_IJNS5_IJS19_SH_EEESN_EEEEEEEvNS4_8identityENS4_23SM90_TMA_LOAD_MULTICASTENS1G_INS1H_ILi2ELi4ELi3EEENS4_18smem_ptr_flag_bitsILi8EEENSK_INS5_IJS1L_SH_EEENS5_IJSH_SC_EEEEEEEvS1U_EENS_8epilogue10collective6detail29Sm90TmaWarpSpecializedAdapterINS25_15DefaultEpilogueIfNS5_IJSC_llEEES29_NS24_6thread17LinearCombinationIfLi1EffLNS2A_9ScaleType4KindE0ELNS_15FloatRoundStyleE2EfEENS1_15EpilogueDefaultEEEEEvvEEEEvNT_6ParamsE,@"STO_CUDA_ENTRY STV_DEFAULT"
_ZN7cutlass13device_kernelINS_4gemm6kernel13GemmUniversalIN4cute5tupleIJiiiiEEENS1_10collective13CollectiveMmaINS1_43MainloopSm90TmaGmmaWarpSpecializedSparseFP8ILi8ENS5_IJNS4_1CILi2EEENSA_ILi1EEESC_EEENS1_35KernelTmaWarpSpecializedCooperativeEEENS5_IJNSA_ILi256EEESG_NSA_ILi64EEEEEENS_12float_e4m3_tENS5_IJNS4_6LayoutINS5_IJiNS5_IJSB_iEEEiEEENS5_IJlNS5_IJSC_SB_EEElEEEEENSK_INS5_IJNS5_IJSH_iEEESQ_iEEENS5_IJNS5_IJSH_NSA_ILi4096EEEEEENS5_IJSC_lEEElEEEEEEEESJ_NS5_IJlSC_lEEENS4_8TiledMMAINS4_8MMA_AtomIJNS4_4SM904GMMA6SPARSE32GMMA_64x256x64_F32E4M3E4M3_SS_TNILNS12_7ScaleInE1ELS15_1ELNS12_9SparseSelE0EEEEEENSK_ISD_NS5_IJSC_NSA_ILi0EEES19_EEEEENS5_IJNS4_10UnderscoreES1C_S1C_EEEEENS4_13SM90_TMA_LOADENS4_14ComposedLayoutINS4_7SwizzleILi1ELi4ELi3EEENS4_25smem_sparse_ptr_flag_bitsILi2ELi8EEENSK_INS5_IJNS5_IJSC_NSA_ILi8EEEEEENS5_IJSB_NSA_ILi32EEEEEEEEENS5_IJNS5_IJS19_SH_EEESN_EEEEEEEvNS4_8identityENS4_23SM90_TMA_LOAD_MULTICASTENS1G_INS1H_ILi2ELi4ELi3EEENS4_18smem_ptr_flag_bitsILi8EEENSK_INS5_IJS1L_SH_EEENS5_IJSH_SC_EEEEEEEvS1U_EENS_8epilogue10collective6detail29Sm90TmaWarpSpecializedAdapterINS25_15DefaultEpilogueIfNS5_IJSC_llEEES29_NS24_6thread17LinearCombinationIfLi1EffLNS2A_9ScaleType4KindE0ELNS_15FloatRoundStyleE2EfEENS1_15EpilogueDefaultEEEEEvvEEEEvNT_6ParamsE:
[----:B------:R-:W0:Y:S02]  /*0000*/  LDC R1, c[0x0][0x28] ;  /* 0x00000a00ff017b82 */ /* 0x000e240000000800 */
[----:B0-----:R-:W-:Y:S01]  /*0010*/  IADD3 R1, R1, -0x688, RZ ;  /* 0xfffff97801017810 */ /* 0x001fe20007ffe0ff */
[----:B------:R-:W0:Y:S01]  /*0020*/  S2R R4, SR_TID.X ;  /* 0x0000000000047919 */ /* 0x000e220000002100 */
[----:B------:R-:W-:Y:S01]  /*0030*/  ELECT P0, URZ, PT ;  /* 0x00000000003f782f */ /* 0x000fe20003800000 */
[----:B------:R-:W-:Y:S01]  /*0040*/  BSSY B0, `(.L_x_0) ;  /* 0x0000018000007945 */ /* 0x000fe20003800000 */
[--C-:B0-----:R-:W-:Y:S02]  /*0050*/  SHF.R.U32.HI R0, RZ, 0x5, R4.reuse ;  /* 0x00000005ff007819 */ /* 0x101fe40000011604 */
[----:B------:R-:W-:-:S03]  /*0060*/  SHF.R.U32.HI R2, RZ, 0x7, R4 ;  /* 0x00000007ff027819 */ /* 0x000fc60000011604 */
[----:B------:R-:W0:Y:S04]  /*0070*/  SHFL.IDX PT, R3, R0, RZ, 0x1f ;  /* 0x00001fff00037589 */ /* 0x000e2800000e0000 */
[----:B------:R-:W1:Y:S01]  /*0080*/  SHFL.IDX PT, R2, R2, RZ, 0x1f ;  /* 0x00001fff02027589 */ /* 0x000e6200000e0000 */
[----:B0-----:R-:W-:Y:S02]  /*0090*/  R2UR UR4, R3 ;  /* 0x00000000030472ca */ /* 0x001fe400000e0000 */
[----:B-1----:R-:W-:-:S11]  /*00a0*/  R2UR UR6, R2 ;  /* 0x00000000020672ca */ /* 0x002fd600000e0000 */
[----:B------:R-:W-:Y:S02]  /*00b0*/  USHF.R.S32.HI UR5, URZ, 0x1f, UR4 ;  /* 0x0000001f3f057899 */ /* 0x000fe40008011404 */
[----:B------:R-:W-:Y:S02]  /*00c0*/  ISETP.NE.OR P0, PT, RZ, UR4, !P0 ;  /* 0x00000004ff007c0c */ /* 0x000fe4000c705670 */
[----:B------:R-:W-:-:S04]  /*00d0*/  ULEA.HI UR5, UR5, UR4, URZ, 0x2 ;  /* 0x0000000405057291 */ /* 0x000fc8000f8f103f */
[----:B------:R-:W-:-:S04]  /*00e0*/  ULOP3.LUT UR5, UR5, 0xfffffffc, URZ, 0xc0, !UPT ;  /* 0xfffffffc05057892 */ /* 0x000fc8000f8ec03f */
[----:B------:R-:W-:-:S03]  /*00f0*/  UIADD3 UR8, UR4, -UR5, URZ ;  /* 0x8000000504087290 */ /* 0x000fc6000fffe03f */
[----:B------:R-:W-:Y:S09]  /*0100*/  @P0 BRA `(.L_x_1) ;  /* 0x00000000002c0947 */ /* 0x000ff20003800000 */
[----:B------:R-:W-:Y:S02]  /*0110*/  ULDC.64 UR4, c[0x0][0x198] ;  /* 0x0000660000047ab9 */ /* 0x000fe40000000a00 */
[----:B------:R-:W-:Y:S02]  /*0120*/  UIADD3 UR10, UP0, UR4, 0xf0, URZ ;  /* 0x000000f0040a7890 */ /* 0x000fe4000ff1e03f */
[----:B------:R-:W-:Y:S02]  /*0130*/  UIADD3 UR12, UP1, UR4, 0x1f0, URZ ;  /* 0x000001f0040c7890 */ /* 0x000fe4000ff3e03f */
[----:B------:R-:W-:Y:S02]  /*0140*/  UIADD3 UR4, UP2, UR4, 0x2f0, URZ ;  /* 0x000002f004047890 */ /* 0x000fe4000ff5e03f */
[----:B------:R-:W-:Y:S02]  /*0150*/  UIADD3.X UR11, URZ, UR5, URZ, UP0, !UPT ;  /* 0x000000053f0b7290 */ /* 0x000fe400087fe43f */
[----:B------:R-:W-:-:S02]  /*0160*/  UIADD3.X UR13, URZ, UR5, URZ, UP1, !UPT ;  /* 0x000000053f0d7290 */ /* 0x000fc40008ffe43f */
[----:B------:R-:W-:-:S05]  /*0170*/  UIADD3.X UR5, URZ, UR5, URZ, UP2, !UPT ;  /* 0x000000053f057290 */ /* 0x000fca00097fe43f */
[----:B------:R0:W-:Y:S02]  /*0180*/  UTMACCTL.PF [UR10] ;  /* 0x000000000a0079b9 */ /* 0x0001e40008040000 */
[----:B------:R0:W-:Y:S02]  /*0190*/  UTMACCTL.PF [UR12] ;  /* 0x000000000c0079b9 */ /* 0x0001e40008040000 */
[----:B------:R0:W-:Y:S02]  /*01a0*/  UTMACCTL.PF [UR4] ;  /* 0x00000000040079b9 */ /* 0x0001e40008040000 */
[----:B0-----:R-:W-:Y:S01]  /*01b0*/  NOP ;  /* 0x0000000000007918 */ /* 0x001fe20000000000 */
.L_x_1:
[----:B------:R-:W-:Y:S05]  /*01c0*/  BSYNC B0 ;  /* 0x0000000000007941 */ /* 0x000fea0003800000 */
.L_x_0:
[----:B------:R-:W0:Y:S01]  /*01d0*/  SHFL.IDX PT, R3, R0, RZ, 0x1f ;  /* 0x00001fff00037589 */ /* 0x000e2200000e0000 */
[----:B------:R-:W-:Y:S01]  /*01e0*/  UISETP.NE.AND UP0, UPT, UR8, 0x3, UPT ;  /* 0x000000030800788c */ /* 0x000fe2000bf05270 */
[----:B------:R-:W-:Y:S01]  /*01f0*/  ISETP.NE.AND P1, PT, RZ, UR6, PT ;  /* 0x00000006ff007c0c */ /* 0x000fe2000bf25270 */
[----:B------:R-:W-:Y:S02]  /*0200*/  UIADD3 UR10, UR6, -0x1, URZ ;  /* 0xffffffff060a7890 */ /* 0x000fe4000fffe03f */
[----:B------:R-:W-:Y:S02]  /*0210*/  UISETP.EQ.OR UP0, UPT, UR8, URZ, !UP0 ;  /* 0x0000003f0800728c */ /* 0x000fe4000c702670 */
[----:B------:R-:W-:Y:S02]  /*0220*/  UISETP.GE.U32.AND UP1, UPT, UR10, 0x2, UPT ;  /* 0x000000020a00788c */ /* 0x000fe4000bf26070 */
[----:B------:R-:W-:-:S04]  /*0230*/  UISETP.EQ.AND UP0, UPT, UR6, URZ, UP0 ;  /* 0x0000003f0600728c */ /* 0x000fc80008702270 */
[----:B------:R-:W-:-:S04]  /*0240*/  USEL UR13, URZ, 0x1, !UP0 ;  /* 0x000000013f0d7887 */ /* 0x000fc8000c000000 */
[----:B------:R-:W-:Y:S01]  /*0250*/  USEL UR13, UR13, 0x2, UP1 ;  /* 0x000000020d0d7887 */ /* 0x000fe20008800000 */
[----:B0-----:R-:W-:-:S13]  /*0260*/  ISETP.NE.AND P0, PT, R3, RZ, PT ;  /* 0x000000ff0300720c */ /* 0x001fda0003f05270 */
[----:B------:R-:W-:Y:S05]  /*0270*/  @P0 BRA `(.L_x_2) ;  /* 0x0000000000840947 */ /* 0x000fea0003800000 */
[----:B------:R-:W-:Y:S01]  /*0280*/  ELECT P0, URZ, PT ;  /* 0x00000000003f782f */ /* 0x000fe20003800000 */
[----:B------:R-:W-:-:S12]  /*0290*/  BSSY B0, `(.L_x_2) ;  /* 0x000001f000007945 */ /* 0x000fd80003800000 */
[----:B------:R-:W-:Y:S05]  /*02a0*/  @!P0 BRA `(.L_x_3) ;  /* 0x0000000000748947 */ /* 0x000fea0003800000 */
[----:B------:R-:W0:Y:S01]  /*02b0*/  S2UR UR9, SR_CgaCtaId ;  /* 0x00000000000979c3 */ /* 0x000e220000008800 */
[----:B------:R-:W-:Y:S01]  /*02c0*/  UMOV UR4, 0x400 ;  /* 0x0000040000047882 */ /* 0x000fe20000000000 */
[----:B------:R-:W-:Y:S01]  /*02d0*/  UMOV UR5, 0x1 ;  /* 0x0000000100057882 */ /* 0x000fe20000000000 */
[----:B------:R-:W-:Y:S02]  /*02e0*/  UMOV UR6, 0x4 ;  /* 0x0000000400067882 */ /* 0x000fe40000000000 */
[----:B------:R-:W-:-:S04]  /*02f0*/  UIADD3 UR6, -UR6, 0x100000, URZ ;  /* 0x0010000006067890 */ /* 0x000fc8000fffe13f */
[----:B------:R-:W-:Y:S02]  /*0300*/  USHF.L.U32 UR7, UR6, 0xb, URZ ;  /* 0x0000000b06077899 */ /* 0x000fe4000800063f */
[----:B------:R-:W-:Y:S02]  /*0310*/  USHF.L.U32 UR6, UR6, 0x1, URZ ;  /* 0x0000000106067899 */ /* 0x000fe4000800063f */
[----:B0-----:R-:W-:Y:S02]  /*0320*/  ULEA UR9, UR9, UR4, 0x18 ;  /* 0x0000000409097291 */ /* 0x001fe4000f8ec03f */
[----:B------:R-:W-:-:S04]  /*0330*/  UIADD3 UR4, -UR5, 0x100000, URZ ;  /* 0x0010000005047890 */ /* 0x000fc8000fffe13f */
[----:B------:R-:W-:Y:S02]  /*0340*/  USHF.L.U32 UR5, UR4, 0xb, URZ ;  /* 0x0000000b04057899 */ /* 0x000fe4000800063f */
[----:B------:R-:W-:Y:S01]  /*0350*/  USHF.L.U32 UR4, UR4, 0x1, URZ ;  /* 0x0000000104047899 */ /* 0x000fe2000800063f */
[----:B------:R-:W0:Y:S11]  /*0360*/  FENCE.VIEW.ASYNC.S ;  /* 0x00000000000073c6 */ /* 0x000e360000000000 */
[----:B0-----:R0:W1:Y:S01]  /*0370*/  SYNCS.EXCH.64 URZ, [UR9], UR4 ;  /* 0x00000004093f75b2 */ /* 0x0010620008000100 */
[----:B------:R0:W2:Y:S01]  /*0380*/  SYNCS.EXCH.64 URZ, [UR9+0x40], UR6 ;  /* 0x00004006093f75b2 */ /* 0x0000a20008000100 */
[----:B------:R0:W3:Y:S01]  /*0390*/  SYNCS.EXCH.64 URZ, [UR9+0x8], UR4 ;  /* 0x00000804093f75b2 */ /* 0x0000e20008000100 */
[----:B------:R0:W4:Y:S01]  /*03a0*/  SYNCS.EXCH.64 URZ, [UR9+0x48], UR6 ;  /* 0x00004806093f75b2 */ /* 0x0001220008000100 */
[----:B------:R0:W0:Y:S01]  /*03b0*/  SYNCS.EXCH.64 URZ, [UR9+0x10], UR4 ;  /* 0x00001004093f75b2 */ /* 0x0000220008000100 */
        /* <DEDUP_REMOVED lines=11> */
[----:B------:R-:W-:Y:S01]  /*0470*/  NOP ;  /* 0x0000000000007918 */ /* 0x000fe20000000000 */
.L_x_3:
[----:B0-----:R-:W-:Y:S05]  /*0480*/  BSYNC B0 ;  /* 0x0000000000007941 */ /* 0x001fea0003800000 */
.L_x_2:
[----:B------:R-:W0:Y:S01]  /*0490*/  S2UR UR9, SR_CTAID.X ;  /* 0x00000000000979c3 */ /* 0x000e220000002500 */
[----:B------:R-:W-:Y:S01]  /*04a0*/  SHF.R.S32.HI R2, RZ, 0x1f, R4 ;  /* 0x0000001fff027819 */ /* 0x000fe20000011404 */
[----:B------:R-:W5:Y:S01]  /*04b0*/  SHFL.IDX PT, R0, R0, RZ, 0x1f ;  /* 0x00001fff00007589 */ /* 0x000f6200000e0000 */
[----:B------:R-:W-:Y:S01]  /*04c0*/  ELECT P0, URZ, PT ;  /* 0x00000000003f782f */ /* 0x000fe20003800000 */
[----:B------:R-:W-:Y:S01]  /*04d0*/  NOP ;  /* 0x0000000000007918 */ /* 0x000fe20000000000 */
[----:B------:R-:W-:Y:S01]  /*04e0*/  LEA.HI R2, R2, R4, RZ, 0x7 ;  /* 0x0000000402027211 */ /* 0x000fe200078f38ff */
[----:B------:R-:W-:Y:S01]  /*04f0*/  ULDC UR4, c[0x0][0x150] ;  /* 0x0000540000047ab9 */ /* 0x000fe20000000800 */
[----:B------:R-:W-:Y:S01]  /*0500*/  NOP ;  /* 0x0000000000007918 */ /* 0x000fe20000000000 */
[----:B------:R-:W1:Y:S01]  /*0510*/  LDC R8, c[0x0][0x144] ;  /* 0x00005100ff087b82 */ /* 0x000e620000000800 */
[----:B------:R-:W-:-:S05]  /*0520*/  LOP3.LUT R2, R2, 0xffffff80, RZ, 0xc0, !PT ;  /* 0xffffff8002027812 */ /* 0x000fca00078ec0ff */
[----:B------:R-:W-:Y:S02]  /*0530*/  IMAD.IADD R4, R4, 0x1, -R2 ;  /* 0x0000000104047824 */ /* 0x000fe400078e0a02 */
[----:B------:R-:W2:Y:S01]  /*0540*/  S2R R2, SR_CTAID.Y ;  /* 0x0000000000027919 */ /* 0x000ea20000002600 */
[----:B------:R-:W3:Y:S02]  /*0550*/  LDC R13, c[0x0][0x148] ;  /* 0x00005200ff0d7b82 */ /* 0x000ee40000000800 */
[----:B------:R-:W-:-:S04]  /*0560*/  SHF.R.S32.HI R5, RZ, 0x1f, R4 ;  /* 0x0000001fff057819 */ /* 0x000fc80000011404 */
[----:B------:R-:W-:Y:S02]  /*0570*/  LEA.HI R5, R5, R4, RZ, 0x3 ;  /* 0x0000000405057211 */ /* 0x000fe400078f18ff */
[----:B0-----:R-:W-:Y:S02]  /*0580*/  I2FP.F32.U32 R6, UR9 ;  /* 0x0000000900067c45 */ /* 0x001fe40008201000 */
[----:B-----5:R-:W-:Y:S02]  /*0590*/  ISETP.NE.OR P0, PT, R0, RZ, !P0 ;  /* 0x000000ff0000720c */ /* 0x020fe40004705670 */
[----:B------:R-:W-:Y:S01]  /*05a0*/  SHF.R.S32.HI R0, RZ, 0x3, R5 ;  /* 0x00000003ff007819 */ /* 0x000fe20000011405 */
[----:B------:R-:W-:Y:S01]  /*05b0*/  FMUL R7, R6, UR4 ;  /* 0x0000000406077c20 */ /* 0x000fe20008400000 */
[----:B------:R-:W-:Y:S01]  /*05c0*/  SHF.R.S32.HI R6, RZ, 0x1f, R3 ;  /* 0x0000001fff067819 */ /* 0x000fe20000011403 */
[----:B------:R-:W-:Y:S01]  /*05d0*/  ULDC UR4, c[0x0][0x154] ;  /* 0x0000550000047ab9 */ /* 0x000fe20000000800 */
[----:B------:R-:W-:-:S02]  /*05e0*/  SHF.R.S32.HI R5, RZ, 0x1f, R5 ;  /* 0x0000001fff057819 */ /* 0x000fc40000011405 */
[----:B------:R-:W-:Y:S01]  /*05f0*/  LEA.HI R6, R6, R3, RZ, 0x2 ;  /* 0x0000000306067211 */ /* 0x000fe200078f10ff */
[----:B------:R-:W0:Y:S01]  /*0600*/  F2I.U32.TRUNC.NTZ R7, R7 ;  /* 0x0000000700077305 */ /* 0x000e22000020f000 */
[----:B------:R-:W-:Y:S02]  /*0610*/  LEA.HI R5, R5, R0, RZ, 0x2 ;  /* 0x0000000005057211 */ /* 0x000fe400078f10ff */
[----:B------:R-:W-:Y:S01]  /*0620*/  LOP3.LUT R6, R6, 0x3ffffffc, RZ, 0xc0, !PT ;  /* 0x3ffffffc06067812 */ /* 0x000fe200078ec0ff */
[----:B------:R-:W-:Y:S01]  /*0630*/  VOTEU.ALL UP0, P0 ;  /* 0x00000000003f7886 */ /* 0x000fe20000000000 */
[----:B------:R-:W-:Y:S01]  /*0640*/  LOP3.LUT R5, R5, 0xfffffffc, RZ, 0xc0, !PT ;  /* 0xfffffffc05057812 */ /* 0x000fe200078ec0ff */
[----:B------:R-:W-:Y:S02]  /*0650*/  VOTEU.ALL UP1, P0 ;  /* 0x00000000003f7886 */ /* 0x000fe40000020000 */
[----:B------:R-:W-:Y:S01]  /*0660*/  IMAD.IADD R6, R3, 0x1, -R6 ;  /* 0x0000000103067824 */ /* 0x000fe200078e0a06 */
[----:B------:R-:W-:Y:S01]  /*0670*/  IADD3 R5, R0, -R5, RZ ;  /* 0x8000000500057210 */ /* 0x000fe20007ffe0ff */
[----:B------:R-:W5:Y:S01]  /*0680*/  @!UP0 S2UR UR7, SR_CgaCtaId ;  /* 0x00000000000789c3 */ /* 0x000f620000008800 */
[----:B------:R-:W-:Y:S01]  /*0690*/  @!UP0 UMOV UR6, 0x400 ;  /* 0x0000040000068882 */ /* 0x000fe20000000000 */
[----:B--2---:R-:W-:-:S02]  /*06a0*/  I2FP.F32.U32 R9, R2 ;  /* 0x0000000200097245 */ /* 0x004fc40000201000 */
[----:B------:R-:W-:Y:S01]  /*06b0*/  LEA R5, R6, R5, 0x2 ;  /* 0x0000000506057211 */ /* 0x000fe200078e10ff */
[----:B0-----:R-:W-:Y:S02]  /*06c0*/  IMAD.MOV R11, RZ, RZ, -R7 ;  /* 0x000000ffff0b7224 */ /* 0x001fe400078e0a07 */
[----:B------:R-:W-:Y:S01]  /*06d0*/  FMUL R9, R9, UR4 ;  /* 0x0000000409097c20 */ /* 0x000fe20008400000 */
[----:B------:R-:W-:Y:S01]  /*06e0*/  LEA.HI R6, R5, R5, RZ, 0x1 ;  /* 0x0000000505067211 */ /* 0x000fe200078f08ff */
[----:B-1----:R-:W-:Y:S01]  /*06f0*/  IMAD R0, R8, R11, UR9 ;  /* 0x0000000908007e24 */ /* 0x002fe2000f8e020b */
[----:B------:R-:W-:Y:S01]  /*0700*/  UMOV UR4, 0x20 ;  /* 0x0000002000047882 */ /* 0x000fe20000000000 */
[----:B------:R-:W0:Y:S01]  /*0710*/  LDC R8, c[0x0][0x140] ;  /* 0x00005000ff087b82 */ /* 0x000e220000000800 */
[----:B------:R-:W-:Y:S01]  /*0720*/  LOP3.LUT R6, R6, 0xfffffffe, RZ, 0xc0, !PT ;  /* 0xfffffffe06067812 */ /* 0x000fe200078ec0ff */
[----:B------:R-:W1:Y:S01]  /*0730*/  F2I.U32.TRUNC.NTZ R9, R9 ;  /* 0x0000000900097305 */ /* 0x000e62000020f000 */
[----:B------:R-:W-:-:S04]  /*0740*/  @!UP0 UIADD3 UR4, -UR4, 0x100000, URZ ;  /* 0x0010000004048890 */ /* 0x000fc8000fffe13f */
[----:B------:R-:W-:Y:S02]  /*0750*/  @!UP0 USHF.L.U32 UR5, UR4, 0xb, URZ ;  /* 0x0000000b04058899 */ /* 0x000fe4000800063f */
[----:B------:R-:W-:Y:S01]  /*0760*/  @!UP0 USHF.L.U32 UR4, UR4, 0x1, URZ ;  /* 0x0000000104048899 */ /* 0x000fe2000800063f */
[C---:B------:R-:W-:Y:S01]  /*0770*/  IADD3 R7, R5.reuse, -R6, RZ ;  /* 0x8000000605077210 */ /* 0x040fe20007ffe0ff */
[----:B------:R-:W-:-:S03]  /*0780*/  IMAD.SHL.U32 R6, R5, 0x4, RZ ;  /* 0x0000000405067824 */ /* 0x000fc600078e00ff */
[----:B------:R-:W-:Y:S02]  /*0790*/  ISETP.NE.AND P2, PT, R7, R0, PT ;  /* 0x000000000700720c */ /* 0x000fe40003f45270 */
[----:B------:R-:W-:Y:S01]  /*07a0*/  LOP3.LUT R10, R5, 0xc, R6, 0x78, !PT ;  /* 0x0000000c050a7812 */ /* 0x000fe200078e7806 */
[----:B-----5:R-:W-:Y:S01]  /*07b0*/  @!UP0 ULEA UR6, UR7, UR6, 0x18 ;  /* 0x0000000607068291 */ /* 0x020fe2000f8ec03f */
[----:B------:R-:W-:Y:S01]  /*07c0*/  VOTEU.ALL UP0, P0 ;  /* 0x00000000003f7886 */ /* 0x000fe20000000000 */
[----:B------:R-:W-:Y:S01]  /*07d0*/  LOP3.LUT P0, RZ, R4, 0x7, RZ, 0xc0, !PT ;  /* 0x0000000704ff7812 */ /* 0x000fe2000780c0ff */
[----:B------:R-:W-:Y:S01]  /*07e0*/  IMAD.MOV.U32 R4, RZ, RZ, 0x1 ;  /* 0x00000001ff047424 */ /* 0x000fe200078e00ff */
[----:B-1----:R-:W-:Y:S01]  /*07f0*/  IADD3 R12, -R9, RZ, RZ ;  /* 0x000000ff090c7210 */ /* 0x002fe20007ffe1ff */
[----:B------:R1:W-:Y:S01]  /*0800*/  STL [R1+0x460], R10 ;  /* 0x0004600a01007387 */ /* 0x0003e20000100800 */
[----:B------:R-:W-:-:S04]  /*0810*/  ISETP.LT.U32.AND P0, PT, R10, 0x2, !P0 ;  /* 0x000000020a00780c */ /* 0x000fc80004701070 */
[----:B------:R-:W-:Y:S01]  /*0820*/  @P2 LEA.HI R5, R10, R10, RZ, 0x1 ;  /* 0x0000000a0a052211 */ /* 0x000fe200078f08ff */
[----:B---3--:R-:W-:Y:S01]  /*0830*/  IMAD R6, R13, R12, R2 ;  /* 0x0000000c0d067224 */ /* 0x008fe200078e0202 */
[----:B0-----:R-:W-:Y:S01]  /*0840*/  ISETP.EQ.U32.AND P5, PT, R8, 0x1, PT ;  /* 0x000000010800780c */ /* 0x001fe20003fa2070 */
[----:B------:R-:W0:Y:S02]  /*0850*/  FENCE.VIEW.ASYNC.S ;  /* 0x00000000000073c6 */ /* 0x000e240000000000 */
[----:B0-----:R1:W0:Y:S01]  /*0860*/  @!UP0 SYNCS.EXCH.64 URZ, [UR6+0x90], UR4 ;  /* 0x00009004063f85b2 */ /* 0x0012220008000100 */
[----:B------:R-:W-:-:S04]  /*0870*/  @P2 SHF.R.S32.HI R5, RZ, 0x1, R5 ;  /* 0x00000001ff052819 */ /* 0x000fc80000011405 */
[----:B------:R-:W-:Y:S02]  /*0880*/  @P2 ISETP.NE.AND P3, PT, R5, R6, PT ;  /* 0x000000060500220c */ /* 0x000fe40003f65270 */
[----:B------:R-:W-:Y:S02]  /*0890*/  SEL R5, RZ, 0x1, !P0 ;  /* 0x00000001ff057807 */ /* 0x000fe40004000000 */
[----:B------:R-:W-:-:S03]  /*08a0*/  @P2 SEL R4, RZ, 0x1, P3 ;  /* 0x00000001ff042807 */ /* 0x000fc60001800000 */
[----:B------:R1:W-:Y:S04]  /*08b0*/  STL [R1+0x468], R5 ;  /* 0x0004680501007387 */ /* 0x0003e80000100800 */
[----:B------:R1:W-:Y:S01]  /*08c0*/  STL [R1+0x464], R4 ;  /* 0x0004640401007387 */ /* 0x0003e20000100800 */
[----:B------:R1:W2:Y:S01]  /*08d0*/  @!UP1 SYNCS.EXCH.64 URZ, [UR6+0x98], UR4 ;  /* 0x00009804063f95b2 */ /* 0x0002a20008000100 */
[----:B------:R-:W-:Y:S01]  /*08e0*/  NOP ;  /* 0x0000000000007918 */ /* 0x000fe20000000000 */
[----:B------:R-:W-:Y:S05]  /*08f0*/  @!P5 BRA `(.L_x_4) ;  /* 0x000000000008d947 */ /* 0x000fea0003800000 */
[----:B0-2-4-:R-:W-:Y:S01]  /*0900*/  UCGABAR_ARV ;  /* 0x00000000000079c7 */ /* 0x015fe20008000000 */
[----:B------:R-:W-:Y:S05]  /*0910*/  BRA `(.L_x_5) ;  /* 0x0000000000047947 */ /* 0x000fea0003800000 */
.L_x_4:
[----:B0-2-4-:R-:W-:Y:S01]  /*0920*/  NOP ;  /* 0x0000000000007918 */ /* 0x015fe20000000000 */
.L_x_5:
[----:B------:R-:W0:Y:S01]  /*0930*/  LDC R3, c[0x0][0x75c] ;  /* 0x0001d700ff037b82 */ /* 0x000e220000000800 */
[----:B-1----:R-:W-:Y:S01]  /*0940*/  MOV R4, UR9 ;  /* 0x0000000900047c02 */ /* 0x002fe20008000f00 */
[----:B------:R-:W-:Y:S01]  /*0950*/  IMAD.MOV.U32 R5, RZ, RZ, RZ ;  /* 0x000000ffff057224 */ /* 0x000fe200078e00ff */
[----:B0-----:R-:W-:-:S13]  /*0960*/  ISETP.NE.AND P4, PT, R3, 0x1, PT ;  /* 0x000000010300780c */ /* 0x001fda0003f85270 */
[----:B------:R-:W0:Y:S01]  /*0970*/  @P4 LDC R7, c[0x0][0x10] ;  /* 0x00000400ff074b82 */ /* 0x000e220000000800 */
[----:B------:R-:W-:Y:S01]  /*0980*/  @P4 IMAD.MOV.U32 R3, RZ, RZ, RZ ;  /* 0x000000ffff034224 */ /* 0x000fe200078e00ff */
[----:B------:R-:W-:-:S06]  /*0990*/  @P4 MOV R11, RZ ;  /* 0x000000ff000b4202 */ /* 0x000fcc0000000f00 */
[----:B------:R-:W1:Y:S01]  /*09a0*/  @!P4 LDC R9, c[0x0][0xc] ;  /* 0x00000300ff09cb82 */ /* 0x000e620000000800 */
[----:B0-----:R-:W-:-:S04]  /*09b0*/  @P4 IMAD.WIDE.U32 R6, R7, UR9, R2 ;  /* 0x0000000907064c25 */ /* 0x001fc8000f8e0002 */
[----:B------:R-:W-:Y:S01]  /*09c0*/  @P4 IMAD.IADD R15, R7, 0x1, R11 ;  /* 0x00000001070f4824 */ /* 0x000fe200078e020b */
[----:B------:R-:W-:Y:S01]  /*09d0*/  @P4 MOV R10, R6 ;  /* 0x00000006000a4202 */ /* 0x000fe20000000f00 */
[----:B-1----:R-:W-:-:S04]  /*09e0*/  @!P4 IMAD.WIDE.U32 R4, R2, R9, R4 ;  /* 0x000000090204c225 */ /* 0x002fc800078e0004 */
[----:B------:R-:W-:Y:S01]  /*09f0*/  @!P4 IMAD.MOV.U32 R15, RZ, RZ, R5 ;  /* 0x000000ffff0fc224 */ /* 0x000fe200078e0005 */
[----:B------:R-:W-:-:S05]  /*0a00*/  @!P4 MOV R10, R4 ;  /* 0x00000004000ac202 */ /* 0x000fca0000000f00 */
[----:B------:R0:W-:Y:S04]  /*0a10*/  STL [R1+0x470], R10 ;  /* 0x0004700a01007387 */ /* 0x0001e80000100800 */
[----:B------:R0:W-:Y:S01]  /*0a20*/  STL [R1+0x46c], R15 ;  /* 0x00046c0f01007387 */ /* 0x0001e20000100800 */
[----:B------:R-:W-:Y:S05]  /*0a30*/  @!P5 BRA `(.L_x_6) ;  /* 0x00000000000cd947 */ /* 0x000fea0003800000 */
[----:B------:R-:W-:Y:S01]  /*0a40*/  UCGABAR_WAIT ;  /* 0x0000000000007dc7 */ /* 0x000fe20008000000 */
[----:B------:R-:W-:Y:S01]  /*0a50*/  CCTL.IVALL ;  /* 0x00000000ff00798f */ /* 0x000fe20002000000 */
[----:B------:R-:W-:Y:S05]  /*0a60*/  BRA `(.L_x_7) ;  /* 0x0000000000047947 */ /* 0x000fea0003800000 */
.L_x_6:
[----:B------:R-:W-:Y:S06]  /*0a70*/  BAR.SYNC.DEFER_BLOCKING 0x0 ;  /* 0x0000000000007b1d */ /* 0x000fec0000010000 */
.L_x_7:
[----:B------:R-:W-:Y:S05]  /*0a80*/  @!P1 BRA `(.L_x_8) ;  /* 0x000001e400a49947 */ /* 0x000fea0003800000 */
[----:B------:R-:W-:-:S06]  /*0a90*/  UISETP.GT.U32.AND UP0, UPT, UR10, 0x1, UPT ;  /* 0x000000010a00788c */ /* 0x000fcc000bf04070 */
[----:B------:R-:W-:-:S13]  /*0aa0*/  PLOP3.LUT P0, PT, PT, PT, UP0, 0x80, 0x0 ;  /* 0x000000000000781c */ /* 0x000fda0003f0f008 */
[----:B------:R-:W-:Y:S05]  /*0ab0*/  @P0 EXIT ;  /* 0x000000000000094d */ /* 0x000fea0003800000 */
[----:B------:R-:W-:Y:S01]  /*0ac0*/  MOV R6, 0xffffffff ;  /* 0xffffffff00067802 */ /* 0x000fe20000000f00 */
[----:B------:R-:W-:Y:S01]  /*0ad0*/  IMAD.MOV.U32 R5, RZ, RZ, -0x1 ;  /* 0xffffffffff057424 */ /* 0x000fe200078e00ff */
[----:B------:R-:W-:Y:S01]  /*0ae0*/  ULDC.64 UR4, c[0x0][0x750] ;  /* 0x0001d40000047ab9 */ /* 0x000fe20000000a00 */
[----:B------:R-:W-:Y:S01]  /*0af0*/  UMOV UR14, 0xffffffff ;  /* 0xffffffff000e7882 */ /* 0x000fe20000000000 */
[----:B------:R-:W-:Y:S01]  /*0b00*/  ISETP.GE.U32.AND P0, PT, R10, UR4, PT ;  /* 0x000000040a007c0c */ /* 0x000fe2000bf06070 */
[----:B------:R1:W-:Y:S01]  /*0b10*/  STL [R1+0x478], R6 ;  /* 0x0004780601007387 */ /* 0x0003e20000100800 */
[----:B------:R-:W-:Y:S02]  /*0b20*/  PRMT R4, RZ, 0x7610, R4 ;  /* 0x00007610ff047816 */ /* 0x000fe40000000004 */
[----:B------:R-:W-:Y:S01]  /*0b30*/  ISETP.GE.U32.AND.EX P0, PT, R15, UR5, PT, P0 ;  /* 0x000000050f007c0c */ /* 0x000fe2000bf06100 */
[----:B------:R1:W-:-:S12]  /*0b40*/  STL [R1+0x474], R5 ;  /* 0x0004740501007387 */ /* 0x0003d80000100800 */
[----:B-1----:R-:W-:Y:S05]  /*0b50*/  @P0 BRA `(.L_x_9) ;  /* 0x00000004003c0947 */ /* 0x002fea0003800000 */
[----:B------:R-:W-:Y:S01]  /*0b60*/  ULDC.64 UR14, c[0x0][0x728] ;  /* 0x0001ca00000e7ab9 */ /* 0x000fe20000000a00 */
[----:B------:R-:W1:Y:S01]  /*0b70*/  LDC.64 R8, c[0x0][0x720] ;  /* 0x0001c800ff087b82 */ /* 0x000e620000000a00 */
[----:B------:R-:W-:Y:S01]  /*0b80*/  ISETP.NE.U32.AND P0, PT, RZ, UR14, PT ;  /* 0x0000000eff007c0c */ /* 0x000fe2000bf05070 */
[----:B------:R-:W-:Y:S01]  /*0b90*/  ULDC UR11, c[0x0][0x730] ;  /* 0x0001cc00000b7ab9 */ /* 0x000fe20000000800 */
[----:B------:R-:W-:Y:S02]  /*0ba0*/  R2UR UR4, R10 ;  /* 0x000000000a0472ca */ /* 0x000fe400000e0000 */
[----:B------:R-:W-:Y:S02]  /*0bb0*/  ISETP.NE.AND.EX P0, PT, RZ, UR15, PT, P0 ;  /* 0x0000000fff007c0c */ /* 0x000fe4000bf05300 */
[----:B------:R-:W-:-:S11]  /*0bc0*/  R2UR UR5, R15 ;  /* 0x000000000f0572ca */ /* 0x000fd600000e0000 */
[----:B------:R-:W-:Y:S05]  /*0bd0*/  @!P0 BRA `(.L_x_10) ;  /* 0x0000000000308947 */ /* 0x000fea0003800000 */
[----:B------:R-:W-:Y:S01]  /*0be0*/  R2UR UR4, R10 ;  /* 0x000000000a0472ca */ /* 0x000fe200000e0000 */
[----:B------:R-:W-:Y:S01]  /*0bf0*/  ULDC UR8, c[0x0][0x734] ;  /* 0x0001cd0000087ab9 */ /* 0x000fe20000000800 */
[----:B------:R-:W-:-:S11]  /*0c00*/  R2UR UR10, R15 ;  /* 0x000000000f0a72ca */ /* 0x000fd600000e0000 */
[----:B------:R-:W-:-:S04]  /*0c10*/  UIADD3 UR8, UP0, UR4, UR8, URZ ;  /* 0x0000000804087290 */ /* 0x000fc8000ff1e03f */
[----:B------:R-:W-:-:S04]  /*0c20*/  UIADD3.X UR10, URZ, UR10, URZ, UP0, !UPT ;  /* 0x0000000a3f0a7290 */ /* 0x000fc800087fe43f */
[----:B------:R-:W-:-:S04]  /*0c30*/  UIMAD.WIDE.U32 UR4, UR10, UR14, URZ ;  /* 0x0000000e0a0472a5 */ /* 0x000fc8000f8e003f */
[----:B------:R-:W-:Y:S02]  /*0c40*/  UIMAD.WIDE.U32 UR6, UP0, UR8, UR15, UR4 ;  /* 0x0000000f080672a5 */ /* 0x000fe4000f800004 */
[----:B------:R-:W-:Y:S02]  /*0c50*/  UIMAD.WIDE.U32 UR4, UR8, UR14, URZ ;  /* 0x0000000e080472a5 */ /* 0x000fe4000f8e003f */
[----:B------:R-:W-:Y:S02]  /*0c60*/  UIADD3.X UR9, URZ, URZ, URZ, UP0, !UPT ;  /* 0x0000003f3f097290 */ /* 0x000fe400087fe43f */
[----:B------:R-:W-:Y:S01]  /*0c70*/  UIADD3 URZ, UP0, UR5, UR6, URZ ;  /* 0x00000006053f7290 */ /* 0x000fe2000ff1e03f */
[----:B------:R-:W-:-:S03]  /*0c80*/  UMOV UR8, UR7 ;  /* 0x0000000700087c82 */ /* 0x000fc60008000000 */
[----:B------:R-:W-:-:S12]  /*0c90*/  UIMAD.WIDE.U32.X UR4, UR10, UR15, UR8, UP0 ;  /* 0x0000000f0a0472a5 */ /* 0x000fd800080e0408 */
.L_x_10:
[----:B------:R-:W-:Y:S01]  /*0ca0*/  USHF.R.U64 UR14, UR4, UR11, UR5 ;  /* 0x0000000b040e7299 */ /* 0x000fe20008001205 */
[----:B------:R-:W2:Y:S01]  /*0cb0*/  LDC.64 R20, c[0x0][0x740] ;  /* 0x0001d000ff147b82 */ /* 0x000ea20000000a00 */
[----:B------:R-:W-:Y:S01]  /*0cc0*/  USHF.R.U32.HI UR4, URZ, UR11, UR5 ;  /* 0x0000000b3f047299 */ /* 0x000fe20008011605 */
[----:B------:R-:W-:Y:S02]  /*0cd0*/  IMAD.MOV.U32 R4, RZ, RZ, R10 ;  /* 0x000000ffff047224 */ /* 0x000fe400078e000a */
[----:B------:R-:W-:Y:S01]  /*0ce0*/  IMAD R25, R13, R12, R2 ;  /* 0x0000000c0d197224 */ /* 0x000fe200078e0202 */
[----:B------:R-:W-:Y:S01]  /*0cf0*/  IADD3 R3, P0, RZ, -UR14, RZ ;  /* 0x8000000eff037c10 */ /* 0x000fe2000ff1e0ff */
[----:B------:R-:W-:Y:S02]  /*0d00*/  IMAD.MOV.U32 R13, RZ, RZ, 0x1 ;  /* 0x00000001ff0d7424 */ /* 0x000fe400078e00ff */
[----:B------:R-:W0:Y:S01]  /*0d10*/  LDC R14, c[0x0][0x718] ;  /* 0x0001c600ff0e7b82 */ /* 0x000e220000000800 */
[----:B------:R-:W-:-:S05]  /*0d20*/  IADD3.X R5, RZ, ~UR4, RZ, P0, !PT ;  /* 0x80000004ff057c10 */ /* 0x000fca00087fe4ff */
[-C--:B-1----:R-:W-:Y:S01]  /*0d30*/  IMAD R6, R5, R8.reuse, RZ ;  /* 0x0000000805067224 */ /* 0x082fe200078e02ff */
[----:B------:R-:W-:Y:S01]  /*0d40*/  MOV R5, R15 ;  /* 0x0000000f00057202 */ /* 0x000fe20000000f00 */
[----:B------:R-:W1:Y:S02]  /*0d50*/  LDC R16, c[0x0][0x708] ;  /* 0x0001c200ff107b82 */ /* 0x000e640000000800 */
[----:B------:R-:W-:-:S06]  /*0d60*/  IMAD.WIDE.U32 R4, R3, R8, R4 ;  /* 0x0000000803047225 */ /* 0x000fcc00078e0004 */
[----:B------:R-:W3:Y:S01]  /*0d70*/  LDC R18, c[0x0][0x758] ;  /* 0x0001d600ff127b82 */ /* 0x000ee20000000800 */
[----:B------:R-:W-:Y:S01]  /*0d80*/  IMAD R3, R3, R9, R6 ;  /* 0x0000000903037224 */ /* 0x000fe200078e0206 */
[----:B--2---:R-:W-:-:S03]  /*0d90*/  ISETP.NE.U32.AND P0, PT, R20, RZ, PT ;  /* 0x000000ff1400720c */ /* 0x004fc60003f05070 */
[----:B------:R-:W-:Y:S01]  /*0da0*/  IMAD.IADD R3, R5, 0x1, R3 ;  /* 0x0000000105037824 */ /* 0x000fe200078e0203 */
[----:B------:R-:W-:Y:S02]  /*0db0*/  ISETP.NE.AND.EX P0, PT, R21, RZ, PT, P0 ;  /* 0x000000ff1500720c */ /* 0x000fe40003f05300 */
[----:B------:R-:W2:Y:S01]  /*0dc0*/  LDC R11, c[0x0][0x700] ;  /* 0x0001c000ff0b7b82 */ /* 0x000ea20000000800 */
[----:B------:R-:W-:Y:S02]  /*0dd0*/  MOV R5, 0xffffffff ;  /* 0xffffffff00057802 */ /* 0x000fe40000000f00 */
[-CC-:B0-----:R-:W-:Y:S02]  /*0de0*/  SHF.R.U64 R10, R4, R14.reuse, R3.reuse ;  /* 0x0000000e040a7219 */ /* 0x181fe40000001203 */
[----:B------:R-:W-:-:S03]  /*0df0*/  SHF.R.U32.HI R3, RZ, R14, R3 ;  /* 0x0000000eff037219 */ /* 0x000fc60000011603 */
[----:B------:R-:W0:Y:S01]  /*0e00*/  LDC R15, c[0x0][0x748] ;  /* 0x0001d200ff0f7b82 */ /* 0x000e220000000800 */
[-CC-:B-1----:R-:W-:Y:S02]  /*0e10*/  SHF.R.U64 R23, R10, R16.reuse, R3.reuse ;  /* 0x000000100a177219 */ /* 0x182fe40000001203 */
[----:B------:R-:W-:-:S05]  /*0e20*/  SHF.R.U32.HI R3, RZ, R16, R3 ;  /* 0x00000010ff037219 */ /* 0x000fca0000011603 */
[----:B------:R-:W1:Y:S01]  /*0e30*/  LDC R17, c[0x0][0x738] ;  /* 0x0001ce00ff117b82 */ /* 0x000e620000000800 */
[-C--:B---3--:R-:W-:Y:S02]  /*0e40*/  SHF.L.U32 R2, R5, R18.reuse, RZ ;  /* 0x0000001205027219 */ /* 0x088fe400000006ff */
[--C-:B------:R-:W-:Y:S02]  /*0e50*/  SHF.R.U64 R12, R23, R18, R3.reuse ;  /* 0x00000012170c7219 */ /* 0x100fe40000001203 */
[----:B------:R-:W-:Y:S02]  /*0e60*/  LOP3.LUT R8, RZ, R2, RZ, 0x33, !PT ;  /* 0x00000002ff087212 */ /* 0x000fe400078e33ff */
[----:B------:R-:W-:Y:S01]  /*0e70*/  SHF.R.U32.HI R3, RZ, R18, R3 ;  /* 0x00000012ff037219 */ /* 0x000fe20000011603 */
[----:B------:R-:W3:Y:S01]  /*0e80*/  LDC R19, c[0x0][0x710] ;  /* 0x0001c400ff137b82 */ /* 0x000ee20000000800 */
[----:B------:R-:W-:Y:S01]  /*0e90*/  MOV R2, R12 ;  /* 0x0000000c00027202 */ /* 0x000fe20000000f00 */
[----:B------:R-:W-:Y:S06]  /*0ea0*/  @!P0 BRA `(.L_x_11) ;  /* 0x0000000000288947 */ /* 0x000fec0003800000 */
[----:B------:R-:W4:Y:S02]  /*0eb0*/  LDC R7, c[0x0][0x74c] ;  /* 0x0001d300ff077b82 */ /* 0x000f240000000800 */
[----:B----4-:R-:W-:-:S05]  /*0ec0*/  IADD3 R7, P0, R12, R7, RZ ;  /* 0x000000070c077210 */ /* 0x010fca0007f1e0ff */
[----:B------:R-:W-:-:S04]  /*0ed0*/  IMAD.X R9, RZ, RZ, R3, P0 ;  /* 0x000000ffff097224 */ /* 0x000fc800000e0603 */
[----:B------:R-:W-:-:S04]  /*0ee0*/  IMAD.WIDE.U32 R2, R9, R20, RZ ;  /* 0x0000001409027225 */ /* 0x000fc800078e00ff */
[----:B------:R-:W-:-:S04]  /*0ef0*/  IMAD.WIDE.U32 R4, P0, R7, R21, R2 ;  /* 0x0000001507047225 */ /* 0x000fc80007800002 */
[----:B------:R-:W-:Y:S01]  /*0f00*/  IMAD.WIDE.U32 R2, R7, R20, RZ ;  /* 0x0000001407027225 */ /* 0x000fe200078e00ff */
[----:B------:R-:W-:-:S03]  /*0f10*/  IADD3.X R7, RZ, RZ, RZ, P0, !PT ;  /* 0x000000ffff077210 */ /* 0x000fc600007fe4ff */
[----:B------:R-:W-:Y:S01]  /*0f20*/  IMAD.MOV.U32 R6, RZ, RZ, R5 ;  /* 0x000000ffff067224 */ /* 0x000fe200078e0005 */
[----:B------:R-:W-:-:S05]  /*0f30*/  IADD3 RZ, P0, R3, R4, RZ ;  /* 0x0000000403ff7210 */ /* 0x000fca0007f1e0ff */
[----:B------:R-:W-:-:S08]  /*0f40*/  IMAD.WIDE.U32.X R2, R9, R21, R6, P0 ;  /* 0x0000001509027225 */ /* 0x000fd000000e0406 */
.L_x_11:
[----:B0-----:R-:W-:Y:S02]  /*0f50*/  SHF.R.U64 R4, R2, R15, R3 ;  /* 0x0000000f02047219 */ /* 0x001fe40000001203 */
[----:B------:R-:W-:Y:S02]  /*0f60*/  SHF.L.U32 R2, R13, R18, RZ ;  /* 0x000000120d027219 */ /* 0x000fe400000006ff */
[----:B------:R-:W-:Y:S01]  /*0f70*/  LOP3.LUT R3, R23, R8, RZ, 0xc0, !PT ;  /* 0x0000000817037212 */ /* 0x000fe200078ec0ff */
[----:B------:R-:W-:Y:S01]  /*0f80*/  IMAD.MOV R6, RZ, RZ, -R4 ;  /* 0x000000ffff067224 */ /* 0x000fe200078e0a04 */
[----:B--2---:R-:W-:Y:S02]  /*0f90*/  IADD3 R5, R11, -0x1, RZ ;  /* 0xffffffff0b057810 */ /* 0x004fe40007ffe0ff */
[----:B------:R-:W-:Y:S01]  /*0fa0*/  SEL R0, R0, R25, !P4 ;  /* 0x0000001900007207 */ /* 0x000fe20006000000 */
[----:B------:R-:W-:Y:S01]  /*0fb0*/  IMAD R3, R2, R4, R3 ;  /* 0x0000000402037224 */ /* 0x000fe200078e0203 */
[----:B------:R-:W-:Y:S01]  /*0fc0*/  LOP3.LUT R5, R10, R5, RZ, 0xc0, !PT ;  /* 0x000000050a057212 */ /* 0x000fe200078ec0ff */
[----:B-1----:R-:W-:Y:S01]  /*0fd0*/  IMAD R2, R6, R17, R12 ;  /* 0x0000001106027224 */ /* 0x002fe200078e020c */
[----:B------:R-:W-:Y:S01]  /*0fe0*/  MOV R4, 0x1 ;  /* 0x0000000100047802 */ /* 0x000fe20000000f00 */
[----:B---3--:R-:W-:-:S02]  /*0ff0*/  IMAD R0, R3, R19, R0 ;  /* 0x0000001303007224 */ /* 0x008fc400078e0200 */
[----:B------:R-:W-:-:S05]  /*1000*/  IMAD R3, R2, R11, R5 ;  /* 0x0000000b02037224 */ /* 0x000fca00078e0205 */
[----:B------:R-:W-:Y:S02]  /*1010*/  SEL R2, R3, R0, !P4 ;  /* 0x0000000003027207 */ /* 0x000fe40006000000 */
[----:B------:R-:W-:-:S03]  /*1020*/  SEL R0, R0, R3, !P4 ;  /* 0x0000000300007207 */ /* 0x000fc60006000000 */
[----:B------:R1:W-:Y:S04]  /*1030*/  STL [R1+0x474], R2 ;  /* 0x0004740201007387 */ /* 0x0003e80000100800 */
[----:B------:R1:W-:Y:S02]  /*1040*/  STL [R1+0x478], R0 ;  /* 0x0004780001007387 */ /* 0x0003e40000100800 */
.L_x_9:
[----:B------:R-:W-:-:S08]  /*1050*/  NOP ;  /* 0x0000000000007918 */ /* 0x000fd00000000000 */
[----:B------:R-:W2:Y:S02]  /*1060*/  USETMAXREG.TRY_ALLOC.CTAPOOL UP0, 0xf0 ;  /* 0x000000f0000079c8 */ /* 0x000ea40008000600 */
[----:B--2---:R-:W-:-:S13]  /*1070*/  PLOP3.LUT P0, PT, PT, PT, UP0, 0x80, 0x0 ;  /* 0x000000000000781c */ /* 0x004fda0003f0f008 */
[----:B------:R-:W-:Y:S05]  /*1080*/  @!P0 BRA `(.L_x_9) ;  /* 0xfffffffc00f08947 */ /* 0x000fea000383ffff */
[----:B------:R-:W-:Y:S01]  /*1090*/  ULDC.64 UR4, c[0x0][0x698] ;  /* 0x0001a60000047ab9 */ /* 0x000fe20000000a00 */
[----:B------:R-:W-:Y:S01]  /*10a0*/  ULDC.64 UR16, c[0x0][0x208] ;  /* 0x0000820000107ab9 */ /* 0x000fe20000000a00 */
[----:B------:R-:W-:-:S04]  /*10b0*/  ISETP.NE.U32.AND P0, PT, RZ, UR4, PT ;  /* 0x00000004ff007c0c */ /* 0x000fc8000bf05070 */
[----:B------:R-:W-:-:S13]  /*10c0*/  ISETP.NE.AND.EX P0, PT, RZ, UR5, PT, P0 ;  /* 0x00000005ff007c0c */ /* 0x000fda000bf05300 */
[----:B------:R-:W-:Y:S05]  /*10d0*/  @!P0 BRA `(.L_x_12) ;  /* 0x0000000000208947 */ /* 0x000fea0003800000 */
[----:B-1----:R-:W1:Y:S02]  /*10e0*/  LDC.64 R2, c[0x0][0x698] ;  /* 0x0001a600ff027b82 */ /* 0x002e640000000a00 */
[----:B-1----:R-:W2:Y:S02]  /*10f0*/  LDG.E.64 R2, desc[UR16][R2.64] ;  /* 0x0000001002027981 */ /* 0x002ea4000c1e1b00 */
[----:B--2---:R-:W-:-:S04]  /*1100*/  ISETP.NE.U32.AND P0, PT, R2, RZ, PT ;  /* 0x000000ff0200720c */ /* 0x004fc80003f05070 */
[----:B------:R-:W-:-:S13]  /*1110*/  ISETP.NE.AND.EX P0, PT, R3, RZ, PT, P0 ;  /* 0x000000ff0300720c */ /* 0x000fda0003f05300 */
[----:B------:R-:W-:Y:S05]  /*1120*/  @!P0 BRA `(.L_x_12) ;  /* 0x00000000000c8947 */ /* 0x000fea0003800000 */
[----:B------:R-:W2:Y:S02]  /*1130*/  LD.E R2, desc[UR16][R2.64] ;  /* 0x0000001002027980 */ /* 0x000ea4000c101900 */
[----:B--2---:R-:W-:Y:S01]  /*1140*/  R2UR UR21, R2 ;  /* 0x00000000021572ca */ /* 0x004fe200000e0000 */
[----:B------:R-:W-:-:S14]  /*1150*/  BRA `(.L_x_13) ;  /* 0x0000000000247947 */ /* 0x000fdc0003800000 */
.L_x_12:
[----:B------:R-:W-:Y:S02]  /*1160*/  ULDC.64 UR4, c[0x0][0x688] ;  /* 0x0001a20000047ab9 */ /* 0x000fe40000000a00 */
[----:B------:R-:W-:-:S04]  /*1170*/  ISETP.NE.U32.AND P0, PT, RZ, UR4, PT ;  /* 0x00000004ff007c0c */ /* 0x000fc8000bf05070 */
[----:B------:R-:W-:-:S13]  /*1180*/  ISETP.NE.AND.EX P0, PT, RZ, UR5, PT, P0 ;  /* 0x00000005ff007c0c */ /* 0x000fda000bf05300 */
[----:B------:R-:W-:Y:S05]  /*1190*/  @!P0 BRA `(.L_x_14) ;  /* 0x0000000000108947 */ /* 0x000fea0003800000 */
[----:B-1----:R-:W1:Y:S02]  /*11a0*/  LDC.64 R2, c[0x0][0x688] ;  /* 0x0001a200ff027b82 */ /* 0x002e640000000a00 */
[----:B-1----:R-:W2:Y:S02]  /*11b0*/  LDG.E R2, desc[UR16][R2.64] ;  /* 0x0000001002027981 */ /* 0x002ea4000c1e1900 */
[----:B--2---:R-:W-:Y:S01]  /*11c0*/  R2UR UR21, R2 ;  /* 0x00000000021572ca */ /* 0x004fe200000e0000 */
[----:B------:R-:W-:-:S14]  /*11d0*/  BRA `(.L_x_13) ;  /* 0x0000000000047947 */ /* 0x000fdc0003800000 */
.L_x_14:
[----:B------:R-:W-:-:S05]  /*11e0*/  ULDC UR21, c[0x0][0x680] ;  /* 0x0001a00000157ab9 */ /* 0x000fca0000000800 */
.L_x_13:
[----:B------:R-:W-:Y:S02]  /*11f0*/  ULDC.64 UR4, c[0x0][0x6a0] ;  /* 0x0001a80000047ab9 */ /* 0x000fe40000000a00 */
        /* <DEDUP_REMOVED lines=11> */
.L_x_15:
        /* <DEDUP_REMOVED lines=8> */
.L_x_17:
[----:B------:R-:W-:-:S05]  /*1330*/  ULDC UR22, c[0x0][0x684] ;  /* 0x0001a10000167ab9 */ /* 0x000fca0000000800 */
.L_x_16:
[----:B------:R-:W-:-:S13]  /*1340*/  LOP3.LUT P0, RZ, R4, 0xff, RZ, 0xc0, !PT ;  /* 0x000000ff04ff7812 */ /* 0x000fda000780c0ff */
[----:B------:R-:W-:Y:S05]  /*1350*/  @!P0 EXIT ;  /* 0x000000000000894d */ /* 0x000fea0003800000 */
[----:B------:R-:W-:Y:S01]  /*1360*/  ULDC UR4, c[0x0][0x28c] ;  /* 0x0000a30000047ab9 */ /* 0x000fe20000000800 */
[----:B------:R-:W-:Y:S02]  /*1370*/  ULOP3.LUT UR23, UR13, 0x1, URZ, 0xfc, !UPT ;  /* 0x000000010d177892 */ /* 0x000fe4000f8efc3f */
[----:B------:R-:W-:-:S04]  /*1380*/  UIADD3 UR4, UR4, 0x3f, URZ ;  /* 0x0000003f04047890 */ /* 0x000fc8000fffe03f */
[----:B------:R-:W-:-:S04]  /*1390*/  USHF.R.S32.HI UR5, URZ, 0x1f, UR4 ;  /* 0x0000001f3f057899 */ /* 0x000fc80008011404 */
[----:B------:R-:W-:-:S03]  /*13a0*/  ULEA.HI UR5, UR5, UR4, URZ, 0x6 ;  /* 0x0000000405057291 */ /* 0x000fc6000f8f303f */
[----:B------:R-:W-:Y:S01]  /*13b0*/  UMOV UR4, URZ ;  /* 0x0000003f00047c82 */ /* 0x000fe20008000000 */
[----:B------:R-:W-:-:S03]  /*13c0*/  USHF.R.S32.HI UR12, URZ, 0x6, UR5 ;  /* 0x000000063f0c7899 */ /* 0x000fc60008011405 */
[----:B------:R-:W-:-:S09]  /*13d0*/  UMOV UR5, URZ ;  /* 0x0000003f00057c82 */ /* 0x000fd20008000000 */
.L_x_416:
[----:B------:R-:W-:Y:S01]  /*13e0*/  STL [R1+0x454], RZ ;  /* 0x000454ff01007387 */ /* 0x000fe20000100800 */
[----:B------:R-:W-:Y:S01]  /*13f0*/  UISETP.LT.AND UP0, UPT, URZ, UR12, UPT ;  /* 0x0000000c3f00728c */ /* 0x000fe2000bf01270 */
[----:B--2---:R-:W-:Y:S02]  /*1400*/  CS2R R4, SRZ ;  /* 0x0000000000047805 */ /* 0x004fe4000001ff00 */
[----:B------:R-:W-:Y:S01]  /*1410*/  CS2R R236, SRZ ;  /* 0x0000000000ec7805 */ /* 0x000fe2000001ff00 */
[----:B------:R-:W-:Y:S01]  /*1420*/  STL [R1+0x450], RZ ;  /* 0x000450ff01007387 */ /* 0x000fe20000100800 */
[----:B------:R-:W-:Y:S01]  /*1430*/  USEL UR6, URZ, UR12, UP0 ;  /* 0x0000000c3f067287 */ /* 0x000fe20008000000 */
[----:B------:R-:W-:Y:S02]  /*1440*/  CS2R R234, SRZ ;  /* 0x0000000000ea7805 */ /* 0x000fe4000001ff00 */
[----:B------:R-:W-:Y:S01]  /*1450*/  CS2R R232, SRZ ;  /* 0x0000000000e87805 */ /* 0x000fe2000001ff00 */
[----:B------:R-:W-:Y:S01]  /*1460*/  STL [R1+0x44c], RZ ;  /* 0x00044cff01007387 */ /* 0x000fe20000100800 */
[----:B------:R-:W-:Y:S01]  /*1470*/  UIADD3 UR7, UR12, -UR6, URZ ;  /* 0x800000060c077290 */ /* 0x000fe2000fffe03f */
[----:B------:R-:W-:-:S02]  /*1480*/  CS2R R230, SRZ ;  /* 0x0000000000e67805 */ /* 0x000fc4000001ff00 */
[----:B------:R-:W-:Y:S01]  /*1490*/  CS2R R228, SRZ ;  /* 0x0000000000e47805 */ /* 0x000fe2000001ff00 */
[----:B------:R-:W-:Y:S01]  /*14a0*/  STL [R1+0x448], RZ ;  /* 0x000448ff01007387 */ /* 0x000fe20000100800 */
[----:B------:R-:W-:Y:S01]  /*14b0*/  UISETP.GE.AND UP0, UPT, UR7, 0x1, UPT ;  /* 0x000000010700788c */ /* 0x000fe2000bf06270 */
[----:B------:R-:W-:Y:S01]  /*14c0*/  CS2R R226, SRZ ;  /* 0x0000000000e27805 */ /* 0x000fe2000001ff00 */
[----:B------:R-:W-:Y:S01]  /*14d0*/  UMOV UR6, URZ ;  /* 0x0000003f00067c82 */ /* 0x000fe20008000000 */
[----:B------:R-:W-:Y:S01]  /*14e0*/  STL [R1+0x444], RZ ;  /* 0x000444ff01007387 */ /* 0x000fe20000100800 */
[----:B------:R-:W-:Y:S02]  /*14f0*/  CS2R R224, SRZ ;  /* 0x0000000000e07805 */ /* 0x000fe4000001ff00 */
[----:B------:R-:W-:Y:S02]  /*1500*/  CS2R R222, SRZ ;  /* 0x0000000000de7805 */ /* 0x000fe4000001ff00 */
[----:B------:R-:W-:Y:S01]  /*1510*/  PLOP3.LUT P0, PT, PT, PT, UP0, 0x80, 0x0 ;  /* 0x000000000000781c */ /* 0x000fe20003f0f008 */
[----:B------:R-:W-:Y:S01]  /*1520*/  STL [R1+0x440], RZ ;  /* 0x000440ff01007387 */ /* 0x000fe20000100800 */
[----:B------:R-:W-:-:S02]  /*1530*/  CS2R R220, SRZ ;  /* 0x0000000000dc7805 */ /* 0x000fc4000001ff00 */
[----:B------:R-:W-:Y:S02]  /*1540*/  CS2R R218, SRZ ;  /* 0x0000000000da7805 */ /* 0x000fe4000001ff00 */
[----:B------:R-:W-:Y:S01]  /*1550*/  CS2R R216, SRZ ;  /* 0x0000000000d87805 */ /* 0x000fe2000001ff00 */
[----:B------:R-:W-:Y:S01]  /*1560*/  STL [R1+0x43c], RZ ;  /* 0x00043cff01007387 */ /* 0x000fe20000100800 */
[----:B------:R-:W-:Y:S02]  /*1570*/  CS2R R214, SRZ ;  /* 0x0000000000d67805 */ /* 0x000fe4000001ff00 */
[----:B------:R-:W-:Y:S02]  /*1580*/  CS2R R212, SRZ ;  /* 0x0000000000d47805 */ /* 0x000fe4000001ff00 */
[----:B------:R-:W-:Y:S01]  /*1590*/  CS2R R210, SRZ ;  /* 0x0000000000d27805 */ /* 0x000fe2000001ff00 */
        /* <DEDUP_REMOVED lines=39> */
[----:B-1----:R-:W-:Y:S01]  /*1810*/  CS2R R22, SRZ ;  /* 0x0000000000167805 */ /* 0x002fe2000001ff00 */
[----:B------:R-:W-:Y:S01]  /*1820*/  STL [R1+0x410], RZ ;  /* 0x000410ff01007387 */ /* 0x000fe20000100800 */
[----:B------:R-:W-:-:S02]  /*1830*/  CS2R R20, SRZ ;  /* 0x0000000000147805 */ /* 0x000fc4000001ff00 */
[----:B------:R-:W-:Y:S02]  /*1840*/  CS2R R18, SRZ ;  /* 0x0000000000127805 */ /* 0x000fe4000001ff00 */
[----:B------:R-:W-:Y:S01]  /*1850*/  CS2R R16, SRZ ;  /* 0x0000000000107805 */ /* 0x000fe2000001ff00 */
[----:B------:R-:W-:Y:S01]  /*1860*/  STL [R1+0x40c], RZ ;  /* 0x00040cff01007387 */ /* 0x000fe20000100800 */
[----:B0-----:R-:W-:Y:S02]  /*1870*/  CS2R R14, SRZ ;  /* 0x00000000000e7805 */ /* 0x001fe4000001ff00 */
[----:B------:R-:W-:Y:S02]  /*1880*/  CS2R R12, SRZ ;  /* 0x00000000000c7805 */ /* 0x000fe4000001ff00 */
[----:B------:R-:W-:Y:S01]  /*1890*/  CS2R R10, SRZ ;  /* 0x00000000000a7805 */ /* 0x000fe2000001ff00 */
[----:B------:R-:W-:Y:S01]  /*18a0*/  STL [R1+0x408], RZ ;  /* 0x000408ff01007387 */ /* 0x000fe20000100800 */
[----:B------:R-:W-:-:S02]  /*18b0*/  CS2R R8, SRZ ;  /* 0x0000000000087805 */ /* 0x000fc4000001ff00 */
[----:B------:R-:W-:Y:S02]  /*18c0*/  CS2R R6, SRZ ;  /* 0x0000000000067805 */ /* 0x000fe4000001ff00 */
[----:B------:R-:W-:Y:S01]  /*18d0*/  CS2R R24, SRZ ;  /* 0x0000000000187805 */ /* 0x000fe2000001ff00 */
[----:B------:R-:W-:Y:S01]  /*18e0*/  STL [R1+0x404], RZ ;  /* 0x000404ff01007387 */ /* 0x000fe20000100800 */
[----:B----4-:R-:W-:Y:S02]  /*18f0*/  CS2R R26, SRZ ;  /* 0x00000000001a7805 */ /* 0x010fe4000001ff00 */
        /* <DEDUP_REMOVED lines=82> */
[----:B------:R-:W-:Y:S04]  /*1e20*/  STL [R1+0x3b0], RZ ;  /* 0x0003b0ff01007387 */ /* 0x000fe80000100800 */
        /* <DEDUP_REMOVED lines=108> */
[----:B------:R-:W-:Y:S04]  /*24f0*/  STL [R1], RZ ;  /* 0x000000ff01007387 */ /* 0x000fe80000100800 */
        /* <DEDUP_REMOVED lines=76> */
[----:B------:R-:W-:Y:S01]  /*29c0*/  STL [R1+0x134], RZ ;  /* 0x000134ff01007387 */ /* 0x000fe20000100800 */
[----:B-1-3--:R-:W0:Y:S03]  /*29d0*/  S2R R0, SR_TID.X ;  /* 0x0000000000007919 */ /* 0x00ae260000002100 */
        /* <DEDUP_REMOVED lines=8> */
[----:B0-----:R-:W-:-:S03]  /*2a60*/  LOP3.LUT R0, R0, 0x80, RZ, 0xc0, !PT ;  /* 0x0000008000007812 */ /* 0x001fc600078ec0ff */
[----:B------:R-:W-:Y:S01]  /*2a70*/  STL [R1+0x158], RZ ;  /* 0x000158ff01007387 */ /* 0x000fe20000100800 */
[----:B------:R-:W-:-:S03]  /*2a80*/  SHF.R.U32.HI R0, RZ, 0x7, R0 ;  /* 0x00000007ff007819 */ /* 0x000fc60000011600 */
        /* <DEDUP_REMOVED lines=33> */
[----:B------:R-:W0:Y:S04]  /*2ca0*/  SHFL.IDX PT, R0, R0, RZ, 0x1f ;  /* 0x00001fff00007589 */ /* 0x000e2800000e0000 */
[----:B------:R1:W-:Y:S04]  /*2cb0*/  STL [R1+0x1e0], RZ ;  /* 0x0001e0ff01007387 */ /* 0x0003e80000100800 */
[----:B------:R1:W-:Y:S04]  /*2cc0*/  STL [R1+0x1e4], RZ ;  /* 0x0001e4ff01007387 */ /* 0x0003e80000100800 */
[----:B------:R1:W-:Y:S04]  /*2cd0*/  STL [R1+0x1e8], RZ ;  /* 0x0001e8ff01007387 */ /* 0x0003e80000100800 */
[----:B------:R1:W-:Y:S04]  /*2ce0*/  STL [R1+0x1ec], RZ ;  /* 0x0001ecff01007387 */ /* 0x0003e80000100800 */
[----:B------:R1:W-:Y:S04]  /*2cf0*/  STL [R1+0x1f0], RZ ;  /* 0x0001f0ff01007387 */ /* 0x0003e80000100800 */
[----:B------:R1:W-:Y:S01]  /*2d00*/  STL [R1+0x1f4], RZ ;  /* 0x0001f4ff01007387 */ /* 0x0003e20000100800 */
[----:B0-----:R-:W-:-:S03]  /*2d10*/  R2UR UR8, R0 ;  /* 0x00000000000872ca */ /* 0x001fc600000e0000 */
[----:B------:R1:W-:Y:S04]  /*2d20*/  STL [R1+0x1f8], RZ ;  /* 0x0001f8ff01007387 */ /* 0x0003e80000100800 */
[----:B------:R1:W-:Y:S01]  /*2d30*/  STL [R1+0x1fc], RZ ;  /* 0x0001fcff01007387 */ /* 0x0003e20000100800 */
[----:B------:R-:W-:Y:S07]  /*2d40*/  @!P0 BRA `(.L_x_18) ;  /* 0x0000005000388947 */ /* 0x000fee0003800000 */
[----:B------:R-:W0:Y:S01]  /*2d50*/  S2UR UR10, SR_CgaCtaId ;  /* 0x00000000000a79c3 */ /* 0x000e220000008800 */
[----:B------:R-:W-:Y:S01]  /*2d60*/  ULEA.HI UR6, UR8, UR8, URZ, 0x1 ;  /* 0x0000000808067291 */ /* 0x000fe2000f8f083f */
[----:B------:R-:W-:Y:S01]  /*2d70*/  IMAD.MOV.U32 R4, RZ, RZ, RZ ;  /* 0x000000ffff047224 */ /* 0x000fe200078e00ff */
[----:B------:R-:W-:Y:S01]  /*2d80*/  UMOV UR9, 0x400 ;  /* 0x0000040000097882 */ /* 0x000fe20000000000 */
[----:B------:R-:W-:Y:S01]  /*2d90*/  MOV R0, UR4 ;  /* 0x0000000400007c02 */ /* 0x000fe20008000f00 */
[----:B------:R-:W-:Y:S01]  /*2da0*/  ULOP3.LUT UR6, UR6, 0x1ffffe, URZ, 0xc0, !UPT ;  /* 0x001ffffe06067892 */ /* 0x000fe2000f8ec03f */
[----:B------:R-:W-:Y:S01]  /*2db0*/  UMOV UR15, UR7 ;  /* 0x00000007000f7c82 */ /* 0x000fe20008000000 */
[----:B------:R-:W-:Y:S02]  /*2dc0*/  UPLOP3.LUT UP0, UPT, UPT, UPT, UPT, 0x40, 0x0 ;  /* 0x000000000000789c */ /* 0x000fe40003f0e870 */
[----:B------:R-:W-:Y:S01]  /*2dd0*/  UIADD3 UR6, UR8, -UR6, URZ ;  /* 0x8000000608067290 */ /* 0x000fe2000fffe03f */
[----:B------:R-:W-:Y:S01]  /*2de0*/  UMOV UR19, UR5 ;  /* 0x0000000500137c82 */ /* 0x000fe20008000000 */
[----:B------:R-:W-:Y:S01]  /*2df0*/  UMOV UR20, UR5 ;  /* 0x0000000500147c82 */ /* 0x000fe20008000000 */
[----:B------:R-:W-:Y:S01]  /*2e00*/  UMOV UR7, URZ ;  /* 0x0000003f00077c82 */ /* 0x000fe20008000000 */
[----:B------:R-:W-:Y:S01]  /*2e10*/  ULDC UR25, c[0x0][0x644] ;  /* 0x0001910000197ab9 */ /* 0x000fe20000000800 */
[----:B0-----:R-:W-:-:S04]  /*2e20*/  ULEA UR9, UR10, UR9, 0x18 ;  /* 0x000000090a097291 */ /* 0x001fc8000f8ec03f */
[----:B------:R-:W-:-:S04]  /*2e30*/  ULEA UR6, UR6, UR9, 0xb ;  /* 0x0000000906067291 */ /* 0x000fc8000f8e583f */
[----:B------:R-:W-:-:S04]  /*2e40*/  UIADD3 UR6, UR6, 0x180, URZ ;  /* 0x0000018006067890 */ /* 0x000fc8000fffe03f */
[----:B------:R-:W-:-:S03]  /*2e50*/  USHF.R.U32.HI UR8, URZ, 0x4, UR6 ;  /* 0x000000043f087899 */ /* 0x000fc60008011606 */
[----:B------:R-:W-:Y:S01]  /*2e60*/  UMOV UR6, URZ ;  /* 0x0000003f00067c82 */ /* 0x000fe20008000000 */
[----:B------:R-:W-:-:S12]  /*2e70*/  ULOP3.LUT UR18, UR8, 0x3fff, URZ, 0xc0, !UPT ;  /* 0x00003fff08127892 */ /* 0x000fd8000f8ec03f */
.L_x_26:
[----:B------:R-:W-:-:S06]  /*2e80*/  UISETP.NE.AND UP1, UPT, UR23, 0x3, UPT ;  /* 0x000000031700788c */ /* 0x000fcc000bf25270 */
[----:B------:R-:W-:-:S13]  /*2e90*/  PLOP3.LUT P1, PT, PT, PT, UP1, 0x80, 0x0 ;  /* 0x000000000000781c */ /* 0x000fda0003f2f018 */
[----:B0-----:R-:W-:Y:S05]  /*2ea0*/  @!P1 BRA `(.L_x_19) ;  /* 0x0000000000049947 */ /* 0x001fea0003800000 */
[----:B------:R-:W-:Y:S01]  /*2eb0*/  BPT.TRAP 0x1 ;  /* 0x000000040000795c */ /* 0x000fe20000300000 */
.L_x_19:
[----:B------:R-:W0:Y:S01]  /*2ec0*/  S2UR UR9, SR_CgaCtaId ;  /* 0x00000000000979c3 */ /* 0x000e220000008800 */
[----:B------:R-:W-:Y:S01]  /*2ed0*/  UMOV UR8, 0x400 ;  /* 0x0000040000087882 */ /* 0x000fe20000000000 */
[----:B------:R-:W-:Y:S01]  /*2ee0*/  SHF.L.U32 R2, R0, 0x1f, RZ ;  /* 0x0000001f00027819 */ /* 0x000fe200000006ff */
[----:B0-----:R-:W-:-:S04]  /*2ef0*/  ULEA UR24, UR9, UR8, 0x18 ;  /* 0x0000000809187291 */ /* 0x001fc8000f8ec03f */
[----:B------:R-:W-:-:S09]  /*2f00*/  ULEA UR8, UR19, UR24, 0x3 ;  /* 0x0000001813087291 */ /* 0x000fd2000f8e183f */
[----:B------:R0:W2:Y:S01]  /*2f10*/  SYNCS.PHASECHK.TRANS64.TRYWAIT P0, [UR8], R2 ;  /* 0x00000002ff0075a7 */ /* 0x0000a20008000148 */
[----:B------:R-:W-:Y:S05]  /*2f20*/  @!P1 BRA `(.L_x_20) ;  /* 0x0000000000049947 */ /* 0x000fea0003800000 */
[----:B------:R-:W-:Y:S01]  /*2f30*/  BPT.TRAP 0x1 ;  /* 0x000000040000795c */ /* 0x000fe20000300000 */
.L_x_20:
[----:B------:R-:W-:Y:S04]  /*2f40*/  STL [R1+0x480], R2 ;  /* 0x0004800201007387 */ /* 0x000fe80000100800 */
[----:B------:R3:W-:Y:S02]  /*2f50*/  STL [R1+0x47c], R0 ;  /* 0x00047c0001007387 */ /* 0x0007e40000100800 */
[----:B---3--:R-:W3:Y:S02]  /*2f60*/  S2R R0, SR_TID.X ;  /* 0x0000000000007919 */ /* 0x008ee40000002100 */
[C---:B---3--:R-:W-:Y:S01]  /*2f70*/  IMAD.SHL.U32 R3, R0.reuse, 0x20, RZ ;  /* 0x0000002000037824 */ /* 0x048fe200078e00ff */
[C---:B0-----:R-:W-:Y:S01]  /*2f80*/  SHF.L.U32 R2, R0.reuse, 0x9, RZ ;  /* 0x0000000900027819 */ /* 0x041fe200000006ff */
[----:B------:R-:W-:-:S03]  /*2f90*/  IMAD.SHL.U32 R0, R0, 0x10, RZ ;  /* 0x0000001000007824 */ /* 0x000fc600078e00ff */
[----:B------:R-:W-:-:S04]  /*2fa0*/  LOP3.LUT R3, R3, 0x1c00, RZ, 0xc0, !PT ;  /* 0x00001c0003037812 */ /* 0x000fc800078ec0ff */
[----:B------:R-:W-:Y:S02]  /*2fb0*/  LOP3.LUT R3, R3, 0x200, R2, 0xf8, !PT ;  /* 0x0000020003037812 */ /* 0x000fe400078ef802 */
[----:B------:R0:W5:Y:S02]  /*2fc0*/  LDL.LU R2, [R1+0x480] ;  /* 0x0004800001027983 */ /* 0x0001640000300800 */
[----:B------:R-:W-:-:S04]  /*2fd0*/  LOP3.LUT R3, R3, 0x1c0, R0, 0xf8, !PT ;  /* 0x000001c003037812 */ /* 0x000fc800078ef800 */
[----:B------:R-:W-:-:S04]  /*2fe0*/  LOP3.LUT R3, R3, 0x20, R0, 0xf8, !PT ;  /* 0x0000002003037812 */ /* 0x000fc800078ef800 */
[----:B------:R-:W-:Y:S02]  /*2ff0*/  SHF.R.U32.HI R0, RZ, 0x3, R3 ;  /* 0x00000003ff007819 */ /* 0x000fe40000011603 */
[----:B------:R-:W-:-:S05]  /*3000*/  MOV R3, UR19 ;  /* 0x0000001300037c02 */ /* 0x000fca0008000f00 */
[----:B------:R-:W-:Y:S02]  /*3010*/  IMAD R3, R3, 0x800, R0 ;  /* 0x0000080003037824 */ /* 0x000fe400078e0200 */
[----:B------:R0:W5:Y:S01]  /*3020*/  LDL.LU R0, [R1+0x47c] ;  /* 0x00047c0001007983 */ /* 0x0001620000300800 */
[----:B--2---:R-:W-:Y:S05]  /*3030*/  @P0 BRA `(.L_x_21) ;  /* 0x0000000000080947 */ /* 0x004fea0003800000 */
[----:B-----5:R-:W2:Y:S02]  /*3040*/  SYNCS.PHASECHK.TRANS64.TRYWAIT P0, [UR8], R2 ;  /* 0x00000002ff0075a7 */ /* 0x020ea40008000148 */
[----:B--2---:R-:W-:Y:S05]  /*3050*/  @!P0 BRA `(.L_x_22) ;  /* 0x000001d800888947 */ /* 0x004fea0003800000 */
.L_x_21:
[----:B------:R-:W-:Y:S04]  /*3060*/  STL [R1+0x680], R153 ;  /* 0x0006809901007387 */ /* 0x000fe80000100800 */
[----:B------:R-:W-:Y:S04]  /*3070*/  STL.64 [R1+0x678], R130 ;  /* 0x0006788201007387 */ /* 0x000fe80000100a00 */
        /* <DEDUP_REMOVED lines=62> */
[----:B------:R2:W-:Y:S04]  /*3460*/  STL.64 [R1+0x480], R4 ;  /* 0x0004800401007387 */ /* 0x0005e80000100a00 */
[----:B------:R-:W3:Y:S04]  /*3470*/  LDS R153, [R3+UR24+0x30180] ;  /* 0x0301801803997984 */ /* 0x000ee80008000800 */
[----:B--2---:R-:W3:Y:S04]  /*3480*/  LDL.LU.64 R4, [R1] ;  /* 0x0000000001047983 */ /* 0x004ee80000300a00 */
[----:B------:R-:W3:Y:S04]  /*3490*/  LDL.LU.64 R6, [R1+0x8] ;  /* 0x0000080001067983 */ /* 0x000ee80000300a00 */
        /* <DEDUP_REMOVED lines=61> */
[----:B------:R-:W3:Y:S01]  /*3870*/  LDL.LU.64 R130, [R1+0x1f8] ;  /* 0x0001f80001827983 */ /* 0x000ee20000300a00 */
[----:B------:R-:W-:-:S02]  /*3880*/  UIADD3 UR8, UR24, 0x10180, URZ ;  /* 0x0001018018087890 */ /* 0x000fc4000fffe03f */
[----:B------:R-:W-:Y:S01]  /*3890*/  USEL UR7, UR7, URZ, !UP0 ;  /* 0x0000003f07077287 */ /* 0x000fe2000c000000 */
[----:B------:R-:W-:Y:S01]  /*38a0*/  STL [R1+0x47c], R152 ;  /* 0x00047c9801007387 */ /* 0x000fe20000100800 */
[----:B------:R-:W-:Y:S02]  /*38b0*/  USHF.R.U32.HI UR8, URZ, 0x4, UR8 ;  /* 0x000000043f087899 */ /* 0x000fe40008011608 */
[----:B------:R-:W-:Y:S01]  /*38c0*/  ULOP3.LUT UR9, UR18, 0x10000, URZ, 0xfc, !UPT ;  /* 0x0001000012097892 */ /* 0x000fe2000f8efc3f */
[----:B------:R2:W4:Y:S01]  /*38d0*/  LDS R152, [R3+UR24+0x30580] ;  /* 0x0305801803987984 */ /* 0x0005220008000800 */
[----:B------:R-:W-:Y:S02]  /*38e0*/  ULOP3.LUT UR8, UR8, 0x3fff, URZ, 0xc0, !UPT ;  /* 0x00003fff08087892 */ /* 0x000fe4000f8ec03f */
[----:B------:R-:W-:Y:S02]  /*38f0*/  UISETP.NE.U32.AND UP0, UPT, UR7, URZ, UPT ;  /* 0x0000003f0700728c */ /* 0x000fe4000bf05070 */
[----:B------:R-:W-:-:S02]  /*3900*/  ULOP3.LUT UR10, UR8, 0x10000, URZ, 0xfc, !UPT ;  /* 0x00010000080a7892 */ /* 0x000fc4000f8efc3f */
[----:B------:R-:W-:Y:S02]  /*3910*/  ULEA UR8, UR19, UR9, 0x9 ;  /* 0x0000000913087291 */ /* 0x000fe4000f8e483f */
[----:B------:R-:W-:Y:S01]  /*3920*/  ULEA UR10, UR19, UR10, 0xa ;  /* 0x0000000a130a7291 */ /* 0x000fe2000f8e503f */
[----:B------:R-:W-:Y:S01]  /*3930*/  UMOV UR9, 0xc0000010 ;  /* 0xc000001000097882 */ /* 0x000fe20000000000 */
[----:B------:R-:W-:Y:S01]  /*3940*/  UMOV UR11, 0x80000020 ;  /* 0x80000020000b7882 */ /* 0x000fe20000000000 */
[----:B---3--:R-:W-:-:S06]  /*3950*/  WARPGROUP.ARRIVE ;  /* 0x00000000000079c5 */ /* 0x008fcc0000000000 */
[----:B------:R-:W-:Y:S03]  /*3960*/  QGMMA.SP.64x256x64.F32.E4M3.E4M3 R4, gdesc[UR8], R4, UP0, R153, gsb0 ;  /* 0x07e09900080479f3 */ /* 0x000fe6000b800a04 */
[----:B------:R-:W-:Y:S02]  /*3970*/  WARPGROUP.DEPBAR.LE gsb0, 0x0 ;  /* 0x00008000000079c5 */ /* 0x000fe40000010000 */
[----:B------:R3:W5:Y:S01]  /*3980*/  LDL.LU R153, [R1+0x680] ;  /* 0x0006800001997983 */ /* 0x0007620000300800 */
[----:B--2---:R-:W-:Y:S01]  /*3990*/  IMAD.MOV.U32 R3, RZ, RZ, R122 ;  /* 0x000000ffff037224 */ /* 0x004fe200078e007a */
[----:B------:R-:W-:Y:S01]  /*39a0*/  UIADD3 UR8, UR8, 0x100, URZ ;  /* 0x0000010008087890 */ /* 0x000fe2000fffe03f */
[----:B-----5:R-:W-:Y:S01]  /*39b0*/  MOV R2, R4 ;  /* 0x0000000400027202 */ /* 0x020fe20000000f00 */
[----:B------:R-:W-:Y:S04]  /*39c0*/  STL.64 [R1], R4 ;  /* 0x0000000401007387 */ /* 0x000fe80000100a00 */
        /* <DEDUP_REMOVED lines=63> */
[----:B--2---:R-:W4:Y:S04]  /*3dc0*/  LDL.LU.64 R130, [R1+0x678] ;  /* 0x0006780001827983 */ /* 0x004f280000300a00 */
[----:B------:R-:W4:Y:S04]  /*3dd0*/  LDL.LU.64 R128, [R1+0x670] ;  /* 0x0006700001807983 */ /* 0x000f280000300a00 */
        /* <DEDUP_REMOVED lines=51> */
[----:B------:R-:W4:Y:S01]  /*4110*/  LDL.LU.64 R24, [R1+0x4d0] ;  /* 0x0004d00001187983 */ /* 0x000f220000300a00 */
[----:B------:R-:W-:-:S03]  /*4120*/  UMOV UR9, 0xc0000010 ;  /* 0xc000001000097882 */ /* 0x000fc60000000000 */
[----:B------:R3:W5:Y:S04]  /*4130*/  LDL.LU.64 R22, [R1+0x4c8] ;  /* 0x0004c80001167983 */ /* 0x0007680000300a00 */
        /* <DEDUP_REMOVED lines=8> */
[----:B------:R3:W5:Y:S01]  /*41c0*/  LDL.LU.64 R4, [R1+0x480] ;  /* 0x0004800001047983 */ /* 0x0007620000300a00 */
[----:B----4-:R-:W-:-:S06]  /*41d0*/  WARPGROUP.ARRIVE ;  /* 0x00000000000079c5 */ /* 0x010fcc0000000000 */
[----:B------:R-:W-:Y:S03]  /*41e0*/  QGMMA.SP.64x256x64.F32.E4M3.E4M3 R24, gdesc[UR8], R24, UP0, R152, gsb0 ;  /* 0x07e09800081879f3 */ /* 0x000fe6000b800a18 */
[----:B------:R-:W-:Y:S02]  /*41f0*/  WARPGROUP.DEPBAR.LE gsb0, 0x0 ;  /* 0x00008000000079c5 */ /* 0x000fe40000010000 */
[----:B------:R3:W5:Y:S01]  /*4200*/  LDL.LU R152, [R1+0x47c] ;  /* 0x00047c0001987983 */ /* 0x0007620000300800 */
[----:B------:R-:W-:-:S04]  /*4210*/  UIADD3 UR6, UR6, 0x1, URZ ;  /* 0x0000000106067890 */ /* 0x000fc8000fffe03f */
[----:B------:R-:W-:-:S04]  /*4220*/  UISETP.NE.AND UP0, UPT, UR6, UR25, UPT ;  /* 0x000000190600728c */ /* 0x000fc8000bf05270 */
[----:B------:R-:W-:-:S04]  /*4230*/  USEL UR7, URZ, 0x1, UP0 ;  /* 0x000000013f077887 */ /* 0x000fc80008000000 */
[----:B------:R-:W-:-:S06]  /*4240*/  UISETP.NE.AND UP0, UPT, UR7, URZ, UPT ;  /* 0x0000003f0700728c */ /* 0x000fcc000bf05270 */
[----:B------:R-:W-:-:S13]  /*4250*/  PLOP3.LUT P0, PT, PT, PT, UP0, 0x80, 0x0 ;  /* 0x000000000000781c */ /* 0x000fda0003f0f008 */
[----:B---3--:R-:W-:Y:S05]  /*4260*/  @!P0 BRA `(.L_x_23) ;  /* 0x0000003800788947 */ /* 0x008fea0003800000 */
[----:B------:R2:W-:Y:S04]  /*4270*/  STL [R1+0x65c], R33 ;  /* 0x00065c2101007387 */ /* 0x0005e80000100800 */
[----:B------:R3:W-:Y:S01]  /*4280*/  STL [R1+0x658], R34 ;  /* 0x0006582201007387 */ /* 0x0007e20000100800 */
[----:B--2---:R-:W-:-:S03]  /*4290*/  MOV R33, R2 ;  /* 0x0000000200217202 */ /* 0x004fc60000000f00 */
[----:B---3--:R-:W2:Y:S04]  /*42a0*/  LDL R34, [R1+0x4] ;  /* 0x0000040001227983 */ /* 0x008ea80000100800 */
[----:B------:R3:W-:Y:S04]  /*42b0*/  STL [R1+0x654], R35 ;  /* 0x0006542301007387 */ /* 0x0007e80000100800 */
[----:B---3--:R-:W3:Y:S04]  /*42c0*/  LDL R35, [R1+0x8] ;  /* 0x0000080001237983 */ /* 0x008ee80000100800 */
[----:B------:R4:W-:Y:S04]  /*42d0*/  STL [R1+0x650], R36 ;  /* 0x0006502401007387 */ /* 0x0009e80000100800 */
[----:B----4-:R-:W4:Y:S04]  /*42e0*/  LDL R36, [R1+0xc] ;  /* 0x00000c0001247983 */ /* 0x010f280000100800 */
[----:B------:R0:W-:Y:S04]  /*42f0*/  STL [R1+0x64c], R37 ;  /* 0x00064c2501007387 */ /* 0x0001e80000100800 */
[----:B0-----:R-:W4:Y:S04]  /*4300*/  LDL R37, [R1+0x10] ;  /* 0x0000100001257983 */ /* 0x001f280000100800 */
        /* <DEDUP_REMOVED lines=169> */
[----:B0-----:R-:W4:Y:S04]  /*4da0*/  LDL.LU R122, [R1+0x200] ;  /* 0x00020000017a7983 */ /* 0x001f280000300800 */
        /* <DEDUP_REMOVED lines=14> */
[----:B------:R-:W4:Y:S04]  /*4e90*/  LDL.LU R2, [R1+0x234] ;  /* 0x0002340001027983 */ /* 0x000f280000300800 */
        /* <DEDUP_REMOVED lines=42> */
[----:B-----5:R0:W-:Y:S04]  /*5140*/  STL [R1+0x484], R4 ;  /* 0x0004840401007387 */ /* 0x0201e80000100800 */
[----:B0-----:R-:W4:Y:S04]  /*5150*/  LDL R4, [R1+0x168] ;  /* 0x0001680001047983 */ /* 0x001f280000100800 */
[----:B------:R0:W-:Y:S04]  /*5160*/  STL [R1+0x480], R151 ;  /* 0x0004809701007387 */ /* 0x0001e80000100800 */
[----:B0-----:R-:W4:Y:S04]  /*5170*/  LDL R151, [R1+0x164] ;  /* 0x0001640001977983 */ /* 0x001f280000100800 */
[----:B------:R0:W-:Y:S04]  /*5180*/  STL [R1+0x47c], R0 ;  /* 0x00047c0001007387 */ /* 0x0001e80000100800 */
[----:B0-----:R-:W4:Y:S01]  /*5190*/  LDL R0, [R1+0x160] ;  /* 0x0001600001007983 */ /* 0x001f220000100800 */
[----:B------:R-:W-:-:S01]  /*51a0*/  FADD R5, R33, R5 ;  /* 0x0000000521057221 */ /* 0x000fc20000000000 */
[----:B--2---:R-:W-:Y:S01]  /*51b0*/  FADD R6, R34, R6 ;  /* 0x0000000622067221 */ /* 0x004fe20000000000 */
[----:B---3--:R-:W-:-:S01]  /*51c0*/  FADD R7, R35, R7 ;  /* 0x0000000723077221 */ /* 0x008fc20000000000 */
[----:B------:R-:W2:Y:S01]  /*51d0*/  LDL.LU R33, [R1+0x65c] ;  /* 0x00065c0001217983 */ /* 0x000ea20000300800 */
[----:B----4-:R-:W-:-:S01]  /*51e0*/  FADD R8, R36, R8 ;  /* 0x0000000824087221 */ /* 0x010fc20000000000 */
[----:B------:R-:W-:-:S02]  /*51f0*/  FADD R9, R37, R9 ;  /* 0x0000000925097221 */ /* 0x000fc40000000000 */
[----:B------:R-:W3:Y:S01]  /*5200*/  LDL.LU R34, [R1+0x658] ;  /* 0x0006580001227983 */ /* 0x000ee20000300800 */
[----:B------:R-:W-:-:S03]  /*5210*/  FADD R10, R38, R10 ;  /* 0x0000000a260a7221 */ /* 0x000fc60000000000 */
[----:B------:R-:W4:Y:S01]  /*5220*/  LDL.LU R35, [R1+0x654] ;  /* 0x0006540001237983 */ /* 0x000f220000300800 */
        /* <DEDUP_REMOVED lines=156> */
[----:B------:R-:W-:-:S01]  /*5bf0*/  FADD R217, R117, R217 ;  /* 0x000000d975d97221 */ /* 0x000fc20000000000 */
[----:B------:R-:W-:Y:S02]  /*5c00*/  FADD R122, R124, R122 ;  /* 0x0000007a7c7a7221 */ /* 0x000fe40000000000 */
[----:B------:R-:W4:Y:S01]  /*5c10*/  LDL.LU R114, [R1+0x518] ;  /* 0x0005180001727983 */ /* 0x000f220000300800 */
[----:B------:R-:W-:-:S03]  /*5c20*/  FADD R218, R118, R218 ;  /* 0x000000da76da7221 */ /* 0x000fc60000000000 */
[----:B------:R-:W4:Y:S01]  /*5c30*/  LDL.LU R115, [R1+0x514] ;  /* 0x0005140001737983 */ /* 0x000f220000300800 */
[----:B------:R-:W-:-:S03]  /*5c40*/  FADD R219, R119, R219 ;  /* 0x000000db77db7221 */ /* 0x000fc60000000000 */
[----:B------:R-:W4:Y:S01]  /*5c50*/  LDL.LU R116, [R1+0x510] ;  /* 0x0005100001747983 */ /* 0x000f220000300800 */
[----:B------:R-:W-:-:S03]  /*5c60*/  FADD R220, R120, R220 ;  /* 0x000000dc78dc7221 */ /* 0x000fc60000000000 */
[----:B------:R-:W4:Y:S04]  /*5c70*/  LDL.LU R117, [R1+0x50c] ;  /* 0x00050c0001757983 */ /* 0x000f280000300800 */
[----:B------:R-:W4:Y:S04]  /*5c80*/  LDL.LU R118, [R1+0x508] ;  /* 0x0005080001767983 */ /* 0x000f280000300800 */
[----:B------:R-:W4:Y:S04]  /*5c90*/  LDL.LU R119, [R1+0x504] ;  /* 0x0005040001777983 */ /* 0x000f280000300800 */
[----:B------:R-:W4:Y:S01]  /*5ca0*/  LDL.LU R120, [R1+0x500] ;  /* 0x0005000001787983 */ /* 0x000f220000300800 */
[----:B------:R-:W-:-:S01]  /*5cb0*/  FADD R237, R126, R237 ;  /* 0x000000ed7eed7221 */ /* 0x000fc20000000000 */
[----:B------:R-:W-:Y:S01]  /*5cc0*/  FADD R236, R128, R236 ;  /* 0x000000ec80ec7221 */ /* 0x000fe20000000000 */
[----:B------:R-:W-:-:S01]  /*5cd0*/  FADD R222, R151, R222 ;  /* 0x000000de97de7221 */ /* 0x000fc20000000000 */
[----:B------:R0:W-:Y:S01]  /*5ce0*/  STL [R1+0x200], R122 ;  /* 0x0002007a01007387 */ /* 0x0001e20000100800 */
[----:B------:R-:W-:-:S01]  /*5cf0*/  FADD R226, R147, R226 ;  /* 0x000000e293e27221 */ /* 0x000fc20000000000 */
[----:B------:R-:W-:Y:S01]  /*5d00*/  FADD R229, R143, R229 ;  /* 0x000000e58fe57221 */ /* 0x000fe20000000000 */
[----:B------:R-:W-:-:S01]  /*5d10*/  FADD R230, R141, R230 ;  /* 0x000000e68de67221 */ /* 0x000fc20000000000 */
[----:B------:R-:W-:Y:S01]  /*5d20*/  FADD R223, R4, R223 ;  /* 0x000000df04df7221 */ /* 0x000fe20000000000 */
[----:B------:R-:W-:-:S01]  /*5d30*/  FADD R221, R0, R221 ;  /* 0x000000dd00dd7221 */ /* 0x000fc20000000000 */
[----:B------:R-:W-:Y:S01]  /*5d40*/  FADD R224, R150, R224 ;  /* 0x000000e096e07221 */ /* 0x000fe20000000000 */
[----:B------:R-:W-:-:S01]  /*5d50*/  FADD R225, R148, R225 ;  /* 0x000000e194e17221 */ /* 0x000fc20000000000 */
[----:B------:R-:W-:Y:S01]  /*5d60*/  FADD R227, R146, R227 ;  /* 0x000000e392e37221 */ /* 0x000fe20000000000 */
[----:B------:R-:W-:-:S01]  /*5d70*/  FADD R228, R144, R228 ;  /* 0x000000e490e47221 */ /* 0x000fc20000000000 */
[----:B0-----:R-:W2:Y:S01]  /*5d80*/  LDL.LU R122, [R1+0x204] ;  /* 0x00020400017a7983 */ /* 0x001ea20000300800 */
[----:B------:R-:W-:-:S01]  /*5d90*/  FADD R231, R138, R231 ;  /* 0x000000e78ae77221 */ /* 0x000fc20000000000 */
[----:B------:R-:W-:Y:S01]  /*5da0*/  FADD R232, R136, R232 ;  /* 0x000000e888e87221 */ /* 0x000fe20000000000 */
[----:B------:R-:W-:-:S01]  /*5db0*/  FADD R233, R134, R233 ;  /* 0x000000e986e97221 */ /* 0x000fc20000000000 */
[----:B------:R-:W3:Y:S01]  /*5dc0*/  LDL.LU R124, [R1+0x208] ;  /* 0x00020800017c7983 */ /* 0x000ee20000300800 */
[----:B------:R-:W-:-:S01]  /*5dd0*/  FADD R234, R132, R234 ;  /* 0x000000ea84ea7221 */ /* 0x000fc20000000000 */
[----:B------:R-:W-:-:S02]  /*5de0*/  FADD R235, R130, R235 ;  /* 0x000000eb82eb7221 */ /* 0x000fc40000000000 */
[----:B------:R-:W4:Y:S04]  /*5df0*/  LDL.LU R126, [R1+0x20c] ;  /* 0x00020c00017e7983 */ /* 0x000f280000300800 */
[----:B------:R-:W4:Y:S04]  /*5e00*/  LDL.LU R128, [R1+0x210] ;  /* 0x0002100001807983 */ /* 0x000f280000300800 */
[----:B------:R-:W4:Y:S04]  /*5e10*/  LDL.LU R151, [R1+0x214] ;  /* 0x0002140001977983 */ /* 0x000f280000300800 */
[----:B------:R-:W4:Y:S04]  /*5e20*/  LDL.LU R147, [R1+0x218] ;  /* 0x0002180001937983 */ /* 0x000f280000300800 */
[----:B------:R-:W4:Y:S04]  /*5e30*/  LDL.LU R143, [R1+0x21c] ;  /* 0x00021c00018f7983 */ /* 0x000f280000300800 */
[----:B------:R-:W4:Y:S04]  /*5e40*/  LDL.LU R141, [R1+0x220] ;  /* 0x00022000018d7983 */ /* 0x000f280000300800 */
[----:B------:R-:W4:Y:S04]  /*5e50*/  LDL.LU R4, [R1+0x224] ;  /* 0x0002240001047983 */ /* 0x000f280000300800 */
[----:B------:R-:W4:Y:S04]  /*5e60*/  LDL.LU R0, [R1+0x228] ;  /* 0x0002280001007983 */ /* 0x000f280000300800 */
[----:B------:R-:W4:Y:S04]  /*5e70*/  LDL R130, [R1+0x1dc] ;  /* 0x0001dc0001827983 */ /* 0x000f280000100800 */
[----:B------:R-:W4:Y:S04]  /*5e80*/  LDL R132, [R1+0x1e0] ;  /* 0x0001e00001847983 */ /* 0x000f280000100800 */
[----:B------:R-:W4:Y:S04]  /*5e90*/  LDL R134, [R1+0x1e4] ;  /* 0x0001e40001867983 */ /* 0x000f280000100800 */
[----:B------:R-:W4:Y:S04]  /*5ea0*/  LDL R136, [R1+0x1e8] ;  /* 0x0001e80001887983 */ /* 0x000f280000100800 */
[----:B------:R-:W4:Y:S04]  /*5eb0*/  LDL R138, [R1+0x1ec] ;  /* 0x0001ec00018a7983 */ /* 0x000f280000100800 */
[----:B------:R-:W4:Y:S04]  /*5ec0*/  LDL R150, [R1+0x1f0] ;  /* 0x0001f00001967983 */ /* 0x000f280000100800 */
[----:B------:R-:W4:Y:S04]  /*5ed0*/  LDL R148, [R1+0x1f4] ;  /* 0x0001f40001947983 */ /* 0x000f280000100800 */
[----:B------:R-:W4:Y:S04]  /*5ee0*/  LDL R146, [R1+0x1f8] ;  /* 0x0001f80001927983 */ /* 0x000f280000100800 */
[----:B------:R-:W4:Y:S01]  /*5ef0*/  LDL R144, [R1+0x1fc] ;  /* 0x0001fc0001907983 */ /* 0x000f220000100800 */
[----:B------:R-:W-:-:S01]  /*5f00*/  FADD R131, R133, R131 ;  /* 0x0000008385837221 */ /* 0x000fc20000000000 */
[----:B------:R-:W-:Y:S01]  /*5f10*/  FADD R135, R137, R135 ;  /* 0x0000008789877221 */ /* 0x000fe20000000000 */
[----:B------:R-:W-:-:S01]  /*5f20*/  FADD R2, R3, R2 ;  /* 0x0000000203027221 */ /* 0x000fc20000000000 */
[----:B--2---:R-:W-:-:S02]  /*5f30*/  FADD R122, R121, R122 ;  /* 0x0000007a797a7221 */ /* 0x004fc40000000000 */
[----:B------:R-:W2:Y:S01]  /*5f40*/  LDL.LU R121, [R1+0x4fc] ;  /* 0x0004fc0001797983 */ /* 0x000ea20000300800 */
[----:B---3--:R-:W-:-:S03]  /*5f50*/  FADD R124, R123, R124 ;  /* 0x0000007c7b7c7221 */ /* 0x008fc60000000000 */
[----:B------:R0:W-:Y:S01]  /*5f60*/  STL [R1+0x204], R122 ;  /* 0x0002047a01007387 */ /* 0x0001e20000100800 */
[----:B----4-:R-:W-:-:S01]  /*5f70*/  FADD R126, R125, R126 ;  /* 0x0000007e7d7e7221 */ /* 0x010fc20000000000 */
[----:B------:R-:W-:Y:S02]  /*5f80*/  FADD R128, R127, R128 ;  /* 0x000000807f807221 */ /* 0x000fe40000000000 */
[----:B0-----:R-:W3:Y:S04]  /*5f90*/  LDL.LU R122, [R1+0x4f8] ;  /* 0x0004f800017a7983 */ /* 0x001ee80000300800 */
[----:B------:R-:W4:Y:S04]  /*5fa0*/  LDL.LU R123, [R1+0x4f4] ;  /* 0x0004f400017b7983 */ /* 0x000f280000300800 */
[----:B------:R0:W-:Y:S01]  /*5fb0*/  STL [R1+0x208], R124 ;  /* 0x0002087c01007387 */ /* 0x0001e20000100800 */
[----:B------:R-:W-:-:S01]  /*5fc0*/  FADD R151, R129, R151 ;  /* 0x0000009781977221 */ /* 0x000fc20000000000 */
[----:B------:R-:W-:Y:S01]  /*5fd0*/  FADD R147, R149, R147 ;  /* 0x0000009395937221 */ /* 0x000fe20000000000 */
[----:B------:R-:W-:-:S01]  /*5fe0*/  FADD R143, R145, R143 ;  /* 0x0000008f918f7221 */ /* 0x000fc20000000000 */
[----:B------:R-:W-:Y:S01]  /*5ff0*/  FADD R141, R142, R141 ;  /* 0x0000008d8e8d7221 */ /* 0x000fe20000000000 */
[----:B0-----:R-:W4:Y:S04]  /*6000*/  LDL.LU R124, [R1+0x4f0] ;  /* 0x0004f000017c7983 */ /* 0x001f280000300800 */
[----:B------:R-:W4:Y:S04]  /*6010*/  LDL.LU R125, [R1+0x4ec] ;  /* 0x0004ec00017d7983 */ /* 0x000f280000300800 */
[----:B------:R0:W-:Y:S01]  /*6020*/  STL [R1+0x20c], R126 ;  /* 0x00020c7e01007387 */ /* 0x0001e20000100800 */
[----:B------:R-:W-:-:S01]  /*6030*/  FADD R4, R140, R4 ;  /* 0x000000048c047221 */ /* 0x000fc20000000000 */
[----:B------:R-:W-:-:S02]  /*6040*/  FADD R0, R139, R0 ;  /* 0x000000008b007221 */ /* 0x000fc40000000000 */
[----:B0-----:R-:W4:Y:S04]  /*6050*/  LDL.LU R126, [R1+0x4e8] ;  /* 0x0004e800017e7983 */ /* 0x001f280000300800 */
[----:B------:R-:W4:Y:S04]  /*6060*/  LDL.LU R127, [R1+0x4e4] ;  /* 0x0004e400017f7983 */ /* 0x000f280000300800 */
[----:B------:R0:W-:Y:S04]  /*6070*/  STL [R1+0x210], R128 ;  /* 0x0002108001007387 */ /* 0x0001e80000100800 */
[----:B0-----:R-:W4:Y:S04]  /*6080*/  LDL.LU R128, [R1+0x4e0] ;  /* 0x0004e00001807983 */ /* 0x001f280000300800 */
[----:B------:R-:W4:Y:S04]  /*6090*/  LDL.LU R129, [R1+0x4dc] ;  /* 0x0004dc0001817983 */ /* 0x000f280000300800 */
[----:B------:R-:W-:Y:S04]  /*60a0*/  STL [R1+0x214], R151 ;  /* 0x0002149701007387 */ /* 0x000fe80000100800 */
[----:B------:R-:W-:Y:S04]  /*60b0*/  STL [R1+0x218], R147 ;  /* 0x0002189301007387 */ /* 0x000fe80000100800 */
[----:B------:R-:W-:Y:S04]  /*60c0*/  STL [R1+0x21c], R143 ;  /* 0x00021c8f01007387 */ /* 0x000fe80000100800 */
[----:B------:R-:W-:Y:S04]  /*60d0*/  STL [R1+0x220], R141 ;  /* 0x0002208d01007387 */ /* 0x000fe80000100800 */
[----:B------:R-:W-:Y:S04]  /*60e0*/  STL [R1+0x224], R4 ;  /* 0x0002240401007387 */ /* 0x000fe80000100800 */
[----:B------:R-:W-:Y:S04]  /*60f0*/  STL [R1+0x228], R0 ;  /* 0x0002280001007387 */ /* 0x000fe80000100800 */
[----:B------:R0:W-:Y:S04]  /*6100*/  STL [R1+0x230], R131 ;  /* 0x0002308301007387 */ /* 0x0001e80000100800 */
[----:B------:R1:W-:Y:S04]  /*6110*/  STL [R1+0x22c], R135 ;  /* 0x00022c8701007387 */ /* 0x0003e80000100800 */
[----:B0-----:R-:W2:Y:S04]  /*6120*/  LDL.LU R131, [R1+0x238] ;  /* 0x0002380001837983 */ /* 0x001ea80000300800 */
[----:B------:R-:W3:Y:S04]  /*6130*/  LDL.LU R133, [R1+0x23c] ;  /* 0x00023c0001857983 */ /* 0x000ee80000300800 */
[----:B-1----:R-:W4:Y:S04]  /*6140*/  LDL.LU R135, [R1+0x240] ;  /* 0x0002400001877983 */ /* 0x002f280000300800 */
[----:B------:R0:W-:Y:S04]  /*6150*/  STL [R1+0x234], R2 ;  /* 0x0002340201007387 */ /* 0x0001e80000100800 */
        /* <DEDUP_REMOVED lines=12> */
[----:B0-----:R-:W4:Y:S04]  /*6220*/  LDL.LU R2, [R1+0x274] ;  /* 0x0002740001027983 */ /* 0x001f280000300800 */
[----:B------:R-:W4:Y:S01]  /*6230*/  LDL.LU R0, [R1+0x278] ;  /* 0x0002780001007983 */ /* 0x000f220000300800 */
[----:B--2---:R-:W-:-:S03]  /*6240*/  FADD R131, R130, R131 ;  /* 0x0000008382837221 */ /* 0x004fc60000000000 */
[----:B------:R-:W2:Y:S01]  /*6250*/  LDL.LU R130, [R1+0x4d8] ;  /* 0x0004d80001827983 */ /* 0x000ea20000300800 */
[----:B---3--:R-:W-:-:S03]  /*6260*/  FADD R133, R132, R133 ;  /* 0x0000008584857221 */ /* 0x008fc60000000000 */
[----:B------:R0:W-:Y:S01]  /*6270*/  STL [R1+0x238], R131 ;  /* 0x0002388301007387 */ /* 0x0001e20000100800 */
[----:B----4-:R-:W-:-:S03]  /*6280*/  FADD R135, R134, R135 ;  /* 0x0000008786877221 */ /* 0x010fc60000000000 */
[----:B0-----:R-:W3:Y:S01]  /*6290*/  LDL.LU R131, [R1+0x4d4] ;  /* 0x0004d40001837983 */ /* 0x001ee20000300800 */
[----:B------:R-:W-:-:S03]  /*62a0*/  FADD R137, R136, R137 ;  /* 0x0000008988897221 */ /* 0x000fc60000000000 */
[----:B------:R-:W4:Y:S04]  /*62b0*/  LDL.LU R132, [R1+0x4d0] ;  /* 0x0004d00001847983 */ /* 0x000f280000300800 */
[----:B------:R0:W-:Y:S01]  /*62c0*/  STL [R1+0x23c], R133 ;  /* 0x00023c8501007387 */ /* 0x0001e20000100800 */
[----:B------:R-:W-:-:S01]  /*62d0*/  FADD R151, R138, R151 ;  /* 0x000000978a977221 */ /* 0x000fc20000000000 */
[----:B------:R-:W-:Y:S01]  /*62e0*/  FADD R149, R150, R149 ;  /* 0x0000009596957221 */ /* 0x000fe20000000000 */
[----:B------:R-:W-:-:S01]  /*62f0*/  FADD R147, R148, R147 ;  /* 0x0000009394937221 */ /* 0x000fc20000000000 */
[----:B0-----:R-:W4:Y:S04]  /*6300*/  LDL.LU R133, [R1+0x4cc] ;  /* 0x0004cc0001857983 */ /* 0x001f280000300800 */
        /* <DEDUP_REMOVED lines=10> */
[----:B------:R-:W-:Y:S01]  /*63b0*/  FADD R139, R27, R139 ;  /* 0x0000008b1b8b7221 */ /* 0x000fe20000000000 */
[----:B------:R-:W-:-:S01]  /*63c0*/  FADD R4, R28, R4 ;  /* 0x000000041c047221 */ /* 0x000fc20000000000 */
[----:B0-----:R-:W4:Y:S04]  /*63d0*/  LDL.LU R137, [R1+0x4bc] ;  /* 0x0004bc0001897983 */ /* 0x001f280000300800 */
[----:B------:R-:W4:Y:S04]  /*63e0*/  LDL.LU R138, [R1+0x4b8] ;  /* 0x0004b800018a7983 */ /* 0x000f280000300800 */
[----:B------:R0:W-:Y:S04]  /*63f0*/  STL [R1+0x248], R151 ;  /* 0x0002489701007387 */ /* 0x0001e80000100800 */
[----:B------:R1:W-:Y:S04]  /*6400*/  STL [R1+0x24c], R149 ;  /* 0x00024c9501007387 */ /* 0x0003e80000100800 */
[----:B------:R1:W-:Y:S01]  /*6410*/  STL [R1+0x250], R147 ;  /* 0x0002509301007387 */ /* 0x0003e20000100800 */
[----:B------:R-:W-:-:S03]  /*6420*/  FADD R3, R29, R3 ;  /* 0x000000031d037221 */ /* 0x000fc60000000000 */
[----:B------:R1:W-:Y:S04]  /*6430*/  STL [R1+0x254], R145 ;  /* 0x0002549101007387 */ /* 0x0003e80000100800 */
[----:B------:R1:W-:Y:S01]  /*6440*/  STL [R1+0x258], R143 ;  /* 0x0002588f01007387 */ /* 0x0003e20000100800 */
[----:B------:R-:W-:-:S03]  /*6450*/  FADD R2, R30, R2 ;  /* 0x000000021e027221 */ /* 0x000fc60000000000 */
[----:B------:R1:W-:Y:S04]  /*6460*/  STL [R1+0x25c], R142 ;  /* 0x00025c8e01007387 */ /* 0x0003e80000100800 */
[----:B------:R1:W-:Y:S01]  /*6470*/  STL [R1+0x260], R141 ;  /* 0x0002608d01007387 */ /* 0x0003e20000100800 */
[----:B------:R-:W-:-:S03]  /*6480*/  FADD R0, R31, R0 ;  /* 0x000000001f007221 */ /* 0x000fc60000000000 */
[----:B------:R1:W-:Y:S04]  /*6490*/  STL [R1+0x264], R140 ;  /* 0x0002648c01007387 */ /* 0x0003e80000100800 */
[----:B------:R1:W-:Y:S04]  /*64a0*/  STL [R1+0x268], R139 ;  /* 0x0002688b01007387 */ /* 0x0003e80000100800 */
[----:B------:R1:W-:Y:S04]  /*64b0*/  STL [R1+0x26c], R4 ;  /* 0x00026c0401007387 */ /* 0x0003e80000100800 */
[----:B0-----:R-:W2:Y:S04]  /*64c0*/  LDL.LU R151, [R1+0x27c] ;  /* 0x00027c0001977983 */ /* 0x001ea80000300800 */
[----:B------:R0:W-:Y:S04]  /*64d0*/  STL [R1+0x270], R3 ;  /* 0x0002700301007387 */ /* 0x0001e80000100800 */
[----:B------:R-:W3:Y:S04]  /*64e0*/  LDL.LU R150, [R1+0x280] ;  /* 0x0002800001967983 */ /* 0x000ee80000300800 */
[----:B------:R0:W-:Y:S04]  /*64f0*/  STL [R1+0x274], R2 ;  /* 0x0002740201007387 */ /* 0x0001e80000100800 */
        /* <DEDUP_REMOVED lines=14> */
[----:B------:R-:W4:Y:S04]  /*65e0*/  LDL.LU R2, [R1+0x2b8] ;  /* 0x0002b80001027983 */ /* 0x000f280000300800 */
[----:B-1----:R-:W4:Y:S01]  /*65f0*/  LDL.LU R0, [R1+0x2bc] ;  /* 0x0002bc0001007983 */ /* 0x002f220000300800 */
[----:B--2---:R-:W-:-:S01]  /*6600*/  FADD R151, R32, R151 ;  /* 0x0000009720977221 */ /* 0x004fc20000000000 */
[----:B---3--:R-:W-:-:S04]  /*6610*/  FADD R150, R33, R150 ;  /* 0x0000009621967221 */ /* 0x008fc80000000000 */
[----:B------:R0:W-:Y:S01]  /*6620*/  STL [R1+0x27c], R151 ;  /* 0x00027c9701007387 */ /* 0x0001e20000100800 */
[----:B----4-:R-:W-:-:S03]  /*6630*/  FADD R149, R34, R149 ;  /* 0x0000009522957221 */ /* 0x010fc60000000000 */
[----:B------:R1:W-:Y:S01]  /*6640*/  STL [R1+0x280], R150 ;  /* 0x0002809601007387 */ /* 0x0003e20000100800 */
[----:B------:R-:W-:-:S03]  /*6650*/  FADD R148, R35, R148 ;  /* 0x0000009423947221 */ /* 0x000fc60000000000 */
        /* <DEDUP_REMOVED lines=24> */
[----:B0-----:R-:W4:Y:S01]  /*67e0*/  LDL.LU R151, [R1+0x2c0] ;  /* 0x0002c00001977983 */ /* 0x001f220000300800 */
[----:B------:R-:W-:-:S03]  /*67f0*/  FADD R0, R48, R0 ;  /* 0x0000000030007221 */ /* 0x000fc60000000000 */
[----:B------:R0:W-:Y:S04]  /*6800*/  STL [R1+0x2b4], R3 ;  /* 0x0002b40301007387 */ /* 0x0001e80000100800 */
[----:B-1----:R-:W4:Y:S04]  /*6810*/  LDL.LU R150, [R1+0x2c4] ;  /* 0x0002c40001967983 */ /* 0x002f280000300800 */
[----:B------:R1:W-:Y:S04]  /*6820*/  STL [R1+0x2b8], R2 ;  /* 0x0002b80201007387 */ /* 0x0003e80000100800 */
[----:B--2---:R-:W2:Y:S04]  /*6830*/  LDL.LU R149, [R1+0x2c8] ;  /* 0x0002c80001957983 */ /* 0x004ea80000300800 */
[----:B------:R1:W-:Y:S04]  /*6840*/  STL [R1+0x2bc], R0 ;  /* 0x0002bc0001007387 */ /* 0x0003e80000100800 */
[----:B---3--:R-:W3:Y:S04]  /*6850*/  LDL.LU R148, [R1+0x2cc] ;  /* 0x0002cc0001947983 */ /* 0x008ee80000300800 */
[----:B----4-:R-:W4:Y:S04]  /*6860*/  LDL.LU R147, [R1+0x2d0] ;  /* 0x0002d00001937983 */ /* 0x010f280000300800 */
        /* <DEDUP_REMOVED lines=10> */
[----:B-1----:R-:W4:Y:S04]  /*6910*/  LDL.LU R2, [R1+0x2fc] ;  /* 0x0002fc0001027983 */ /* 0x002f280000300800 */
[----:B------:R-:W4:Y:S01]  /*6920*/  LDL.LU R0, [R1+0x300] ;  /* 0x0003000001007983 */ /* 0x000f220000300800 */
[----:B------:R-:W-:-:S01]  /*6930*/  FADD R151, R49, R151 ;  /* 0x0000009731977221 */ /* 0x000fc20000000000 */
[----:B------:R-:W-:-:S04]  /*6940*/  FADD R150, R50, R150 ;  /* 0x0000009632967221 */ /* 0x000fc80000000000 */
[----:B------:R0:W-:Y:S01]  /*6950*/  STL [R1+0x2c0], R151 ;  /* 0x0002c09701007387 */ /* 0x0001e20000100800 */
[----:B--2---:R-:W-:-:S03]  /*6960*/  FADD R149, R51, R149 ;  /* 0x0000009533957221 */ /* 0x004fc60000000000 */
[----:B------:R1:W-:Y:S01]  /*6970*/  STL [R1+0x2c4], R150 ;  /* 0x0002c49601007387 */ /* 0x0003e20000100800 */
[----:B---3--:R-:W-:-:S03]  /*6980*/  FADD R148, R52, R148 ;  /* 0x0000009434947221 */ /* 0x008fc60000000000 */
        /* <DEDUP_REMOVED lines=200> */
[----:B------:R-:W-:Y:S01]  /*7610*/  STL [R1+0x3d0], R151 ;  /* 0x0003d09701007387 */ /* 0x000fe20000100800 */
[----:B--2---:R-:W-:-:S03]  /*7620*/  FADD R149, R119, R149 ;  /* 0x0000009577957221 */ /* 0x004fc60000000000 */
[----:B------:R-:W-:Y:S01]  /*7630*/  STL [R1+0x3d4], R150 ;  /* 0x0003d49601007387 */ /* 0x000fe20000100800 */
[----:B---3--:R-:W-:-:S03]  /*7640*/  FADD R148, R120, R148 ;  /* 0x0000009478947221 */ /* 0x008fc60000000000 */
[----:B------:R-:W-:Y:S01]  /*7650*/  STL [R1+0x3d8], R149 ;  /* 0x0003d89501007387 */ /* 0x000fe20000100800 */
[----:B----4-:R-:W-:-:S03]  /*7660*/  FADD R147, R121, R147 ;  /* 0x0000009379937221 */ /* 0x010fc60000000000 */
[----:B------:R-:W-:Y:S01]  /*7670*/  STL [R1+0x3dc], R148 ;  /* 0x0003dc9401007387 */ /* 0x000fe20000100800 */
[----:B------:R-:W-:-:S03]  /*7680*/  FADD R146, R122, R146 ;  /* 0x000000927a927221 */ /* 0x000fc60000000000 */
        /* <DEDUP_REMOVED lines=16> */
[----:B------:R0:W-:Y:S01]  /*7790*/  STL [R1+0x400], R139 ;  /* 0x0004008b01007387 */ /* 0x0001e20000100800 */
[----:B------:R-:W-:-:S03]  /*77a0*/  FADD R3, R131, R3 ;  /* 0x0000000383037221 */ /* 0x000fc60000000000 */
[----:B------:R1:W-:Y:S04]  /*77b0*/  STL [R1+0x404], R4 ;  /* 0x0004040401007387 */ /* 0x0003e80000100800 */
[----:B0-----:R-:W2:Y:S04]  /*77c0*/  LDL.LU R139, [R1+0x414] ;  /* 0x00041400018b7983 */ /* 0x001ea80000300800 */
[----:B------:R-:W-:Y:S04]  /*77d0*/  STL [R1+0x408], R3 ;  /* 0x0004080301007387 */ /* 0x000fe80000100800 */
[----:B------:R-:W3:Y:S01]  /*77e0*/  LDL.LU R140, [R1+0x418] ;  /* 0x00041800018c7983 */ /* 0x000ee20000300800 */
[----:B------:R-:W-:-:S01]  /*77f0*/  FADD R2, R132, R2 ;  /* 0x0000000284027221 */ /* 0x000fc20000000000 */
[----:B------:R-:W-:-:S04]  /*7800*/  FADD R0, R133, R0 ;  /* 0x0000000085007221 */ /* 0x000fc80000000000 */
[----:B------:R-:W-:Y:S04]  /*7810*/  STL [R1+0x40c], R2 ;  /* 0x00040c0201007387 */ /* 0x000fe80000100800 */
[----:B------:R-:W4:Y:S04]  /*7820*/  LDL.LU R141, [R1+0x41c] ;  /* 0x00041c00018d7983 */ /* 0x000f280000300800 */
        /* <DEDUP_REMOVED lines=10> */
[----:B-1----:R-:W4:Y:S04]  /*78d0*/  LDL.LU R4, [R1+0x444] ;  /* 0x0004440001047983 */ /* 0x002f280000300800 */
[----:B------:R-:W4:Y:S04]  /*78e0*/  LDL.LU R151, [R1+0x448] ;  /* 0x0004480001977983 */ /* 0x000f280000300800 */
[----:B0-----:R-:W4:Y:S04]  /*78f0*/  LDL.LU R0, [R1+0x44c] ;  /* 0x00044c0001007983 */ /* 0x001f280000300800 */
[----:B------:R-:W4:Y:S04]  /*7900*/  LDL.LU R3, [R1+0x450] ;  /* 0x0004500001037983 */ /* 0x000f280000300800 */
[----:B------:R-:W4:Y:S01]  /*7910*/  LDL.LU R2, [R1+0x454] ;  /* 0x0004540001027983 */ /* 0x000f220000300800 */
[----:B--2---:R-:W-:-:S05]  /*7920*/  FADD R139, R134, R139 ;  /* 0x0000008b868b7221 */ /* 0x004fca0000000000 */
[----:B------:R0:W-:Y:S01]  /*7930*/  STL [R1+0x414], R139 ;  /* 0x0004148b01007387 */ /* 0x0001e20000100800 */
[----:B---3--:R-:W-:-:S03]  /*7940*/  FADD R140, R135, R140 ;  /* 0x0000008c878c7221 */ /* 0x008fc60000000000 */
[----:B0-----:R-:W2:Y:S04]  /*7950*/  LDL.LU R139, [R1+0x4b4] ;  /* 0x0004b400018b7983 */ /* 0x001ea80000300800 */
[----:B------:R0:W-:Y:S04]  /*7960*/  STL [R1+0x418], R140 ;  /* 0x0004188c01007387 */ /* 0x0001e80000100800 */
[----:B0-----:R-:W3:Y:S01]  /*7970*/  LDL.LU R140, [R1+0x4b0] ;  /* 0x0004b000018c7983 */ /* 0x001ee20000300800 */
[----:B----4-:R-:W-:-:S01]  /*7980*/  FADD R141, R136, R141 ;  /* 0x0000008d888d7221 */ /* 0x010fc20000000000 */
[----:B------:R-:W-:-:S04]  /*7990*/  FADD R142, R137, R142 ;  /* 0x0000008e898e7221 */ /* 0x000fc80000000000 */
[----:B------:R0:W-:Y:S04]  /*79a0*/  STL [R1+0x41c], R141 ;  /* 0x00041c8d01007387 */ /* 0x0001e80000100800 */
[----:B0-----:R-:W4:Y:S04]  /*79b0*/  LDL.LU R141, [R1+0x4ac] ;  /* 0x0004ac00018d7983 */ /* 0x001f280000300800 */
[----:B------:R0:W-:Y:S04]  /*79c0*/  STL [R1+0x420], R142 ;  /* 0x0004208e01007387 */ /* 0x0001e80000100800 */
[----:B0-----:R-:W4:Y:S01]  /*79d0*/  LDL.LU R142, [R1+0x4a8] ;  /* 0x0004a800018e7983 */ /* 0x001f220000300800 */
[----:B------:R-:W-:-:S05]  /*79e0*/  FADD R143, R138, R143 ;  /* 0x0000008f8a8f7221 */ /* 0x000fca0000000000 */
[----:B------:R0:W-:Y:S04]  /*79f0*/  STL [R1+0x424], R143 ;  /* 0x0004248f01007387 */ /* 0x0001e80000100800 */
[----:B0-----:R-:W4:Y:S01]  /*7a00*/  LDL.LU R143, [R1+0x4a4] ;  /* 0x0004a400018f7983 */ /* 0x001f220000300800 */
[----:B--2---:R-:W-:-:S05]  /*7a10*/  FADD R144, R139, R144 ;  /* 0x000000908b907221 */ /* 0x004fca0000000000 */
[----:B------:R0:W-:Y:S01]  /*7a20*/  STL [R1+0x428], R144 ;  /* 0x0004289001007387 */ /* 0x0001e20000100800 */
[----:B---3--:R-:W-:-:S03]  /*7a30*/  FADD R145, R140, R145 ;  /* 0x000000918c917221 */ /* 0x008fc60000000000 */
[----:B0-----:R-:W2:Y:S04]  /*7a40*/  LDL.LU R144, [R1+0x4a0] ;  /* 0x0004a00001907983 */ /* 0x001ea80000300800 */
[----:B------:R0:W-:Y:S04]  /*7a50*/  STL [R1+0x42c], R145 ;  /* 0x00042c9101007387 */ /* 0x0001e80000100800 */
[----:B0-----:R-:W3:Y:S01]  /*7a60*/  LDL.LU R145, [R1+0x49c] ;  /* 0x00049c0001917983 */ /* 0x001ee20000300800 */
[----:B----4-:R-:W-:-:S05]  /*7a70*/  FADD R146, R141, R146 ;  /* 0x000000928d927221 */ /* 0x010fca0000000000 */
[----:B------:R0:W-:Y:S01]  /*7a80*/  STL [R1+0x430], R146 ;  /* 0x0004309201007387 */ /* 0x0001e20000100800 */
[----:B------:R-:W-:-:S03]  /*7a90*/  FADD R147, R142, R147 ;  /* 0x000000938e937221 */ /* 0x000fc60000000000 */
        /* <DEDUP_REMOVED lines=20> */
[----:B0-----:R0:W5:Y:S01]  /*7be0*/  LDL.LU R0, [R1+0x47c] ;  /* 0x00047c0001007983 */ /* 0x0011620000300800 */
[----:B------:R-:W-:Y:S01]  /*7bf0*/  UMOV UR6, URZ ;  /* 0x0000003f00067c82 */ /* 0x000fe20008000000 */
[----:B--2---:R-:W-:-:S05]  /*7c00*/  FADD R3, R149, R3 ;  /* 0x0000000395037221 */ /* 0x004fca0000000000 */
[----:B------:R0:W-:Y:S01]  /*7c10*/  STL [R1+0x450], R3 ;  /* 0x0004500301007387 */ /* 0x0001e20000100800 */
[----:B---3--:R-:W-:-:S05]  /*7c20*/  FADD R2, R150, R2 ;  /* 0x0000000296027221 */ /* 0x008fca0000000000 */
[----:B------:R0:W-:Y:S02]  /*7c30*/  STL [R1+0x454], R2 ;  /* 0x0004540201007387 */ /* 0x0001e40000100800 */
[----:B0---4-:R-:W-:-:S07]  /*7c40*/  FADD R4, R4, R151 ;  /* 0x0000009704047221 */ /* 0x011fce0000000000 */
.L_x_23:
[----:B------:R-:W-:Y:S05]  /*7c50*/  @!P1 BRA `(.L_x_24) ;  /* 0x0000000000049947 */ /* 0x000fea0003800000 */
[----:B------:R-:W-:Y:S01]  /*7c60*/  BPT.TRAP 0x1 ;  /* 0x000000040000795c */ /* 0x000fe20000300000 */
.L_x_24:
[----:B-----5:R2:W-:Y:S04]  /*7c70*/  STL [R1+0x47c], R0 ;  /* 0x00047c0001007387 */ /* 0x0205e80000100800 */
[----:B------:R-:W3:Y:S04]  /*7c80*/  LDL R2, [R1+0x464] ;  /* 0x0004640001027983 */ /* 0x000ee80000100800 */
[----:B------:R-:W4:Y:S04]  /*7c90*/  LDL R3, [R1+0x460] ;  /* 0x0004600001037983 */ /* 0x000f280000100800 */
[----:B--2---:R-:W3:Y:S01]  /*7ca0*/  LDL R0, [R1+0x468] ;  /* 0x0004680001007983 */ /* 0x004ee20000100800 */
[----:B------:R-:W-:Y:S01]  /*7cb0*/  UISETP.GT.U32.AND UP1, UPT, UR13, 0x1, UPT ;  /* 0x000000010d00788c */ /* 0x000fe2000bf24070 */
[----:B---3--:R-:W-:-:S02]  /*7cc0*/  LOP3.LUT P0, RZ, R2, R0, RZ, 0xc0, !PT ;  /* 0x0000000002ff7212 */ /* 0x008fc4000780c0ff */
[----:B------:R2:W5:Y:S01]  /*7cd0*/  LDL.LU R0, [R1+0x47c] ;  /* 0x00047c0001007983 */ /* 0x0005620000300800 */
[----:B------:R-:W-:-:S10]  /*7ce0*/  IMAD.U32 R2, RZ, RZ, UR20 ;  /* 0x00000014ff027e24 */ /* 0x000fd4000f8e00ff */
[----:B------:R-:W-:-:S04]  /*7cf0*/  @P0 LEA R2, R2, UR24, 0x3 ;  /* 0x0000001802020c11 */ /* 0x000fc8000f8e18ff */
[----:B------:R-:W-:-:S04]  /*7d00*/  @P0 IADD3 R2, R2, 0x40, RZ ;  /* 0x0000004002020810 */ /* 0x000fc80007ffe0ff */
[----:B----4-:R-:W-:-:S04]  /*7d10*/  @P0 PRMT R2, R3, 0x654, R2 ;  /* 0x0000065403020816 */ /* 0x010fc80000000002 */
[----:B------:R2:W-:Y:S01]  /*7d20*/  @P0 SYNCS.ARRIVE.TRANS64.RED.A1T0 RZ, [R2+URZ], RZ ;  /* 0x000000ff02ff09a7 */ /* 0x0005e2000810043f */
[----:B------:R-:W-:-:S13]  /*7d30*/  PLOP3.LUT P0, PT, PT, PT, UP1, 0x80, 0x0 ;  /* 0x000000000000781c */ /* 0x000fda0003f0f018 */
[----:B--2---:R-:W-:Y:S05]  /*7d40*/  @P0 BRA `(.L_x_25) ;  /* 0x0000000000040947 */ /* 0x004fea0003800000 */
[----:B------:R-:W-:Y:S01]  /*7d50*/  BPT.TRAP 0x1 ;  /* 0x000000040000795c */ /* 0x000fe20000300000 */
.L_x_25:
[----:B------:R-:W-:Y:S02]  /*7d60*/  UISETP.GT.AND UP3, UPT, UR15, 0x1, UPT ;  /* 0x000000010f00788c */ /* 0x000fe4000bf64270 */
[----:B------:R-:W-:Y:S02]  /*7d70*/  UIADD3 UR19, UR19, 0x1, URZ ;  /* 0x0000000113137890 */ /* 0x000fe4000fffe03f */
[----:B------:R-:W-:Y:S02]  /*7d80*/  UIADD3 UR20, UR20, 0x1, URZ ;  /* 0x0000000114147890 */ /* 0x000fe4000fffe03f */
[----:B------:R-:W-:Y:S01]  /*7d90*/  PLOP3.LUT P0, PT, PT, PT, UP3, 0x80, 0x0 ;  /* 0x000000000000781c */ /* 0x000fe20003f0f038 */
[----:B------:R-:W-:Y:S02]  /*7da0*/  UISETP.NE.AND UP1, UPT, UR19, 0x8, UPT ;  /* 0x000000081300788c */ /* 0x000fe4000bf25270 */
[----:B------:R-:W-:Y:S02]  /*7db0*/  UISETP.NE.AND UP2, UPT, UR20, 0x8, UPT ;  /* 0x000000081400788c */ /* 0x000fe4000bf45270 */
[----:B------:R-:W-:-:S02]  /*7dc0*/  USEL UR7, URZ, 0x1, UP1 ;  /* 0x000000013f077887 */ /* 0x000fc40008800000 */
[----:B------:R-:W-:Y:S02]  /*7dd0*/  UIADD3 UR15, UR15, -0x1, URZ ;  /* 0xffffffff0f0f7890 */ /* 0x000fe4000fffe03f */
[----:B------:R-:W-:Y:S02]  /*7de0*/  USEL UR19, UR19, URZ, UP1 ;  /* 0x0000003f13137287 */ /* 0x000fe40008800000 */
[----:B-----5:R-:W-:Y:S01]  /*7df0*/  LOP3.LUT R0, R0, UR7, RZ, 0x3c, !PT ;  /* 0x0000000700007c12 */ /* 0x020fe2000f8e3cff */
[----:B------:R-:W-:Y:S01]  /*7e00*/  USEL UR20, UR20, URZ, UP2 ;  /* 0x0000003f14147287 */ /* 0x000fe20009000000 */
[----:B------:R-:W-:Y:S01]  /*7e10*/  UMOV UR7, 0x1 ;  /* 0x0000000100077882 */ /* 0x000fe20000000000 */
[----:B------:R-:W-:Y:S10]  /*7e20*/  @P0 BRA `(.L_x_26) ;  /* 0xffffffb000140947 */ /* 0x000ff4000383ffff */
.L_x_18:
[----:B------:R-:W-:Y:S04]  /*7e30*/  STL [R1+0x458], R4 ;  /* 0x0004580401007387 */ /* 0x000fe80000100800 */
[----:B------:R-:W2:Y:S04]  /*7e40*/  LDL.LU R2, [R1+0x454] ;  /* 0x0004540001027983 */ /* 0x000ea80000300800 */
[----:B------:R-:W3:Y:S04]  /*7e50*/  LDL.LU R0, [R1+0x450] ;  /* 0x0004500001007983 */ /* 0x000ee80000300800 */
[----:B--2---:R2:W-:Y:S04]  /*7e60*/  STL [R1+0x454], R2 ;  /* 0x0004540201007387 */ /* 0x0045e80000100800 */
[----:B--2---:R-:W2:Y:S04]  /*7e70*/  LDL.LU R2, [R1+0x44c] ;  /* 0x00044c0001027983 */ /* 0x004ea80000300800 */
[----:B---3--:R3:W-:Y:S04]  /*7e80*/  STL [R1+0x450], R0 ;  /* 0x0004500001007387 */ /* 0x0087e80000100800 */
[----:B---3--:R-:W3:Y:S04]  /*7e90*/  LDL.LU R0, [R1+0x448] ;  /* 0x0004480001007983 */ /* 0x008ee80000300800 */
        /* <DEDUP_REMOVED lines=291> */
[----:B---3--:R-:W3:Y:S01]  /*90d0*/  LDL.LU R0, [R1+0x200] ;  /* 0x0002000001007983 */ /* 0x008ee20000300800 */
[----:B------:R-:W-:-:S04]  /*90e0*/  UISETP.NE.AND UP0, UPT, UR6, URZ, UPT ;  /* 0x0000003f0600728c */ /* 0x000fc8000bf05270 */
[----:B------:R-:W-:-:S06]  /*90f0*/  USEL UR6, URZ, 0x1, !UP0 ;  /* 0x000000013f067887 */ /* 0x000fcc000c000000 */
[----:B------:R-:W-:Y:S01]  /*9100*/  ISETP.NE.AND P0, PT, RZ, UR6, PT ;  /* 0x00000006ff007c0c */ /* 0x000fe2000bf05270 */
[----:B--2---:R2:W-:Y:S04]  /*9110*/  STL [R1+0x204], R2 ;  /* 0x0002040201007387 */ /* 0x0045e80000100800 */
[----:B---3--:R2:W-:Y:S08]  /*9120*/  STL [R1+0x200], R0 ;  /* 0x0002000001007387 */ /* 0x0085f00000100800 */
[----:B------:R-:W-:Y:S05]  /*9130*/  @!P0 BRA `(.L_x_27) ;  /* 0x0000003800108947 */ /* 0x000fea0003800000 */
[----:B------:R3:W-:Y:S04]  /*9140*/  STL [R1+0x624], R45 ;  /* 0x0006242d01007387 */ /* 0x0007e80000100800 */
[----:B---3--:R-:W3:Y:S04]  /*9150*/  LDL.LU R45, [R1] ;  /* 0x00000000012d7983 */ /* 0x008ee80000300800 */
[----:B------:R4:W-:Y:S04]  /*9160*/  STL [R1+0x620], R46 ;  /* 0x0006202e01007387 */ /* 0x0009e80000100800 */
[----:B----4-:R-:W4:Y:S04]  /*9170*/  LDL.LU R46, [R1+0x4] ;  /* 0x00000400012e7983 */ /* 0x010f280000300800 */
[----:B------:R5:W-:Y:S04]  /*9180*/  STL [R1+0x61c], R47 ;  /* 0x00061c2f01007387 */ /* 0x000be80000100800 */
[----:B-----5:R-:W5:Y:S04]  /*9190*/  LDL.LU R47, [R1+0x8] ;  /* 0x00000800012f7983 */ /* 0x020f680000300800 */
[----:B------:R0:W-:Y:S04]  /*91a0*/  STL [R1+0x618], R48 ;  /* 0x0006183001007387 */ /* 0x0001e80000100800 */
[----:B0-----:R-:W5:Y:S04]  /*91b0*/  LDL.LU R48, [R1+0xc] ;  /* 0x00000c0001307983 */ /* 0x001f680000300800 */
        /* <DEDUP_REMOVED lines=134> */
[----:B------:R-:W5:Y:S04]  /*9a20*/  LDL.LU R4, [R1+0x1a8] ;  /* 0x0001a80001047983 */ /* 0x000f680000300800 */
[----:B------:R-:W5:Y:S04]  /*9a30*/  LDL.LU R3, [R1+0x204] ;  /* 0x0002040001037983 */ /* 0x000f680000300800 */
[----:B--2---:R-:W2:Y:S04]  /*9a40*/  LDL.LU R2, [R1+0x1ac] ;  /* 0x0001ac0001027983 */ /* 0x004ea80000300800 */
[----:B------:R-:W2:Y:S04]  /*9a50*/  LDL.LU R0, [R1+0x208] ;  /* 0x0002080001007983 */ /* 0x000ea80000300800 */
[----:B------:R0:W-:Y:S04]  /*9a60*/  STL [R1+0x508], R116 ;  /* 0x0005087401007387 */ /* 0x0001e80000100800 */
[----:B0-----:R-:W2:Y:S04]  /*9a70*/  LDL.LU R116, [R1+0x200] ;  /* 0x0002000001747983 */ /* 0x001ea80000300800 */
        /* <DEDUP_REMOVED lines=60> */
[----:B------:R0:W-:Y:S01]  /*9e40*/  STL [R1+0x48c], R147 ;  /* 0x00048c9301007387 */ /* 0x0001e20000100800 */
[----:B---3--:R-:W-:-:S03]  /*9e50*/  FADD R5, R45, R5 ;  /* 0x000000052d057221 */ /* 0x008fc60000000000 */
[----:B0-----:R-:W3:Y:S04]  /*9e60*/  LDL.LU R147, [R1+0x12c] ;  /* 0x00012c0001937983 */ /* 0x001ee80000300800 */
[----:B------:R0:W-:Y:S01]  /*9e70*/  STL [R1+0x488], R148 ;  /* 0x0004889401007387 */ /* 0x0001e20000100800 */
[----:B----4-:R-:W-:Y:S01]  /*9e80*/  FADD R6, R46, R6 ;  /* 0x000000062e067221 */ /* 0x010fe20000000000 */
[----:B-----5:R-:W-:Y:S02]  /*9e90*/  FADD R7, R47, R7 ;  /* 0x000000072f077221 */ /* 0x020fe40000000000 */
[----:B0-----:R-:W4:Y:S04]  /*9ea0*/  LDL.LU R148, [R1+0x128] ;  /* 0x0001280001947983 */ /* 0x001f280000300800 */
[----:B------:R0:W-:Y:S01]  /*9eb0*/  STL [R1+0x484], R149 ;  /* 0x0004849501007387 */ /* 0x0001e20000100800 */
[----:B------:R-:W-:Y:S01]  /*9ec0*/  FADD R8, R48, R8 ;  /* 0x0000000830087221 */ /* 0x000fe20000000000 */
[----:B------:R-:W-:-:S02]  /*9ed0*/  FADD R9, R49, R9 ;  /* 0x0000000931097221 */ /* 0x000fc40000000000 */
[----:B0-----:R-:W5:Y:S04]  /*9ee0*/  LDL.LU R149, [R1+0x124] ;  /* 0x0001240001957983 */ /* 0x001f680000300800 */
[----:B------:R0:W-:Y:S01]  /*9ef0*/  STL [R1+0x480], R150 ;  /* 0x0004809601007387 */ /* 0x0001e20000100800 */
[----:B------:R-:W-:Y:S01]  /*9f00*/  FADD R10, R50, R10 ;  /* 0x0000000a320a7221 */ /* 0x000fe20000000000 */
[----:B------:R-:W-:Y:S02]  /*9f10*/  FADD R11, R51, R11 ;  /* 0x0000000b330b7221 */ /* 0x000fe40000000000 */
[----:B0-----:R-:W3:Y:S04]  /*9f20*/  LDL.LU R150, [R1+0x120] ;  /* 0x0001200001967983 */ /* 0x001ee80000300800 */
[----:B------:R0:W-:Y:S01]  /*9f30*/  STL [R1+0x47c], R151 ;  /* 0x00047c9701007387 */ /* 0x0001e20000100800 */
[----:B------:R-:W-:Y:S01]  /*9f40*/  FADD R12, R52, R12 ;  /* 0x0000000c340c7221 */ /* 0x000fe20000000000 */
[----:B------:R-:W-:-:S02]  /*9f50*/  FADD R13, R53, R13 ;  /* 0x0000000d350d7221 */ /* 0x000fc40000000000 */
[----:B0-----:R-:W4:Y:S04]  /*9f60*/  LDL.LU R151, [R1+0x11c] ;  /* 0x00011c0001977983 */ /* 0x001f280000300800 */
[----:B------:R-:W5:Y:S04]  /*9f70*/  LDL.LU R45, [R1+0x624] ;  /* 0x00062400012d7983 */ /* 0x000f680000300800 */
[----:B------:R-:W5:Y:S04]  /*9f80*/  LDL.LU R46, [R1+0x620] ;  /* 0x00062000012e7983 */ /* 0x000f680000300800 */
[----:B------:R-:W5:Y:S04]  /*9f90*/  LDL.LU R47, [R1+0x61c] ;  /* 0x00061c00012f7983 */ /* 0x000f680000300800 */
[----:B------:R-:W5:Y:S04]  /*9fa0*/  LDL.LU R48, [R1+0x618] ;  /* 0x0006180001307983 */ /* 0x000f680000300800 */
[----:B------:R-:W5:Y:S01]  /*9fb0*/  LDL.LU R49, [R1+0x614] ;  /* 0x0006140001317983 */ /* 0x000f620000300800 */
[----:B------:R-:W-:-:S03]  /*9fc0*/  FADD R14, R54, R14 ;  /* 0x0000000e360e7221 */ /* 0x000fc60000000000 */
        /* <DEDUP_REMOVED lines=117> */
[----:B--2---:R-:W-:-:S03]  /*a720*/  FADD R116, R117, R116 ;  /* 0x0000007475747221 */ /* 0x004fc60000000000 */
[----:B------:R-:W2:Y:S01]  /*a730*/  LDL.LU R109, [R1+0x524] ;  /* 0x00052400016d7983 */ /* 0x000ea20000300800 */
[----:B------:R-:W-:-:S03]  /*a740*/  FADD R201, R113, R201 ;  /* 0x000000c971c97221 */ /* 0x000fc60000000000 */
[----:B------:R-:W2:Y:S01]  /*a750*/  LDL.LU R110, [R1+0x520] ;  /* 0x00052000016e7983 */ /* 0x000ea20000300800 */
[----:B------:R-:W-:-:S03]  /*a760*/  FADD R202, R114, R202 ;  /* 0x000000ca72ca7221 */ /* 0x000fc60000000000 */
[----:B------:R-:W2:Y:S01]  /*a770*/  LDL.LU R111, [R1+0x51c] ;  /* 0x00051c00016f7983 */ /* 0x000ea20000300800 */
[----:B------:R-:W-:-:S03]  /*a780*/  FADD R203, R115, R203 ;  /* 0x000000cb73cb7221 */ /* 0x000fc60000000000 */
[----:B------:R-:W2:Y:S04]  /*a790*/  LDL.LU R112, [R1+0x518] ;  /* 0x0005180001707983 */ /* 0x000ea80000300800 */
[----:B------:R-:W2:Y:S01]  /*a7a0*/  LDL.LU R113, [R1+0x514] ;  /* 0x0005140001717983 */ /* 0x000ea20000300800 */
[----:B------:R-:W-:-:S03]  /*a7b0*/  FADD R3, R4, R3 ;  /* 0x0000000304037221 */ /* 0x000fc60000000000 */
[----:B------:R-:W2:Y:S04]  /*a7c0*/  LDL.LU R114, [R1+0x510] ;  /* 0x0005100001727983 */ /* 0x000ea80000300800 */
[----:B------:R-:W2:Y:S01]  /*a7d0*/  LDL.LU R115, [R1+0x50c] ;  /* 0x00050c0001737983 */ /* 0x000ea20000300800 */
[----:B------:R-:W-:Y:S01]  /*a7e0*/  FADD R0, R2, R0 ;  /* 0x0000000002007221 */ /* 0x000fe20000000000 */
[----:B------:R-:W-:Y:S01]  /*a7f0*/  FADD R237, R118, R237 ;  /* 0x000000ed76ed7221 */ /* 0x000fe20000000000 */
[----:B------:R-:W-:Y:S01]  /*a800*/  FADD R236, R119, R236 ;  /* 0x000000ec77ec7221 */ /* 0x000fe20000000000 */
[----:B------:R0:W-:Y:S01]  /*a810*/  STL [R1+0x200], R116 ;  /* 0x0002007401007387 */ /* 0x0001e20000100800 */
[----:B------:R-:W-:Y:S01]  /*a820*/  FADD R235, R120, R235 ;  /* 0x000000eb78eb7221 */ /* 0x000fe20000000000 */
        /* <DEDUP_REMOVED lines=8> */
[----:B0-----:R-:W2:Y:S01]  /*a8b0*/  LDL.LU R116, [R1+0x1b0] ;  /* 0x0001b00001747983 */ /* 0x001ea20000300800 */
[----:B------:R-:W-:Y:S01]  /*a8c0*/  FADD R226, R129, R226 ;  /* 0x000000e281e27221 */ /* 0x000fe20000000000 */
[----:B------:R-:W-:Y:S01]  /*a8d0*/  FADD R225, R130, R225 ;  /* 0x000000e182e17221 */ /* 0x000fe20000000000 */
[----:B------:R-:W-:Y:S01]  /*a8e0*/  FADD R224, R131, R224 ;  /* 0x000000e083e07221 */ /* 0x000fe20000000000 */
        /* <DEDUP_REMOVED lines=16> */
[----:B0-----:R-:W2:Y:S01]  /*a9f0*/  LDL.LU R3, [R1+0x210] ;  /* 0x0002100001037983 */ /* 0x001ea20000300800 */
[----:B----4-:R-:W-:Y:S01]  /*aa00*/  FADD R204, R151, R204 ;  /* 0x000000cc97cc7221 */ /* 0x010fe20000000000 */
[----:B------:R-:W-:Y:S01]  /*aa10*/  FADD R211, R144, R211 ;  /* 0x000000d390d37221 */ /* 0x000fe20000000000 */
[----:B---3--:R-:W-:Y:S01]  /*aa20*/  FADD R205, R150, R205 ;  /* 0x000000cd96cd7221 */ /* 0x008fe20000000000 */
[----:B------:R-:W3:Y:S01]  /*aa30*/  LDL.LU R118, [R1+0x1b8] ;  /* 0x0001b80001767983 */ /* 0x000ee20000300800 */
[----:B------:R-:W-:Y:S01]  /*aa40*/  FADD R210, R145, R210 ;  /* 0x000000d291d27221 */ /* 0x000fe20000000000 */
[----:B-----5:R-:W-:Y:S01]  /*aa50*/  FADD R206, R149, R206 ;  /* 0x000000ce95ce7221 */ /* 0x020fe20000000000 */
[----:B------:R-:W-:Y:S01]  /*aa60*/  FADD R209, R146, R209 ;  /* 0x000000d192d17221 */ /* 0x000fe20000000000 */
[----:B------:R-:W3:Y:S01]  /*aa70*/  LDL.LU R2, [R1+0x214] ;  /* 0x0002140001027983 */ /* 0x000ee20000300800 */
[----:B------:R-:W-:Y:S01]  /*aa80*/  FADD R207, R148, R207 ;  /* 0x000000cf94cf7221 */ /* 0x000fe20000000000 */
[----:B------:R-:W-:-:S02]  /*aa90*/  FADD R208, R147, R208 ;  /* 0x000000d093d07221 */ /* 0x000fc40000000000 */
[----:B------:R-:W4:Y:S04]  /*aaa0*/  LDL.LU R119, [R1+0x1bc] ;  /* 0x0001bc0001777983 */ /* 0x000f280000300800 */
[----:B-1----:R-:W4:Y:S04]  /*aab0*/  LDL.LU R0, [R1+0x218] ;  /* 0x0002180001007983 */ /* 0x002f280000300800 */
[----:B------:R-:W5:Y:S04]  /*aac0*/  LDL.LU R120, [R1+0x1c0] ;  /* 0x0001c00001787983 */ /* 0x000f680000300800 */
        /* <DEDUP_REMOVED lines=30> */
[----:B------:R-:W5:Y:S01]  /*acb0*/  LDL.LU R147, [R1+0x258] ;  /* 0x0002580001937983 */ /* 0x000f620000300800 */
[----:B--2---:R-:W-:-:S03]  /*acc0*/  FADD R4, R116, R4 ;  /* 0x0000000474047221 */ /* 0x004fc60000000000 */
[----:B------:R-:W2:Y:S04]  /*acd0*/  LDL.LU R116, [R1+0x508] ;  /* 0x0005080001747983 */ /* 0x000ea80000300800 */
[----:B------:R0:W-:Y:S04]  /*ace0*/  STL [R1+0x20c], R4 ;  /* 0x00020c0401007387 */ /* 0x0001e80000100800 */
[----:B0-----:R-:W2:Y:S01]  /*acf0*/  LDL.LU R4, [R1+0x25c] ;  /* 0x00025c0001047983 */ /* 0x001ea20000300800 */
[----:B------:R-:W-:-:S03]  /*ad00*/  FADD R3, R117, R3 ;  /* 0x0000000375037221 */ /* 0x000fc60000000000 */
[----:B------:R-:W2:Y:S01]  /*ad10*/  LDL.LU R117, [R1+0x504] ;  /* 0x0005040001757983 */ /* 0x000ea20000300800 */
[----:B---3--:R-:W-:-:S03]  /*ad20*/  FADD R2, R118, R2 ;  /* 0x0000000276027221 */ /* 0x008fc60000000000 */
[----:B------:R0:W-:Y:S01]  /*ad30*/  STL [R1+0x210], R3 ;  /* 0x0002100301007387 */ /* 0x0001e20000100800 */
[----:B----4-:R-:W-:-:S03]  /*ad40*/  FADD R0, R119, R0 ;  /* 0x0000000077007221 */ /* 0x010fc60000000000 */
[----:B0-----:R-:W3:Y:S04]  /*ad50*/  LDL.LU R3, [R1+0x260] ;  /* 0x0002600001037983 */ /* 0x001ee80000300800 */
[----:B------:R-:W4:Y:S01]  /*ad60*/  LDL.LU R118, [R1+0x500] ;  /* 0x0005000001767983 */ /* 0x000f220000300800 */
[----:B-----5:R-:W-:-:S03]  /*ad70*/  FADD R121, R120, R121 ;  /* 0x0000007978797221 */ /* 0x020fc60000000000 */
[----:B------:R0:W-:Y:S01]  /*ad80*/  STL [R1+0x214], R2 ;  /* 0x0002140201007387 */ /* 0x0001e20000100800 */
[----:B------:R-:W-:-:S03]  /*ad90*/  FADD R123, R122, R123 ;  /* 0x0000007b7a7b7221 */ /* 0x000fc60000000000 */
[----:B0-----:R-:W5:Y:S04]  /*ada0*/  LDL.LU R2, [R1+0x264] ;  /* 0x0002640001027983 */ /* 0x001f680000300800 */
[----:B------:R-:W4:Y:S04]  /*adb0*/  LDL.LU R119, [R1+0x4fc] ;  /* 0x0004fc0001777983 */ /* 0x000f280000300800 */
[----:B------:R0:W-:Y:S01]  /*adc0*/  STL [R1+0x218], R0 ;  /* 0x0002180001007387 */ /* 0x0001e20000100800 */
[----:B------:R-:W-:Y:S01]  /*add0*/  FADD R125, R124, R125 ;  /* 0x0000007d7c7d7221 */ /* 0x000fe20000000000 */
[----:B------:R-:W-:-:S02]  /*ade0*/  FADD R127, R126, R127 ;  /* 0x0000007f7e7f7221 */ /* 0x000fc40000000000 */
[----:B0-----:R-:W4:Y:S04]  /*adf0*/  LDL.LU R0, [R1+0x268] ;  /* 0x0002680001007983 */ /* 0x001f280000300800 */
[----:B------:R-:W4:Y:S04]  /*ae00*/  LDL.LU R120, [R1+0x4f8] ;  /* 0x0004f80001787983 */ /* 0x000f280000300800 */
[----:B------:R0:W-:Y:S01]  /*ae10*/  STL [R1+0x21c], R121 ;  /* 0x00021c7901007387 */ /* 0x0001e20000100800 */
[----:B------:R-:W-:-:S03]  /*ae20*/  FADD R129, R128, R129 ;  /* 0x0000008180817221 */ /* 0x000fc60000000000 */
        /* <DEDUP_REMOVED lines=45> */
[----:B------:R0:W-:Y:S04]  /*b100*/  STL [R1+0x24c], R144 ;  /* 0x00024c9001007387 */ /* 0x0001e80000100800 */
[----:B0-----:R-:W4:Y:S04]  /*b110*/  LDL.LU R144, [R1+0x27c] ;  /* 0x00027c0001907983 */ /* 0x001f280000300800 */
[----:B------:R0:W-:Y:S04]  /*b120*/  STL [R1+0x250], R145 ;  /* 0x0002509101007387 */ /* 0x0001e80000100800 */
[----:B0-----:R-:W4:Y:S04]  /*b130*/  LDL.LU R145, [R1+0x280] ;  /* 0x0002800001917983 */ /* 0x001f280000300800 */
[----:B------:R0:W-:Y:S01]  /*b140*/  STL [R1+0x254], R146 ;  /* 0x0002549201007387 */ /* 0x0001e20000100800 */
[----:B--2---:R-:W-:-:S03]  /*b150*/  FADD R4, R24, R4 ;  /* 0x0000000418047221 */ /* 0x004fc60000000000 */
[----:B0-----:R-:W2:Y:S04]  /*b160*/  LDL.LU R146, [R1+0x284] ;  /* 0x0002840001927983 */ /* 0x001ea80000300800 */
[----:B------:R0:W-:Y:S04]  /*b170*/  STL [R1+0x258], R147 ;  /* 0x0002589301007387 */ /* 0x0001e80000100800 */
[----:B0-----:R-:W2:Y:S04]  /*b180*/  LDL.LU R147, [R1+0x288] ;  /* 0x0002880001937983 */ /* 0x001ea80000300800 */
[----:B------:R-:W2:Y:S04]  /*b190*/  LDL.LU R148, [R1+0x28c] ;  /* 0x00028c0001947983 */ /* 0x000ea80000300800 */
[----:B------:R-:W2:Y:S04]  /*b1a0*/  LDL.LU R149, [R1+0x290] ;  /* 0x0002900001957983 */ /* 0x000ea80000300800 */
[----:B------:R0:W-:Y:S04]  /*b1b0*/  STL [R1+0x25c], R4 ;  /* 0x00025c0401007387 */ /* 0x0001e80000100800 */
[----:B------:R-:W2:Y:S01]  /*b1c0*/  LDL.LU R150, [R1+0x294] ;  /* 0x0002940001967983 */ /* 0x000ea20000300800 */
[----:B---3--:R-:W-:Y:S01]  /*b1d0*/  FADD R3, R25, R3 ;  /* 0x0000000319037221 */ /* 0x008fe20000000000 */
[----:B-----5:R-:W-:-:S04]  /*b1e0*/  FADD R2, R26, R2 ;  /* 0x000000021a027221 */ /* 0x020fc80000000000 */
[----:B------:R1:W-:Y:S04]  /*b1f0*/  STL [R1+0x260], R3 ;  /* 0x0002600301007387 */ /* 0x0003e80000100800 */
[----:B------:R-:W3:Y:S01]  /*b200*/  LDL.LU R151, [R1+0x298] ;  /* 0x0002980001977983 */ /* 0x000ee20000300800 */
[----:B----4-:R-:W-:-:S03]  /*b210*/  FADD R0, R27, R0 ;  /* 0x000000001b007221 */ /* 0x010fc60000000000 */
[----:B------:R4:W-:Y:S04]  /*b220*/  STL [R1+0x264], R2 ;  /* 0x0002640201007387 */ /* 0x0009e80000100800 */
[----:B------:R-:W5:Y:S04]  /*b230*/  LDL.LU R27, [R1+0x2c8] ;  /* 0x0002c800011b7983 */ /* 0x000f680000300800 */
[----:B------:R-:W5:Y:S04]  /*b240*/  LDL.LU R26, [R1+0x2cc] ;  /* 0x0002cc00011a7983 */ /* 0x000f680000300800 */
[----:B------:R4:W-:Y:S04]  /*b250*/  STL [R1+0x268], R0 ;  /* 0x0002680001007387 */ /* 0x0009e80000100800 */
[----:B------:R-:W5:Y:S04]  /*b260*/  LDL.LU R25, [R1+0x2d0] ;  /* 0x0002d00001197983 */ /* 0x000f680000300800 */
[----:B------:R-:W5:Y:S04]  /*b270*/  LDL.LU R24, [R1+0x2d4] ;  /* 0x0002d40001187983 */ /* 0x000f680000300800 */
[----:B0-----:R-:W5:Y:S04]  /*b280*/  LDL.LU R4, [R1+0x2d8] ;  /* 0x0002d80001047983 */ /* 0x001f680000300800 */
[----:B-1----:R-:W5:Y:S04]  /*b290*/  LDL.LU R3, [R1+0x2dc] ;  /* 0x0002dc0001037983 */ /* 0x002f680000300800 */
[----:B----4-:R-:W4:Y:S04]  /*b2a0*/  LDL.LU R2, [R1+0x2e0] ;  /* 0x0002e00001027983 */ /* 0x010f280000300800 */
[----:B------:R-:W4:Y:S01]  /*b2b0*/  LDL.LU R0, [R1+0x2e4] ;  /* 0x0002e40001007983 */ /* 0x000f220000300800 */
[----:B------:R-:W-:-:S05]  /*b2c0*/  FADD R140, R28, R140 ;  /* 0x0000008c1c8c7221 */ /* 0x000fca0000000000 */
[----:B------:R0:W-:Y:S04]  /*b2d0*/  STL [R1+0x26c], R140 ;  /* 0x00026c8c01007387 */ /* 0x0001e80000100800 */
[----:B0-----:R-:W4:Y:S01]  /*b2e0*/  LDL.LU R140, [R1+0x4a8] ;  /* 0x0004a800018c7983 */ /* 0x001f220000300800 */
[----:B------:R-:W-:-:S03]  /*b2f0*/  FADD R141, R29, R141 ;  /* 0x0000008d1d8d7221 */ /* 0x000fc60000000000 */
[----:B------:R-:W4:Y:S04]  /*b300*/  LDL.LU R28, [R1+0x2c4] ;  /* 0x0002c400011c7983 */ /* 0x000f280000300800 */
        /* <DEDUP_REMOVED lines=15> */
[----:B------:R-:W4:Y:S01]  /*b400*/  LDL.LU R32, [R1+0x2b4] ;  /* 0x0002b40001207983 */ /* 0x000f220000300800 */
[----:B--2---:R-:W-:-:S03]  /*b410*/  FADD R146, R34, R146 ;  /* 0x0000009222927221 */ /* 0x004fc60000000000 */
[----:B------:R0:W-:Y:S04]  /*b420*/  STL [R1+0x280], R145 ;  /* 0x0002809101007387 */ /* 0x0001e80000100800 */
[----:B0-----:R-:W2:Y:S01]  /*b430*/  LDL.LU R145, [R1+0x494] ;  /* 0x0004940001917983 */ /* 0x001ea20000300800 */
[----:B------:R-:W-:-:S03]  /*b440*/  FADD R147, R35, R147 ;  /* 0x0000009323937221 */ /* 0x000fc60000000000 */
[----:B------:R-:W2:Y:S01]  /*b450*/  LDL.LU R33, [R1+0x2b0] ;  /* 0x0002b00001217983 */ /* 0x000ea20000300800 */
[----:B------:R-:W-:-:S03]  /*b460*/  FADD R148, R36, R148 ;  /* 0x0000009424947221 */ /* 0x000fc60000000000 */
[----:B------:R0:W-:Y:S01]  /*b470*/  STL [R1+0x284], R146 ;  /* 0x0002849201007387 */ /* 0x0001e20000100800 */
[----:B------:R-:W-:-:S03]  /*b480*/  FADD R149, R37, R149 ;  /* 0x0000009525957221 */ /* 0x000fc60000000000 */
[----:B0-----:R-:W2:Y:S04]  /*b490*/  LDL.LU R146, [R1+0x490] ;  /* 0x0004900001927983 */ /* 0x001ea80000300800 */
[----:B------:R-:W2:Y:S04]  /*b4a0*/  LDL.LU R34, [R1+0x2ac] ;  /* 0x0002ac0001227983 */ /* 0x000ea80000300800 */
[----:B------:R0:W-:Y:S01]  /*b4b0*/  STL [R1+0x288], R147 ;  /* 0x0002889301007387 */ /* 0x0001e20000100800 */
[----:B------:R-:W-:-:S03]  /*b4c0*/  FADD R150, R38, R150 ;  /* 0x0000009626967221 */ /* 0x000fc60000000000 */
[----:B0-----:R-:W2:Y:S04]  /*b4d0*/  LDL.LU R147, [R1+0x48c] ;  /* 0x00048c0001937983 */ /* 0x001ea80000300800 */
[----:B------:R-:W2:Y:S04]  /*b4e0*/  LDL.LU R35, [R1+0x2a8] ;  /* 0x0002a80001237983 */ /* 0x000ea80000300800 */
[----:B------:R0:W-:Y:S04]  /*b4f0*/  STL [R1+0x28c], R148 ;  /* 0x00028c9401007387 */ /* 0x0001e80000100800 */
[----:B0-----:R-:W2:Y:S04]  /*b500*/  LDL.LU R148, [R1+0x488] ;  /* 0x0004880001947983 */ /* 0x001ea80000300800 */
[----:B------:R-:W2:Y:S04]  /*b510*/  LDL.LU R36, [R1+0x2a4] ;  /* 0x0002a40001247983 */ /* 0x000ea80000300800 */
[----:B------:R0:W-:Y:S04]  /*b520*/  STL [R1+0x290], R149 ;  /* 0x0002909501007387 */ /* 0x0001e80000100800 */
[----:B0-----:R-:W2:Y:S04]  /*b530*/  LDL.LU R149, [R1+0x484] ;  /* 0x0004840001957983 */ /* 0x001ea80000300800 */
[----:B------:R-:W2:Y:S04]  /*b540*/  LDL.LU R37, [R1+0x2a0] ;  /* 0x0002a00001257983 */ /* 0x000ea80000300800 */
[----:B------:R0:W-:Y:S04]  /*b550*/  STL [R1+0x294], R150 ;  /* 0x0002949601007387 */ /* 0x0001e80000100800 */
[----:B0-----:R-:W2:Y:S04]  /*b560*/  LDL.LU R150, [R1+0x480] ;  /* 0x0004800001967983 */ /* 0x001ea80000300800 */
[----:B------:R-:W2:Y:S01]  /*b570*/  LDL.LU R38, [R1+0x29c] ;  /* 0x00029c0001267983 */ /* 0x000ea20000300800 */
[----:B---3--:R-:W-:-:S05]  /*b580*/  FADD R151, R39, R151 ;  /* 0x0000009727977221 */ /* 0x008fca0000000000 */
[----:B------:R0:W-:Y:S01]  /*b590*/  STL [R1+0x298], R151 ;  /* 0x0002989701007387 */ /* 0x0001e20000100800 */
[----:B-----5:R-:W-:Y:S01]  /*b5a0*/  FADD R27, R51, R27 ;  /* 0x0000001b331b7221 */ /* 0x020fe20000000000 */
[----:B------:R-:W-:Y:S02]  /*b5b0*/  FADD R26, R52, R26 ;  /* 0x0000001a341a7221 */ /* 0x000fe40000000000 */
[----:B0-----:R-:W3:Y:S01]  /*b5c0*/  LDL.LU R151, [R1+0x47c] ;  /* 0x00047c0001977983 */ /* 0x001ee20000300800 */
[----:B------:R-:W-:Y:S01]  /*b5d0*/  FADD R25, R53, R25 ;  /* 0x0000001935197221 */ /* 0x000fe20000000000 */
[----:B------:R-:W-:Y:S01]  /*b5e0*/  FADD R24, R54, R24 ;  /* 0x0000001836187221 */ /* 0x000fe20000000000 */
[----:B------:R-:W-:Y:S01]  /*b5f0*/  FADD R4, R55, R4 ;  /* 0x0000000437047221 */ /* 0x000fe20000000000 */
[----:B------:R-:W-:Y:S01]  /*b600*/  FADD R3, R56, R3 ;  /* 0x0000000338037221 */ /* 0x000fe20000000000 */
[----:B----4-:R-:W-:Y:S01]  /*b610*/  FADD R2, R57, R2 ;  /* 0x0000000239027221 */ /* 0x010fe20000000000 */
[----:B------:R-:W-:Y:S01]  /*b620*/  FADD R0, R58, R0 ;  /* 0x000000003a007221 */ /* 0x000fe20000000000 */
[----:B------:R-:W-:Y:S01]  /*b630*/  FADD R28, R50, R28 ;  /* 0x0000001c321c7221 */ /* 0x000fe20000000000 */
[----:B------:R-:W-:Y:S01]  /*b640*/  FADD R29, R49, R29 ;  /* 0x0000001d311d7221 */ /* 0x000fe20000000000 */
[----:B------:R-:W-:Y:S01]  /*b650*/  FADD R30, R48, R30 ;  /* 0x0000001e301e7221 */ /* 0x000fe20000000000 */
[----:B------:R-:W-:Y:S01]  /*b660*/  FADD R31, R47, R31 ;  /* 0x0000001f2f1f7221 */ /* 0x000fe20000000000 */
[----:B------:R-:W-:Y:S01]  /*b670*/  FADD R32, R46, R32 ;  /* 0x000000202e207221 */ /* 0x000fe20000000000 */
[----:B--2---:R-:W-:Y:S01]  /*b680*/  FADD R33, R45, R33 ;  /* 0x000000212d217221 */ /* 0x004fe20000000000 */
[----:B------:R-:W-:Y:S01]  /*b690*/  FADD R34, R44, R34 ;  /* 0x000000222c227221 */ /* 0x000fe20000000000 */
[----:B------:R-:W-:Y:S01]  /*b6a0*/  FADD R35, R43, R35 ;  /* 0x000000232b237221 */ /* 0x000fe20000000000 */
[----:B------:R-:W-:Y:S01]  /*b6b0*/  FADD R36, R42, R36 ;  /* 0x000000242a247221 */ /* 0x000fe20000000000 */
[----:B------:R-:W-:Y:S01]  /*b6c0*/  FADD R37, R41, R37 ;  /* 0x0000002529257221 */ /* 0x000fe20000000000 */
[----:B------:R-:W-:-:S05]  /*b6d0*/  FADD R38, R40, R38 ;  /* 0x0000002628267221 */ /* 0x000fca0000000000 */
[----:B------:R0:W-:Y:S04]  /*b6e0*/  STL [R1+0x29c], R38 ;  /* 0x00029c2601007387 */ /* 0x0001e80000100800 */
        /* <DEDUP_REMOVED lines=15> */
[----:B------:R-:W3:Y:S04]  /*b7e0*/  LDL.LU R50, [R1+0x2e8] ;  /* 0x0002e80001327983 */ /* 0x000ee80000300800 */
[----:B------:R3:W-:Y:S04]  /*b7f0*/  STL [R1+0x2dc], R3 ;  /* 0x0002dc0301007387 */ /* 0x0007e80000100800 */
[----:B------:R-:W3:Y:S04]  /*b800*/  LDL.LU R49, [R1+0x2ec] ;  /* 0x0002ec0001317983 */ /* 0x000ee80000300800 */
[----:B------:R3:W-:Y:S04]  /*b810*/  STL [R1+0x2e0], R2 ;  /* 0x0002e00201007387 */ /* 0x0007e80000100800 */
[----:B------:R-:W3:Y:S04]  /*b820*/  LDL.LU R48, [R1+0x2f0] ;  /* 0x0002f00001307983 */ /* 0x000ee80000300800 */
[----:B------:R3:W-:Y:S04]  /*b830*/  STL [R1+0x2e4], R0 ;  /* 0x0002e40001007387 */ /* 0x0007e80000100800 */
[----:B------:R-:W3:Y:S04]  /*b840*/  LDL.LU R47, [R1+0x2f4] ;  /* 0x0002f400012f7983 */ /* 0x000ee80000300800 */
        /* <DEDUP_REMOVED lines=8> */
[----:B0-----:R-:W3:Y:S04]  /*b8d0*/  LDL.LU R38, [R1+0x318] ;  /* 0x0003180001267983 */ /* 0x001ee80000300800 */
[----:B-1----:R-:W3:Y:S04]  /*b8e0*/  LDL.LU R37, [R1+0x31c] ;  /* 0x00031c0001257983 */ /* 0x002ee80000300800 */
[----:B--2---:R-:W2:Y:S04]  /*b8f0*/  LDL.LU R36, [R1+0x320] ;  /* 0x0003200001247983 */ /* 0x004ea80000300800 */
[----:B----4-:R-:W4:Y:S04]  /*b900*/  LDL.LU R35, [R1+0x324] ;  /* 0x0003240001237983 */ /* 0x010f280000300800 */
[----:B-----5:R-:W5:Y:S04]  /*b910*/  LDL.LU R34, [R1+0x328] ;  /* 0x0003280001227983 */ /* 0x020f680000300800 */
[----:B---3--:R-:W3:Y:S04]  /*b920*/  LDL.LU R33, [R1+0x32c] ;  /* 0x00032c0001217983 */ /* 0x008ee80000300800 */
        /* <DEDUP_REMOVED lines=12> */
[----:B------:R-:W3:Y:S01]  /*b9f0*/  LDL.LU R0, [R1+0x360] ;  /* 0x0003600001007983 */ /* 0x000ee20000300800 */
[----:B------:R-:W-:Y:S01]  /*ba00*/  FADD R50, R59, R50 ;  /* 0x000000323b327221 */ /* 0x000fe20000000000 */
[----:B------:R-:W-:-:S04]  /*ba10*/  FADD R49, R60, R49 ;  /* 0x000000313c317221 */ /* 0x000fc80000000000 */
        /* <DEDUP_REMOVED lines=25> */
[----:B--2---:R-:W-:-:S03]  /*bbb0*/  FADD R36, R73, R36 ;  /* 0x0000002449247221 */ /* 0x004fc60000000000 */
[----:B------:R2:W-:Y:S01]  /*bbc0*/  STL [R1+0x31c], R37 ;  /* 0x00031c2501007387 */ /* 0x0005e20000100800 */
[----:B----4-:R-:W-:-:S03]  /*bbd0*/  FADD R35, R74, R35 ;  /* 0x000000234a237221 */ /* 0x010fc60000000000 */
[----:B------:R4:W-:Y:S01]  /*bbe0*/  STL [R1+0x320], R36 ;  /* 0x0003202401007387 */ /* 0x0009e20000100800 */
[----:B-----5:R-:W-:-:S03]  /*bbf0*/  FADD R34, R75, R34 ;  /* 0x000000224b227221 */ /* 0x020fc60000000000 */
[----:B------:R5:W-:Y:S01]  /*bc00*/  STL [R1+0x324], R35 ;  /* 0x0003242301007387 */ /* 0x000be20000100800 */
[----:B---3--:R-:W-:-:S03]  /*bc10*/  FADD R33, R76, R33 ;  /* 0x000000214c217221 */ /* 0x008fc60000000000 */
        /* <DEDUP_REMOVED lines=24> */
[----:B0-----:R-:W3:Y:S01]  /*bda0*/  LDL.LU R50, [R1+0x364] ;  /* 0x0003640001327983 */ /* 0x001ee20000300800 */
[----:B------:R-:W-:-:S03]  /*bdb0*/  FADD R0, R89, R0 ;  /* 0x0000000059007221 */ /* 0x000fc60000000000 */
[----:B------:R0:W-:Y:S04]  /*bdc0*/  STL [R1+0x358], R3 ;  /* 0x0003580301007387 */ /* 0x0001e80000100800 */
[----:B-1----:R-:W3:Y:S04]  /*bdd0*/  LDL.LU R49, [R1+0x368] ;  /* 0x0003680001317983 */ /* 0x002ee80000300800 */
        /* <DEDUP_REMOVED lines=181> */
[----:B------:R-:W-:Y:S01]  /*c930*/  FADD R2, R150, R2 ;  /* 0x0000000296027221 */ /* 0x000fe20000000000 */
[----:B------:R-:W-:-:S05]  /*c940*/  FADD R0, R151, R0 ;  /* 0x0000000097007221 */ /* 0x000fca0000000000 */
[----:B------:R0:W-:Y:S04]  /*c950*/  STL [R1+0x458], R0 ;  /* 0x0004580001007387 */ /* 0x0001e80000100800 */
[----:B------:R0:W-:Y:S04]  /*c960*/  STL [R1+0x450], R3 ;  /* 0x0004500301007387 */ /* 0x0001e80000100800 */
[----:B------:R0:W-:Y:S02]  /*c970*/  STL [R1+0x454], R2 ;  /* 0x0004540201007387 */ /* 0x0001e40000100800 */
.L_x_27:
[----:B0-----:R-:W3:Y:S01]  /*c980*/  LDL.LU R25, [R1+0x478] ;  /* 0x0004780001197983 */ /* 0x001ee20000300800 */
[----:B------:R-:W0:Y:S01]  /*c990*/  LDC R3, c[0x0][0x288] ;  /* 0x0000a200ff037b82 */ /* 0x000e220000000800 */
[----:B------:R-:W4:Y:S01]  /*c9a0*/  S2R R4, SR_TID.X ;  /* 0x0000000000047919 */ /* 0x000f220000002100 */
[----:B--2---:R-:W2:Y:S01]  /*c9b0*/  S2R R2, SR_TID.X ;  /* 0x0000000000027919 */ /* 0x004ea20000002100 */
[----:B------:R-:W-:Y:S02]  /*c9c0*/  UIADD3 UR5, UR12, UR5, URZ ;  /* 0x000000050c057290 */ /* 0x000fe4000fffe03f */
[----:B------:R-:W-:Y:S01]  /*c9d0*/  USHF.R.S32.HI UR8, URZ, 0x1f, UR14 ;  /* 0x0000001f3f087899 */ /* 0x000fe2000801140e */
[----:B------:R-:W5:Y:S01]  /*c9e0*/  LDL R24, [R1+0x474] ;  /* 0x0004740001187983 */ /* 0x000f620000100800 */
[----:B------:R-:W-:Y:S01]  /*c9f0*/  USHF.R.U32.HI UR6, URZ, 0x3, UR5 ;  /* 0x000000033f067899 */ /* 0x000fe20008011605 */
[----:B------:R-:W-:Y:S01]  /*ca00*/  ULDC UR15, c[0x0][0x284] ;  /* 0x0000a100000f7ab9 */ /* 0x000fe20000000800 */
[----:B------:R-:W-:-:S02]  /*ca10*/  ULDC.64 UR10, c[0x0][0x6d0] ;  /* 0x0001b400000a7ab9 */ /* 0x000fc40000000a00 */
[----:B------:R-:W-:Y:S01]  /*ca20*/  ULOP3.LUT UR6, UR6, 0x1, URZ, 0xc0, !UPT ;  /* 0x0000000106067892 */ /* 0x000fe2000f8ec03f */
[----:B------:R-:W-:Y:S01]  /*ca30*/  MOV R36, UR10 ;  /* 0x0000000a00247c02 */ /* 0x000fe20008000f00 */
[----:B------:R-:W-:Y:S02]  /*ca40*/  UISETP.GT.U32.AND UP0, UPT, UR5, 0x7, UPT ;  /* 0x000000070500788c */ /* 0x000fe4000bf04070 */
[----:B------:R-:W-:Y:S02]  /*ca50*/  UISETP.NE.U32.AND UP1, UPT, UR6, 0x1, UPT ;  /* 0x000000010600788c */ /* 0x000fe4000bf25070 */
[----:B------:R-:W-:Y:S02]  /*ca60*/  UIMAD UR7, UR8, UR10, URZ ;  /* 0x0000000a080772a4 */ /* 0x000fe4000f8e023f */
[----:B------:R-:W-:Y:S02]  /*ca70*/  UISETP.LT.U32.AND UP0, UPT, UR12, 0x8, UP0 ;  /* 0x000000080c00788c */ /* 0x000fe40008701070 */
[----:B------:R-:W-:-:S02]  /*ca80*/  UISETP.GT.U32.AND UP1, UPT, UR12, 0x7, !UP1 ;  /* 0x000000070c00788c */ /* 0x000fc4000cf24070 */
[----:B------:R-:W-:Y:S02]  /*ca90*/  UIMAD UR7, UR14, UR11, UR7 ;  /* 0x0000000b0e0772a4 */ /* 0x000fe4000f8e0207 */
[----:B------:R-:W-:Y:S02]  /*caa0*/  USEL UR9, URZ, 0x1, !UP0 ;  /* 0x000000013f097887 */ /* 0x000fe4000c000000 */
[----:B------:R-:W-:Y:S02]  /*cab0*/  USEL UR6, URZ, 0x1, !UP1 ;  /* 0x000000013f067887 */ /* 0x000fe4000c800000 */
[----:B------:R-:W-:Y:S01]  /*cac0*/  ULOP3.LUT UR5, UR5, 0x7, URZ, 0xc0, !UPT ;  /* 0x0000000705057892 */ /* 0x000fe2000f8ec03f */
[----:B----4-:R-:W-:Y:S01]  /*cad0*/  LOP3.LUT R51, R4, 0x60, RZ, 0xc0, !PT ;  /* 0x0000006004337812 */ /* 0x010fe200078ec0ff */
[----:B------:R-:W-:Y:S01]  /*cae0*/  ULOP3.LUT UR4, UR6, UR4, UR9, 0x96, !UPT ;  /* 0x0000000406047292 */ /* 0x000fe2000f8e9609 */
[----:B------:R-:W-:Y:S02]  /*caf0*/  SHF.R.U32.HI R0, RZ, 0x2, R4 ;  /* 0x00000002ff007819 */ /* 0x000fe40000011604 */
[----:B------:R-:W-:-:S02]  /*cb00*/  SHF.R.U32.HI R51, RZ, 0x5, R51 ;  /* 0x00000005ff337819 */ /* 0x000fc40000011633 */
[----:B------:R-:W-:Y:S02]  /*cb10*/  LOP3.LUT R0, R0, 0x7, RZ, 0xc0, !PT ;  /* 0x0000000700007812 */ /* 0x000fe400078ec0ff */
[----:B--2---:R-:W-:Y:S01]  /*cb20*/  SHF.R.U32.HI R2, RZ, 0x7, R2 ;  /* 0x00000007ff027819 */ /* 0x004fe20000011602 */
[C---:B------:R-:W-:Y:S02]  /*cb30*/  IMAD.SHL.U32 R34, R51.reuse, 0x10, RZ ;  /* 0x0000001033227824 */ /* 0x040fe400078e00ff */
[----:B------:R-:W-:-:S03]  /*cb40*/  IMAD R51, R51, -0x10, -R0 ;  /* 0xfffffff033337824 */ /* 0x000fc600078e0a00 */
[----:B------:R-:W-:Y:S02]  /*cb50*/  LOP3.LUT R34, R34, 0xfffffff0, R0, 0xe2, !PT ;  /* 0xfffffff022227812 */ /* 0x000fe400078ee200 */
[----:B------:R-:W-:Y:S02]  /*cb60*/  LOP3.LUT R0, R2, 0x1, RZ, 0xc0, !PT ;  /* 0x0000000102007812 */ /* 0x000fe400078ec0ff */
[----:B------:R-:W-:-:S03]  /*cb70*/  SHF.R.U32.HI R2, RZ, 0x1, R4 ;  /* 0x00000001ff027819 */ /* 0x000fc60000011604 */
[----:B------:R-:W-:Y:S01]  /*cb80*/  IMAD R51, R0, -0x40, R51 ;  /* 0xffffffc000337824 */ /* 0x000fe200078e0233 */
[----:B------:R-:W-:Y:S02]  /*cb90*/  LOP3.LUT R0, R4, 0x3, RZ, 0xc0, !PT ;  /* 0x0000000304007812 */ /* 0x000fe400078ec0ff */
[----:B------:R-:W-:-:S03]  /*cba0*/  LOP3.LUT R34, R34, 0x40, R2, 0xf8, !PT ;  /* 0x0000004022227812 */ /* 0x000fc600078ef802 */
[----:B0-----:R-:W-:Y:S02]  /*cbb0*/  IMAD R0, R0, -0x2, R3 ;  /* 0xfffffffe00007824 */ /* 0x001fe400078e0203 */
[----:B---3--:R-:W-:-:S05]  /*cbc0*/  IMAD.SHL.U32 R2, R25, 0x100, RZ ;  /* 0x0000010019027824 */ /* 0x008fca00078e00ff */
[----:B------:R-:W-:Y:S02]  /*cbd0*/  LOP3.LUT R34, R34, R2, RZ, 0xfc, !PT ;  /* 0x0000000222227212 */ /* 0x000fe400078efcff */
[----:B------:R-:W-:Y:S02]  /*cbe0*/  IADD3 R51, -R2, UR15, R51 ;  /* 0x0000000f02337c10 */ /* 0x000fe4000fffe133 */
[--C-:B------:R-:W-:Y:S02]  /*cbf0*/  SHF.R.S32.HI R35, RZ, 0x1f, R34.reuse ;  /* 0x0000001fff237819 */ /* 0x100fe40000011422 */
[----:B-----5:R-:W-:Y:S01]  /*cc00*/  SHF.L.U32 R50, R24, 0x8, RZ ;  /* 0x0000000818327819 */ /* 0x020fe200000006ff */
[----:B------:R-:W-:-:S03]  /*cc10*/  IMAD.WIDE.U32 R36, R36, UR14, R34 ;  /* 0x0000000e24247c25 */ /* 0x000fc6000f8e0022 */
[----:B------:R-:W-:Y:S02]  /*cc20*/  ISETP.GE.AND P0, PT, R50, R3, PT ;  /* 0x000000033200720c */ /* 0x000fe40003f06270 */
[----:B------:R-:W-:Y:S01]  /*cc30*/  IADD3 R50, R0, -R50, RZ ;  /* 0x8000003200327210 */ /* 0x000fe20007ffe0ff */
[----:B------:R-:W-:Y:S01]  /*cc40*/  IMAD.MOV.U32 R0, RZ, RZ, -0x1 ;  /* 0xffffffffff007424 */ /* 0x000fe200078e00ff */
[----:B------:R-:W-:Y:S01]  /*cc50*/  ISETP.GE.OR P0, PT, R2, UR15, P0 ;  /* 0x0000000f02007c0c */ /* 0x000fe20008706670 */
[----:B------:R-:W-:-:S03]  /*cc60*/  VIADD R37, R37, UR7 ;  /* 0x0000000725257c36 */ /* 0x000fc60008000000 */
[----:B------:R0:W-:Y:S09]  /*cc70*/  STL [R1+0x4], R0 ;  /* 0x0000040001007387 */ /* 0x0001f20000100800 */
[----:B------:R-:W-:Y:S05]  /*cc80*/  @P0 BRA `(.L_x_28) ;  /* 0x0000011c00440947 */ /* 0x000fea0003800000 */
[----:B------:R-:W0:Y:S01]  /*cc90*/  LDC.64 R32, c[0x0][0x6c8] ;  /* 0x0001b200ff207b82 */ /* 0x000e220000000a00 */
[----:B------:R-:W-:Y:S01]  /*cca0*/  FSETP.NEU.AND P1, PT, RZ, UR22, PT ;  /* 0x00000016ff007c0b */ /* 0x000fe2000bf2d000 */
[----:B------:R-:W-:Y:S01]  /*ccb0*/  IMAD.WIDE R24, R24, 0x100, RZ ;  /* 0x0000010018187825 */ /* 0x000fe200078e02ff */
[----:B------:R-:W-:Y:S01]  /*ccc0*/  SHF.L.U32 R3, R4, 0x1, RZ ;  /* 0x0000000104037819 */ /* 0x000fe200000006ff */
[----:B------:R-:W-:Y:S01]  /*ccd0*/  BSSY B0, `(.L_x_28) ;  /* 0x00011cc000007945 */ /* 0x000fe20003800000 */
[----:B------:R-:W-:Y:S02]  /*cce0*/  ISETP.GT.AND P2, PT, R51, RZ, PT ;  /* 0x000000ff3300720c */ /* 0x000fe40003f44270 */
[----:B------:R-:W-:Y:S02]  /*ccf0*/  LOP3.LUT R3, R24, 0x6, R3, 0xf8, !PT ;  /* 0x0000000618037812 */ /* 0x000fe400078ef803 */
[----:B------:R-:W-:Y:S01]  /*cd00*/  ISETP.GT.AND P0, PT, R50, RZ, P2 ;  /* 0x000000ff3200720c */ /* 0x000fe20001704270 */
[----:B0-----:R-:W-:-:S02]  /*cd10*/  IMAD R0, R25, R32, RZ ;  /* 0x0000002019007224 */ /* 0x001fc400078e02ff */
[----:B------:R-:W-:-:S04]  /*cd20*/  IMAD.WIDE.U32 R36, R3, R32, R36 ;  /* 0x0000002003247225 */ /* 0x000fc800078e0024 */
[----:B------:R-:W-:-:S04]  /*cd30*/  IMAD R0, R3, R33, R0 ;  /* 0x0000002103007224 */ /* 0x000fc800078e0200 */
[----:B------:R-:W-:Y:S01]  /*cd40*/  IMAD.IADD R4, R37, 0x1, R0 ;  /* 0x0000000125047824 */ /* 0x000fe200078e0200 */
[----:B------:R-:W-:Y:S06]  /*cd50*/  @!P1 BRA `(.L_x_29) ;  /* 0x000000d000649947 */ /* 0x000fec0003800000 */
[----:B------:R-:W0:Y:S01]  /*cd60*/  LDC.64 R30, c[0x0][0x6b0] ;  /* 0x0001ac00ff1e7b82 */ /* 0x000e220000000a00 */
[----:B------:R-:W-:Y:S01]  /*cd70*/  ULDC.64 UR10, c[0x0][0x6b8] ;  /* 0x0001ae00000a7ab9 */ /* 0x000fe20000000a00 */
[----:B------:R-:W-:Y:S01]  /*cd80*/  ULDC.64 UR18, c[0x0][0x6c0] ;  /* 0x0001b00000127ab9 */ /* 0x000fe20000000a00 */
[----:B------:R-:W-:Y:S01]  /*cd90*/  MOV R2, UR10 ;  /* 0x0000000a00027c02 */ /* 0x000fe20008000f00 */
[----:B------:R-:W-:-:S03]  /*cda0*/  UIMAD UR6, UR8, UR10, URZ ;  /* 0x0000000a080672a4 */ /* 0x000fc6000f8e023f */
[----:B------:R-:W-:Y:S01]  /*cdb0*/  ULDC.64 UR8, c[0x0][0x6a8] ;  /* 0x0001aa0000087ab9 */ /* 0x000fe20000000a00 */
[----:B------:R-:W-:Y:S02]  /*cdc0*/  UIMAD UR6, UR14, UR11, UR6 ;  /* 0x0000000b0e0672a4 */ /* 0x000fe4000f8e0206 */
[----:B------:R-:W-:Y:S01]  /*cdd0*/  IMAD.WIDE.U32 R28, R2, UR14, R34 ;  /* 0x0000000e021c7c25 */ /* 0x000fe2000f8e0022 */
[----:B------:R-:W2:Y:S02]  /*cde0*/  LDC.64 R46, c[0x0][0x6b0] ;  /* 0x0001ac00ff2e7b82 */ /* 0x000ea40000000a00 */
[----:B------:R-:W-:Y:S01]  /*cdf0*/  MOV R26, R28 ;  /* 0x0000001c001a7202 */ /* 0x000fe20000000f00 */
[----:B------:R-:W-:Y:S02]  /*ce00*/  VIADD R27, R29, UR6 ;  /* 0x000000061d1b7c36 */ /* 0x000fe40008000000 */
[-C--:B0-----:R-:W-:Y:S02]  /*ce10*/  IMAD R0, R25, R30.reuse, RZ ;  /* 0x0000001e19007224 */ /* 0x081fe400078e02ff */
[----:B------:R-:W-:-:S04]  /*ce20*/  IMAD.WIDE.U32 R24, R3, R30, R26 ;  /* 0x0000001e03187225 */ /* 0x000fc800078e001a */
[----:B------:R-:W-:Y:S01]  /*ce30*/  IMAD R0, R3, R31, R0 ;  /* 0x0000001f03007224 */ /* 0x000fe200078e0200 */
[----:B------:R-:W-:-:S03]  /*ce40*/  LEA R38, P1, R24, UR8, 0x2 ;  /* 0x0000000818267c11 */ /* 0x000fc6000f8210ff */
[----:B------:R-:W-:-:S05]  /*ce50*/  IMAD.IADD R25, R25, 0x1, R0 ;  /* 0x0000000119197824 */ /* 0x000fca00078e0200 */
[----:B------:R-:W-:-:S05]  /*ce60*/  LEA.HI.X R39, R24, UR9, R25, 0x2, P1 ;  /* 0x0000000918277c11 */ /* 0x000fca00088f1419 */
[----:B------:R-:W3:Y:S01]  /*ce70*/  @P0 LDG.E.LTC128B R44, desc[UR16][R38.64] ;  /* 0x00000010262c0981 */ /* 0x000ee2000c1e1920 */
[----:B------:R-:W-:Y:S02]  /*ce80*/  LEA R24, P1, R36, UR18, 0x2 ;  /* 0x0000001224187c11 */ /* 0x000fe4000f8210ff */
[----:B------:R-:W-:Y:S02]  /*ce90*/  ISETP.GT.AND P3, PT, R50, 0x1, P2 ;  /* 0x000000013200780c */ /* 0x000fe40001764270 */
[----:B------:R-:W-:Y:S01]  /*cea0*/  LEA.HI.X R25, R36, UR19, R4, 0x2, P1 ;  /* 0x0000001324197c11 */ /* 0x000fe200088f1404 */
[----:B--2---:R-:W-:-:S05]  /*ceb0*/  IMAD.WIDE.U32 R36, R3, R30, R46 ;  /* 0x0000001e03247225 */ /* 0x004fca00078e002e */
[----:B------:R-:W-:Y:S01]  /*cec0*/  IADD3 R45, R0, R37, RZ ;  /* 0x00000025002d7210 */ /* 0x000fe20007ffe0ff */
[----:B---3--:R-:W-:-:S04]  /*ced0*/  FMUL R38, R44, UR22 ;  /* 0x000000162c267c20 */ /* 0x008fc80008400000 */
[----:B------:R-:W-:Y:S01]  /*cee0*/  FFMA R38, R5, UR21, R38 ;  /* 0x0000001505267c23 */ /* 0x000fe20008000026 */
[----:B------:R-:W-:-:S04]  /*cef0*/  IADD3 R5, P1, R28, R36, RZ ;  /* 0x000000241c057210 */ /* 0x000fc80007f3e0ff */
[----:B------:R0:W-:Y:S01]  /*cf00*/  @P0 STG.E desc[UR16][R24.64], R38 ;  /* 0x0000002618000986 */ /* 0x0001e2000c101910 */
[----:B------:R-:W-:Y:S01]  /*cf10*/  IMAD.X R39, R45, 0x1, R27, P1 ;  /* 0x000000012d277824 */ /* 0x000fe200008e061b */
[----:B------:R-:W-:-:S04]  /*cf20*/  LEA R4, P1, R5, UR8, 0x2 ;  /* 0x0000000805047c11 */ /* 0x000fc8000f8210ff */
[----:B------:R-:W-:-:S05]  /*cf30*/  LEA.HI.X R5, R5, UR9, R39, 0x2, P1 ;  /* 0x0000000905057c11 */ /* 0x000fca00088f1427 */
[----:B------:R2:W0:Y:S01]  /*cf40*/  @P3 LDG.E.LTC128B R44, desc[UR16][R4.64] ;  /* 0x00000010042c3981 */ /* 0x000422000c1e1920 */
[----:B------:R-:W-:Y:S01]  /*cf50*/  BSSY B1, `(.L_x_30) ;  /* 0x0000017000017945 */ /* 0x000fe20003800000 */
[C---:B--2---:R-:W-:Y:S02]  /*cf60*/  LEA R4, P0, R32.reuse, R24, 0x2 ;  /* 0x0000001820047211 */ /* 0x044fe400078010ff */
[----:B------:R-:W-:-:S04]  /*cf70*/  SHF.L.U64.HI R5, R32, 0x2, R33 ;  /* 0x0000000220057819 */ /* 0x000fc80000010221 */
[----:B------:R-:W-:Y:S01]  /*cf80*/  IADD3.X R5, R5, R25, RZ, P0, !PT ;  /* 0x0000001905057210 */ /* 0x000fe200007fe4ff */
[----:B0-----:R-:W-:-:S04]  /*cf90*/  FMUL R38, R44, UR22 ;  /* 0x000000162c267c20 */ /* 0x001fc80008400000 */
[----:B------:R-:W-:-:S05]  /*cfa0*/  FFMA R38, R6, UR21, R38 ;  /* 0x0000001506267c23 */ /* 0x000fca0008000026 */
[----:B------:R0:W-:Y:S02]  /*cfb0*/  @P3 STG.E desc[UR16][R4.64], R38 ;  /* 0x0000002604003986 */ /* 0x0001e4000c101910 */
[----:B0-----:R-:W-:-:S04]  /*cfc0*/  IMAD.WIDE.U32 R38, R3, R30, R34 ;  /* 0x0000001e03267225 */ /* 0x001fc800078e0022 */
[----:B------:R-:W-:Y:S02]  /*cfd0*/  IMAD.IADD R39, R0, 0x1, R39 ;  /* 0x0000000100277824 */ /* 0x000fe400078e0227 */
[----:B------:R-:W-:-:S05]  /*cfe0*/  IMAD.WIDE.U32 R38, R2, UR14, R38 ;  /* 0x0000000e02267c25 */ /* 0x000fca000f8e0026 */
[----:B------:R-:W-:Y:S02]  /*cff0*/  IADD3 R6, R39, UR6, RZ ;  /* 0x0000000627067c10 */ /* 0x000fe4000fffe0ff */
[----:B------:R-:W-:-:S04]  /*d000*/  LEA R40, P0, R38, UR8, 0x2 ;  /* 0x0000000826287c11 */ /* 0x000fc8000f8010ff */
[----:B------:R-:W-:Y:S02]  /*d010*/  LEA.HI.X R41, R38, UR9, R6, 0x2, P0 ;  /* 0x0000000926297c11 */ /* 0x000fe400080f1406 */
[----:B------:R-:W-:-:S05]  /*d020*/  IADD3 R42, P0, R34, R36, RZ ;  /* 0x00000024222a7210 */ /* 0x000fca0007f1e0ff */
[----:B------:R-:W-:Y:S01]  /*d030*/  IMAD.X R43, R35, 0x1, R45, P0 ;  /* 0x00000001232b7824 */ /* 0x000fe200000e062d */
[----:B------:R-:W-:Y:S01]  /*d040*/  ISETP.GT.AND P0, PT, R51, 0x8, PT ;  /* 0x000000083300780c */ /* 0x000fe20003f04270 */
[----:B------:R-:W-:-:S03]  /*d050*/  IMAD.WIDE.U32 R42, R2, UR14, R42 ;  /* 0x0000000e022a7c25 */ /* 0x000fc6000f8e002a */
[----:B------:R-:W-:Y:S02]  /*d060*/  ISETP.GT.AND P5, PT, R50, RZ, P0 ;  /* 0x000000ff3200720c */ /* 0x000fe400007a4270 */
[----:B------:R-:W-:Y:S02]  /*d070*/  IADD3 R6, R43, UR6, RZ ;  /* 0x000000062b067c10 */ /* 0x000fe4000fffe0ff */
[----:B------:R-:W-:-:S04]  /*d080*/  LEA R38, P1, R42, UR8, 0x2 ;  /* 0x000000082a267c11 */ /* 0x000fc8000f8210ff */
[----:B------:R-:W-:-:S05]  /*d090*/  LEA.HI.X R39, R42, UR9, R6, 0x2, P1 ;  /* 0x000000092a277c11 */ /* 0x000fca00088f1406 */
[----:B------:R-:W-:Y:S05]  /*d0a0*/  @!P5 BRA `(.L_x_31) ;  /* 0x000000000004d947 */ /* 0x000fea0003800000 */
[----:B------:R0:W5:Y:S02]  /*d0b0*/  LDG.E.LTC128B R44, desc[UR16][R40.64+0x20] ;  /* 0x00002010282c7981 */ /* 0x000164000c1e1920 */
.L_x_31:
[----:B------:R-:W-:Y:S05]  /*d0c0*/  BSYNC B1 ;  /* 0x0000000000017941 */ /* 0x000fea0003800000 */
.L_x_30:
[----:B-----5:R-:W-:Y:S01]  /*d0d0*/  FMUL R37, R44, UR22 ;  /* 0x000000162c257c20 */ /* 0x020fe20008400000 */
[----:B------:R-:W-:Y:S01]  /*d0e0*/  ISETP.GT.AND P3, PT, R50, 0x1, P0 ;  /* 0x000000013200780c */ /* 0x000fe20000764270 */
[----:B------:R-:W-:Y:S01]  /*d0f0*/  BSSY B1, `(.L_x_32) ;  /* 0x0000007000017945 */ /* 0x000fe20003800000 */
[----:B------:R-:W-:Y:S02]  /*d100*/  IMAD.MOV.U32 R6, RZ, RZ, R36 ;  /* 0x000000ffff067224 */ /* 0x000fe400078e0024 */
[----:B------:R-:W-:Y:S01]  /*d110*/  FFMA R37, R7, UR21, R37 ;  /* 0x0000001507257c23 */ /* 0x000fe20008000025 */
[----:B------:R-:W-:-:S04]  /*d120*/  MOV R7, R45 ;  /* 0x0000002d00077202 */ /* 0x000fc80000000f00 */
[----:B------:R2:W-:Y:S04]  /*d130*/  @P5 STG.E desc[UR16][R24.64+0x20], R37 ;  /* 0x0000202518005986 */ /* 0x0005e8000c101910 */
[----:B------:R-:W-:Y:S05]  /*d140*/  @!P3 BRA `(.L_x_33) ;  /* 0x000000000004b947 */ /* 0x000fea0003800000 */
[----:B------:R3:W5:Y:S02]  /*d150*/  LDG.E.LTC128B R44, desc[UR16][R38.64+0x20] ;  /* 0x00002010262c7981 */ /* 0x000764000c1e1920 */
.L_x_33:
[----:B------:R-:W-:Y:S05]  /*d160*/  BSYNC B1 ;  /* 0x0000000000017941 */ /* 0x000fea0003800000 */
.L_x_32:
[----:B------:R-:W-:-:S04]  /*d170*/  IMAD.WIDE.U32 R6, R30, 0x7, R6 ;  /* 0x000000071e067825 */ /* 0x000fc800078e0006 */
[----:B-----5:R-:W-:Y:S01]  /*d180*/  FMUL R36, R44, UR22 ;  /* 0x000000162c247c20 */ /* 0x020fe20008400000 */
[----:B------:R-:W-:Y:S01]  /*d190*/  ISETP.GT.AND P1, PT, R50, 0x8, P2 ;  /* 0x000000083200780c */ /* 0x000fe20001724270 */
[----:B------:R-:W-:Y:S01]  /*d1a0*/  IMAD R52, R31, 0x7, RZ ;  /* 0x000000071f347824 */ /* 0x000fe200078e02ff */
[----:B--2---:R-:W-:Y:S01]  /*d1b0*/  IADD3 R37, P5, R28, R6, RZ ;  /* 0x000000061c257210 */ /* 0x004fe20007fbe0ff */
[----:B------:R-:W-:Y:S01]  /*d1c0*/  FFMA R8, R8, UR21, R36 ;  /* 0x0000001508087c23 */ /* 0x000fe20008000024 */
[----:B------:R-:W-:Y:S02]  /*d1d0*/  IMAD.MOV.U32 R54, RZ, RZ, R44 ;  /* 0x000000ffff367224 */ /* 0x000fe400078e002c */
[----:B------:R-:W-:Y:S02]  /*d1e0*/  IMAD.IADD R7, R7, 0x1, R52 ;  /* 0x0000000107077824 */ /* 0x000fe400078e0234 */
[----:B------:R2:W-:Y:S03]  /*d1f0*/  @P3 STG.E desc[UR16][R4.64+0x20], R8 ;  /* 0x0000200804003986 */ /* 0x0005e6000c101910 */
[----:B------:R-:W-:-:S02]  /*d200*/  IADD3.X R42, R7, R27, RZ, P5, !PT ;  /* 0x0000001b072a7210 */ /* 0x000fc40002ffe4ff */
[----:B------:R-:W-:-:S04]  /*d210*/  LEA R36, P5, R37, UR8, 0x2 ;  /* 0x0000000825247c11 */ /* 0x000fc8000f8a10ff */
[----:B------:R-:W-:-:S05]  /*d220*/  LEA.HI.X R37, R37, UR9, R42, 0x2, P5 ;  /* 0x0000000925257c11 */ /* 0x000fca000a8f142a */
[----:B------:R4:W3:Y:S01]  /*d230*/  @P1 LDG.E.LTC128B R54, desc[UR16][R36.64] ;  /* 0x0000001024361981 */ /* 0x0008e2000c1e1920 */
[----:B------:R-:W-:Y:S01]  /*d240*/  IADD3 R6, P3, R6, R30, RZ ;  /* 0x0000001e06067210 */ /* 0x000fe20007f7e0ff */
[----:B------:R-:W-:-:S03]  /*d250*/  IMAD.WIDE.U32 R42, R32, 0x1c, R4 ;  /* 0x0000001c202a7825 */ /* 0x000fc600078e0004 */
[----:B------:R-:W-:Y:S01]  /*d260*/  IADD3.X R7, R7, R31, RZ, P3, !PT ;  /* 0x0000001f07077210 */ /* 0x000fe20001ffe4ff */
[----:B------:R-:W-:Y:S01]  /*d270*/  IMAD R53, R33, 0x1c, RZ ;  /* 0x0000001c21357824 */ /* 0x000fe200078e02ff */
[----:B--2---:R-:W-:-:S05]  /*d280*/  IADD3 R8, P3, R6, R28, RZ ;  /* 0x0000001c06087210 */ /* 0x004fca0007f7e0ff */
[----:B----4-:R-:W-:Y:S01]  /*d290*/  IMAD.X R37, R7, 0x1, R27, P3 ;  /* 0x0000000107257824 */ /* 0x010fe200018e061b */
[----:B------:R-:W-:-:S04]  /*d2a0*/  LEA R36, P3, R8, UR8, 0x2 ;  /* 0x0000000808247c11 */ /* 0x000fc8000f8610ff */
[----:B------:R-:W-:Y:S01]  /*d2b0*/  LEA.HI.X R37, R8, UR9, R37, 0x2, P3 ;  /* 0x0000000908257c11 */ /* 0x000fe200098f1425 */
[----:B------:R-:W-:Y:S01]  /*d2c0*/  IMAD.MOV.U32 R8, RZ, RZ, R42 ;  /* 0x000000ffff087224 */ /* 0x000fe200078e002a */
[----:B------:R-:W-:Y:S01]  /*d2d0*/  ISETP.GT.AND P3, PT, R50, 0x9, P2 ;  /* 0x000000093200780c */ /* 0x000fe20001764270 */
[----:B---3--:R-:W-:-:S04]  /*d2e0*/  FMUL R44, R54, UR22 ;  /* 0x00000016362c7c20 */ /* 0x008fc80008400000 */
[----:B------:R-:W-:Y:S01]  /*d2f0*/  FFMA R44, R9, UR21, R44 ;  /* 0x00000015092c7c23 */ /* 0x000fe2000800002c */
[----:B------:R-:W-:-:S05]  /*d300*/  IADD3 R9, R43, R53, RZ ;  /* 0x000000352b097210 */ /* 0x000fca0007ffe0ff */
[----:B------:R2:W-:Y:S04]  /*d310*/  @P1 STG.E desc[UR16][R8.64], R44 ;  /* 0x0000002c08001986 */ /* 0x0005e8000c101910 */
[----:B------:R-:W3:Y:S01]  /*d320*/  @P3 LDG.E.LTC128B R54, desc[UR16][R36.64] ;  /* 0x0000001024363981 */ /* 0x000ee2000c1e1920 */
[----:B------:R-:W-:Y:S01]  /*d330*/  IMAD.WIDE.U32 R42, R30, 0x7, R46 ;  /* 0x000000071e2a7825 */ /* 0x000fe200078e002e */
[C---:B------:R-:W-:Y:S01]  /*d340*/  SHF.L.U32 R59, R32.reuse, 0x5, RZ ;  /* 0x00000005203b7819 */ /* 0x040fe200000006ff */
[----:B------:R-:W-:Y:S01]  /*d350*/  BSSY B1, `(.L_x_34) ;  /* 0x0000013000017945 */ /* 0x000fe20003800000 */
[----:B------:R-:W-:Y:S02]  /*d360*/  SHF.L.U64.HI R33, R32, 0x5, R33 ;  /* 0x0000000520217819 */ /* 0x000fe40000010221 */
[----:B------:R-:W-:Y:S01]  /*d370*/  IADD3 R45, R52, R43, RZ ;  /* 0x0000002b342d7210 */ /* 0x000fe20007ffe0ff */
[----:B--2---:R-:W-:-:S04]  /*d380*/  IMAD.MOV.U32 R44, RZ, RZ, R42 ;  /* 0x000000ffff2c7224 */ /* 0x004fc800078e002a */
[----:B------:R-:W-:-:S04]  /*d390*/  IMAD.WIDE.U32 R46, R3, R30, R44 ;  /* 0x0000001e032e7225 */ /* 0x000fc800078e002c */
[----:B---3--:R-:W-:-:S04]  /*d3a0*/  FMUL R36, R54, UR22 ;  /* 0x0000001636247c20 */ /* 0x008fc80008400000 */
[----:B------:R-:W-:Y:S01]  /*d3b0*/  FFMA R10, R10, UR21, R36 ;  /* 0x000000150a0a7c23 */ /* 0x000fe20008000024 */
[----:B------:R-:W-:-:S05]  /*d3c0*/  IADD3 R36, P1, R59, R4, RZ ;  /* 0x000000043b247210 */ /* 0x000fca0007f3e0ff */
[----:B------:R-:W-:Y:S01]  /*d3d0*/  IMAD.X R37, R33, 0x1, R5, P1 ;  /* 0x0000000121257824 */ /* 0x000fe200008e0605 */
[----:B------:R-:W-:-:S04]  /*d3e0*/  IADD3 R48, P1, R34, R46, RZ ;  /* 0x0000002e22307210 */ /* 0x000fc80007f3e0ff */
[----:B------:R-:W-:Y:S01]  /*d3f0*/  IADD3.X R49, R35, R0, R47, P1, !PT ;  /* 0x0000000023317210 */ /* 0x000fe20000ffe42f */
[----:B------:R2:W-:Y:S02]  /*d400*/  @P3 STG.E desc[UR16][R36.64], R10 ;  /* 0x0000000a24003986 */ /* 0x0005e4000c101910 */
[----:B------:R-:W-:-:S03]  /*d410*/  IMAD.WIDE.U32 R48, R2, UR14, R48 ;  /* 0x0000000e02307c25 */ /* 0x000fc6000f8e0030 */
[----:B------:R-:W-:Y:S02]  /*d420*/  LEA R46, P1, R48, UR8, 0x2 ;  /* 0x00000008302e7c11 */ /* 0x000fe4000f8210ff */
[----:B--2---:R-:W-:-:S04]  /*d430*/  IADD3 R10, R49, UR6, RZ ;  /* 0x00000006310a7c10 */ /* 0x004fc8000fffe0ff */
[----:B------:R-:W-:Y:S02]  /*d440*/  LEA.HI.X R47, R48, UR9, R10, 0x2, P1 ;  /* 0x00000009302f7c11 */ /* 0x000fe400088f140a */
[----:B------:R-:W-:-:S13]  /*d450*/  ISETP.GT.AND P1, PT, R50, 0x8, P0 ;  /* 0x000000083200780c */ /* 0x000fda0000724270 */
[----:B------:R-:W-:Y:S05]  /*d460*/  @!P1 BRA `(.L_x_35) ;  /* 0x0000000000049947 */ /* 0x000fea0003800000 */
[----:B------:R2:W5:Y:S02]  /*d470*/  LDG.E.LTC128B R54, desc[UR16][R46.64+0x20] ;  /* 0x000020102e367981 */ /* 0x000564000c1e1920 */
.L_x_35:
[----:B------:R-:W-:Y:S05]  /*d480*/  BSYNC B1 ;  /* 0x0000000000017941 */ /* 0x000fea0003800000 */
.L_x_34:
[----:B-----5:R-:W-:Y:S01]  /*d490*/  FMUL R10, R54, UR22 ;  /* 0x00000016360a7c20 */ /* 0x020fe20008400000 */
[----:B------:R-:W-:Y:S01]  /*d4a0*/  ISETP.GT.AND P5, PT, R50, 0x9, P0 ;  /* 0x000000093200780c */ /* 0x000fe200007a4270 */
[----:B------:R-:W-:Y:S01]  /*d4b0*/  BSSY B1, `(.L_x_36) ;  /* 0x000000f000017945 */ /* 0x000fe20003800000 */
[----:B------:R-:W-:-:S04]  /*d4c0*/  IMAD.WIDE.U32 R6, R30, 0x7, R6 ;  /* 0x000000071e067825 */ /* 0x000fc800078e0006 */
[----:B------:R-:W-:-:S05]  /*d4d0*/  FFMA R10, R11, UR21, R10 ;  /* 0x000000150b0a7c23 */ /* 0x000fca000800000a */
[----:B------:R3:W-:Y:S01]  /*d4e0*/  @P1 STG.E desc[UR16][R8.64+0x20], R10 ;  /* 0x0000200a08001986 */ /* 0x0007e2000c101910 */
[----:B------:R-:W-:-:S05]  /*d4f0*/  IADD3 R42, P1, R42, R30, RZ ;  /* 0x0000001e2a2a7210 */ /* 0x000fca0007f3e0ff */
[----:B------:R-:W-:Y:S02]  /*d500*/  IMAD.X R43, R45, 0x1, R31, P1 ;  /* 0x000000012d2b7824 */ /* 0x000fe400008e061f */
[----:B---3--:R-:W-:-:S03]  /*d510*/  IMAD.WIDE.U32 R8, R3, R30, R42 ;  /* 0x0000001e03087225 */ /* 0x008fc600078e002a */
[----:B------:R-:W-:-:S04]  /*d520*/  IADD3 R10, P1, R34, R8, RZ ;  /* 0x00000008220a7210 */ /* 0x000fc80007f3e0ff */
[----:B------:R-:W-:-:S03]  /*d530*/  IADD3.X R11, R35, R0, R9, P1, !PT ;  /* 0x00000000230b7210 */ /* 0x000fc60000ffe409 */
[----:B------:R-:W-:-:S05]  /*d540*/  IMAD.WIDE.U32 R10, R2, UR14, R10 ;  /* 0x0000000e020a7c25 */ /* 0x000fca000f8e000a */
[----:B------:R-:W-:Y:S02]  /*d550*/  IADD3 R9, R11, UR6, RZ ;  /* 0x000000060b097c10 */ /* 0x000fe4000fffe0ff */
[----:B------:R-:W-:-:S04]  /*d560*/  LEA R8, P1, R10, UR8, 0x2 ;  /* 0x000000080a087c11 */ /* 0x000fc8000f8210ff */
[----:B------:R-:W-:Y:S01]  /*d570*/  LEA.HI.X R9, R10, UR9, R9, 0x2, P1 ;  /* 0x000000090a097c11 */ /* 0x000fe200088f1409 */
[----:B------:R-:W-:Y:S08]  /*d580*/  @!P5 BRA `(.L_x_37) ;  /* 0x000000000004d947 */ /* 0x000ff00003800000 */
[----:B------:R3:W5:Y:S02]  /*d590*/  LDG.E.LTC128B R54, desc[UR16][R8.64+0x20] ;  /* 0x0000201008367981 */ /* 0x000764000c1e1920 */
.L_x_37:
[----:B------:R-:W-:Y:S05]  /*d5a0*/  BSYNC B1 ;  /* 0x0000000000017941 */ /* 0x000fea0003800000 */
.L_x_36:
[----:B------:R-:W-:Y:S02]  /*d5b0*/  IMAD.IADD R7, R52, 0x1, R7 ;  /* 0x0000000134077824 */ /* 0x000fe400078e0207 */
[----:B-----5:R-:W-:Y:S01]  /*d5c0*/  FMUL R10, R54, UR22 ;  /* 0x00000016360a7c20 */ /* 0x020fe20008400000 */
[----:B------:R-:W-:Y:S02]  /*d5d0*/  IADD3 R11, P3, R28, R6, RZ ;  /* 0x000000061c0b7210 */ /* 0x000fe40007f7e0ff */
[----:B------:R-:W-:Y:S01]  /*d5e0*/  ISETP.GT.AND P1, PT, R50, 0x10, P2 ;  /* 0x000000103200780c */ /* 0x000fe20001724270 */
[----:B------:R-:W-:Y:S01]  /*d5f0*/  FFMA R12, R12, UR21, R10 ;  /* 0x000000150c0c7c23 */ /* 0x000fe2000800000a */
[----:B------:R-:W-:Y:S02]  /*d600*/  IADD3.X R48, R7, R27, RZ, P3, !PT ;  /* 0x0000001b07307210 */ /* 0x000fe40001ffe4ff */
[C---:B------:R-:W-:Y:S02]  /*d610*/  LEA R10, P3, R11.reuse, UR8, 0x2 ;  /* 0x000000080b0a7c11 */ /* 0x040fe4000f8610ff */
[----:B------:R4:W-:Y:S02]  /*d620*/  @P5 STG.E desc[UR16][R36.64+0x20], R12 ;  /* 0x0000200c24005986 */ /* 0x0009e4000c101910 */
[----:B------:R-:W-:-:S05]  /*d630*/  LEA.HI.X R11, R11, UR9, R48, 0x2, P3 ;  /* 0x000000090b0b7c11 */ /* 0x000fca00098f1430 */
[----:B------:R0:W4:Y:S01]  /*d640*/  @P1 LDG.E.LTC128B R54, desc[UR16][R10.64] ;  /* 0x000000100a361981 */ /* 0x000122000c1e1920 */
[----:B------:R-:W-:Y:S01]  /*d650*/  IADD3 R6, P3, R6, R30, RZ ;  /* 0x0000001e06067210 */ /* 0x000fe20007f7e0ff */
[----:B------:R-:W-:Y:S03]  /*d660*/  BSSY B1, `(.L_x_38) ;  /* 0x000000e000017945 */ /* 0x000fe60003800000 */
[----:B------:R-:W-:Y:S01]  /*d670*/  IADD3.X R7, R7, R31, RZ, P3, !PT ;  /* 0x0000001f07077210 */ /* 0x000fe20001ffe4ff */
[----:B0-----:R-:W-:-:S04]  /*d680*/  IMAD.WIDE.U32 R10, R32, 0x1c, R36 ;  /* 0x0000001c200a7825 */ /* 0x001fc800078e0024 */
[----:B------:R-:W-:Y:S02]  /*d690*/  IMAD.IADD R11, R53, 0x1, R11 ;  /* 0x00000001350b7824 */ /* 0x000fe400078e020b */
[----:B----4-:R-:W-:-:S04]  /*d6a0*/  FMUL R12, R54, UR22 ;  /* 0x00000016360c7c20 */ /* 0x010fc80008400000 */
[----:B------:R-:W-:-:S05]  /*d6b0*/  FFMA R13, R13, UR21, R12 ;  /* 0x000000150d0d7c23 */ /* 0x000fca000800000c */
[----:B------:R0:W-:Y:S01]  /*d6c0*/  @P1 STG.E desc[UR16][R10.64], R13 ;  /* 0x0000000d0a001986 */ /* 0x0001e2000c101910 */
[----:B------:R-:W-:Y:S02]  /*d6d0*/  ISETP.GT.AND P1, PT, R50, 0x11, P2 ;  /* 0x000000113200780c */ /* 0x000fe40001724270 */
[----:B0-----:R-:W-:-:S05]  /*d6e0*/  IADD3 R13, P3, R6, R28, RZ ;  /* 0x0000001c060d7210 */ /* 0x001fca0007f7e0ff */
[----:B------:R-:W-:Y:S01]  /*d6f0*/  IMAD.X R48, R7, 0x1, R27, P3 ;  /* 0x0000000107307824 */ /* 0x000fe200018e061b */
[----:B------:R-:W-:-:S04]  /*d700*/  LEA R12, P3, R13, UR8, 0x2 ;  /* 0x000000080d0c7c11 */ /* 0x000fc8000f8610ff */
[----:B------:R-:W-:Y:S01]  /*d710*/  LEA.HI.X R13, R13, UR9, R48, 0x2, P3 ;  /* 0x000000090d0d7c11 */ /* 0x000fe200098f1430 */
[----:B------:R-:W-:Y:S08]  /*d720*/  @!P1 BRA `(.L_x_39) ;  /* 0x0000000000049947 */ /* 0x000ff00003800000 */
[----:B------:R0:W5:Y:S02]  /*d730*/  LDG.E.LTC128B R54, desc[UR16][R12.64] ;  /* 0x000000100c367981 */ /* 0x000164000c1e1920 */
.L_x_39:
[----:B------:R-:W-:Y:S05]  /*d740*/  BSYNC B1 ;  /* 0x0000000000017941 */ /* 0x000fea0003800000 */
.L_x_38:
[----:B0----5:R-:W-:Y:S01]  /*d750*/  FMUL R13, R54, UR22 ;  /* 0x00000016360d7c20 */ /* 0x021fe20008400000 */
[----:B------:R-:W-:Y:S01]  /*d760*/  IADD3 R12, P3, R36, R59, RZ ;  /* 0x0000003b240c7210 */ /* 0x000fe20007f7e0ff */
[----:B------:R-:W-:Y:S01]  /*d770*/  IMAD.WIDE.U32 R44, R30, 0x7, R44 ;  /* 0x000000071e2c7825 */ /* 0x000fe200078e002c */
[----:B------:R-:W-:Y:S03]  /*d780*/  BSSY B1, `(.L_x_40) ;  /* 0x0000010000017945 */ /* 0x000fe60003800000 */
[----:B------:R-:W-:Y:S01]  /*d790*/  FFMA R14, R14, UR21, R13 ;  /* 0x000000150e0e7c23 */ /* 0x000fe2000800000d */
[----:B------:R-:W-:-:S05]  /*d7a0*/  IADD3.X R13, R37, R33, RZ, P3, !PT ;  /* 0x00000021250d7210 */ /* 0x000fca0001ffe4ff */
[----:B------:R0:W-:Y:S01]  /*d7b0*/  @P1 STG.E desc[UR16][R12.64], R14 ;  /* 0x0000000e0c001986 */ /* 0x0001e2000c101910 */
[----:B------:R-:W-:-:S04]  /*d7c0*/  IADD3 R36, P1, R44, R30, RZ ;  /* 0x0000001e2c247210 */ /* 0x000fc80007f3e0ff */
[----:B------:R-:W-:-:S03]  /*d7d0*/  IADD3.X R37, R31, R52, R45, P1, !PT ;  /* 0x000000341f257210 */ /* 0x000fc60000ffe42d */
[----:B------:R-:W-:-:S03]  /*d7e0*/  IMAD.WIDE.U32 R44, R3, R30, R36 ;  /* 0x0000001e032c7225 */ /* 0x000fc600078e0024 */
[----:B------:R-:W-:-:S04]  /*d7f0*/  IADD3 R48, P1, R34, R44, RZ ;  /* 0x0000002c22307210 */ /* 0x000fc80007f3e0ff */
[----:B------:R-:W-:-:S03]  /*d800*/  IADD3.X R49, R35, R0, R45, P1, !PT ;  /* 0x0000000023317210 */ /* 0x000fc60000ffe42d */
[----:B------:R-:W-:-:S04]  /*d810*/  IMAD.WIDE.U32 R48, R2, UR14, R48 ;  /* 0x0000000e02307c25 */ /* 0x000fc8000f8e0030 */
[----:B0-----:R-:W-:Y:S01]  /*d820*/  VIADD R14, R49, UR6 ;  /* 0x00000006310e7c36 */ /* 0x001fe20008000000 */
[----:B------:R-:W-:-:S04]  /*d830*/  LEA R44, P1, R48, UR8, 0x2 ;  /* 0x00000008302c7c11 */ /* 0x000fc8000f8210ff */
[----:B------:R-:W-:Y:S02]  /*d840*/  LEA.HI.X R45, R48, UR9, R14, 0x2, P1 ;  /* 0x00000009302d7c11 */ /* 0x000fe400088f140e */
[----:B------:R-:W-:-:S13]  /*d850*/  ISETP.GT.AND P1, PT, R50, 0x10, P0 ;  /* 0x000000103200780c */ /* 0x000fda0000724270 */
[----:B------:R-:W-:Y:S05]  /*d860*/  @!P1 BRA `(.L_x_41) ;  /* 0x0000000000049947 */ /* 0x000fea0003800000 */
[----:B------:R0:W5:Y:S02]  /*d870*/  LDG.E.LTC128B R54, desc[UR16][R44.64+0x20] ;  /* 0x000020102c367981 */ /* 0x000164000c1e1920 */
.L_x_41:
[----:B------:R-:W-:Y:S05]  /*d880*/  BSYNC B1 ;  /* 0x0000000000017941 */ /* 0x000fea0003800000 */
.L_x_40:
[----:B-----5:R-:W-:Y:S01]  /*d890*/  FMUL R14, R54, UR22 ;  /* 0x00000016360e7c20 */ /* 0x020fe20008400000 */
[----:B------:R-:W-:Y:S01]  /*d8a0*/  IMAD.WIDE.U32 R42, R30, 0x7, R42 ;  /* 0x000000071e2a7825 */ /* 0x000fe200078e002a */
[----:B------:R-:W-:Y:S01]  /*d8b0*/  ISETP.GT.AND P5, PT, R50, 0x11, P0 ;  /* 0x000000113200780c */ /* 0x000fe200007a4270 */
[----:B------:R-:W-:Y:S02]  /*d8c0*/  BSSY B1, `(.L_x_42) ;  /* 0x000000f000017945 */ /* 0x000fe40003800000 */
[----:B------:R-:W-:Y:S01]  /*d8d0*/  FFMA R14, R15, UR21, R14 ;  /* 0x000000150f0e7c23 */ /* 0x000fe2000800000e */
[----:B------:R-:W-:-:S04]  /*d8e0*/  IMAD.WIDE.U32 R6, R30, 0x7, R6 ;  /* 0x000000071e067825 */ /* 0x000fc800078e0006 */
[----:B------:R4:W-:Y:S02]  /*d8f0*/  @P1 STG.E desc[UR16][R10.64+0x20], R14 ;  /* 0x0000200e0a001986 */ /* 0x0009e4000c101910 */
[----:B----4-:R-:W-:-:S04]  /*d900*/  IADD3 R10, P1, R42, R30, RZ ;  /* 0x0000001e2a0a7210 */ /* 0x010fc80007f3e0ff */
[----:B------:R-:W-:-:S03]  /*d910*/  IADD3.X R11, R31, R52, R43, P1, !PT ;  /* 0x000000341f0b7210 */ /* 0x000fc60000ffe42b */
[----:B------:R-:W-:-:S03]  /*d920*/  IMAD.WIDE.U32 R14, R3, R30, R10 ;  /* 0x0000001e030e7225 */ /* 0x000fc600078e000a */
        /* <DEDUP_REMOVED lines=8> */
.L_x_43:
[----:B------:R-:W-:Y:S05]  /*d9b0*/  BSYNC B1 ;  /* 0x0000000000017941 */ /* 0x000fea0003800000 */
.L_x_42:
        /* <DEDUP_REMOVED lines=9> */
[----:B------:R1:W2:Y:S01]  /*da50*/  @P1 LDG.E.LTC128B R54, desc[UR16][R42.64] ;  /* 0x000000102a361981 */ /* 0x0002a2000c1e1920 */
[----:B------:R-:W-:Y:S01]  /*da60*/  IADD3 R6, P3, R6, R30, RZ ;  /* 0x0000001e06067210 */ /* 0x000fe20007f7e0ff */
[----:B------:R-:W-:Y:S04]  /*da70*/  BSSY B1, `(.L_x_44) ;  /* 0x000000f000017945 */ /* 0x000fe80003800000 */
[----:B------:R-:W-:Y:S02]  /*da80*/  IMAD.X R7, R7, 0x1, R31, P3 ;  /* 0x0000000107077824 */ /* 0x000fe400018e061f */
[----:B-1----:R-:W-:-:S03]  /*da90*/  IMAD.WIDE.U32 R42, R32, 0x1c, R12 ;  /* 0x0000001c202a7825 */ /* 0x002fc600078e000c */
[----:B0-----:R-:W-:Y:S01]  /*daa0*/  MOV R16, R42 ;  /* 0x0000002a00107202 */ /* 0x001fe20000000f00 */
[----:B--2---:R-:W-:-:S04]  /*dab0*/  FMUL R48, R54, UR22 ;  /* 0x0000001636307c20 */ /* 0x004fc80008400000 */
[----:B------:R-:W-:Y:S01]  /*dac0*/  FFMA R48, R17, UR21, R48 ;  /* 0x0000001511307c23 */ /* 0x000fe20008000030 */
[----:B------:R-:W-:Y:S01]  /*dad0*/  IMAD.IADD R17, R53, 0x1, R43 ;  /* 0x0000000135117824 */ /* 0x000fe200078e022b */
[----:B------:R-:W-:-:S04]  /*dae0*/  IADD3 R43, P3, R6, R28, RZ ;  /* 0x0000001c062b7210 */ /* 0x000fc80007f7e0ff */
[----:B------:R0:W-:Y:S01]  /*daf0*/  @P1 STG.E desc[UR16][R16.64], R48 ;  /* 0x0000003010001986 */ /* 0x0001e2000c101910 */
[----:B------:R-:W-:Y:S02]  /*db00*/  ISETP.GT.AND P1, PT, R50, 0x19, P2 ;  /* 0x000000193200780c */ /* 0x000fe40001724270 */
[----:B0-----:R-:W-:Y:S02]  /*db10*/  IADD3.X R48, R7, R27, RZ, P3, !PT ;  /* 0x0000001b07307210 */ /* 0x001fe40001ffe4ff */
[----:B------:R-:W-:-:S04]  /*db20*/  LEA R42, P3, R43, UR8, 0x2 ;  /* 0x000000082b2a7c11 */ /* 0x000fc8000f8610ff */
[----:B------:R-:W-:-:S05]  /*db30*/  LEA.HI.X R43, R43, UR9, R48, 0x2, P3 ;  /* 0x000000092b2b7c11 */ /* 0x000fca00098f1430 */
[----:B------:R-:W-:Y:S05]  /*db40*/  @!P1 BRA `(.L_x_45) ;  /* 0x0000000000049947 */ /* 0x000fea0003800000 */
[----:B------:R0:W5:Y:S02]  /*db50*/  LDG.E.LTC128B R54, desc[UR16][R42.64] ;  /* 0x000000102a367981 */ /* 0x000164000c1e1920 */
.L_x_45:
[----:B------:R-:W-:Y:S05]  /*db60*/  BSYNC B1 ;  /* 0x0000000000017941 */ /* 0x000fea0003800000 */
.L_x_44:
[----:B------:R-:W-:Y:S01]  /*db70*/  IADD3 R12, P3, R12, R59, RZ ;  /* 0x0000003b0c0c7210 */ /* 0x000fe20007f7e0ff */
[----:B0----5:R-:W-:Y:S01]  /*db80*/  FMUL R42, R54, UR22 ;  /* 0x00000016362a7c20 */ /* 0x021fe20008400000 */
[----:B------:R-:W-:Y:S01]  /*db90*/  IMAD.WIDE.U32 R36, R30, 0x7, R36 ;  /* 0x000000071e247825 */ /* 0x000fe200078e0024 */
[----:B------:R-:W-:Y:S03]  /*dba0*/  BSSY B1, `(.L_x_46) ;  /* 0x0000010000017945 */ /* 0x000fe60003800000 */
[----:B------:R-:W-:Y:S01]  /*dbb0*/  FFMA R42, R18, UR21, R42 ;  /* 0x00000015122a7c23 */ /* 0x000fe2000800002a */
[----:B------:R-:W-:-:S05]  /*dbc0*/  IMAD.X R13, R13, 0x1, R33, P3 ;  /* 0x000000010d0d7824 */ /* 0x000fca00018e0621 */
[----:B------:R0:W-:Y:S01]  /*dbd0*/  @P1 STG.E desc[UR16][R12.64], R42 ;  /* 0x0000002a0c001986 */ /* 0x0001e2000c101910 */
[----:B------:R-:W-:-:S04]  /*dbe0*/  IADD3 R36, P1, R36, R30, RZ ;  /* 0x0000001e24247210 */ /* 0x000fc80007f3e0ff */
[----:B------:R-:W-:-:S03]  /*dbf0*/  IADD3.X R37, R31, R52, R37, P1, !PT ;  /* 0x000000341f257210 */ /* 0x000fc60000ffe425 */
[----:B0-----:R-:W-:-:S03]  /*dc00*/  IMAD.WIDE.U32 R42, R3, R30, R36 ;  /* 0x0000001e032a7225 */ /* 0x001fc600078e0024 */
[----:B------:R-:W-:-:S04]  /*dc10*/  IADD3 R48, P1, R34, R42, RZ ;  /* 0x0000002a22307210 */ /* 0x000fc80007f3e0ff */
[----:B------:R-:W-:-:S03]  /*dc20*/  IADD3.X R49, R35, R0, R43, P1, !PT ;  /* 0x0000000023317210 */ /* 0x000fc60000ffe42b */
[----:B------:R-:W-:-:S05]  /*dc30*/  IMAD.WIDE.U32 R48, R2, UR14, R48 ;  /* 0x0000000e02307c25 */ /* 0x000fca000f8e0030 */
[----:B------:R-:W-:Y:S02]  /*dc40*/  IADD3 R18, R49, UR6, RZ ;  /* 0x0000000631127c10 */ /* 0x000fe4000fffe0ff */
[----:B------:R-:W-:-:S04]  /*dc50*/  LEA R42, P1, R48, UR8, 0x2 ;  /* 0x00000008302a7c11 */ /* 0x000fc8000f8210ff */
[----:B------:R-:W-:Y:S02]  /*dc60*/  LEA.HI.X R43, R48, UR9, R18, 0x2, P1 ;  /* 0x00000009302b7c11 */ /* 0x000fe400088f1412 */
[----:B------:R-:W-:-:S13]  /*dc70*/  ISETP.GT.AND P1, PT, R50, 0x18, P0 ;  /* 0x000000183200780c */ /* 0x000fda0000724270 */
[----:B------:R-:W-:Y:S05]  /*dc80*/  @!P1 BRA `(.L_x_47) ;  /* 0x0000000000049947 */ /* 0x000fea0003800000 */
[----:B------:R0:W5:Y:S02]  /*dc90*/  LDG.E.LTC128B R54, desc[UR16][R42.64+0x20] ;  /* 0x000020102a367981 */ /* 0x000164000c1e1920 */
.L_x_47:
[----:B------:R-:W-:Y:S05]  /*dca0*/  BSYNC B1 ;  /* 0x0000000000017941 */ /* 0x000fea0003800000 */
.L_x_46:
[----:B-----5:R-:W-:Y:S01]  /*dcb0*/  FMUL R18, R54, UR22 ;  /* 0x0000001636127c20 */ /* 0x020fe20008400000 */
[----:B------:R-:W-:Y:S01]  /*dcc0*/  IMAD.WIDE.U32 R10, R30, 0x7, R10 ;  /* 0x000000071e0a7825 */ /* 0x000fe200078e000a */
[----:B------:R-:W-:Y:S01]  /*dcd0*/  ISETP.GT.AND P5, PT, R50, 0x19, P0 ;  /* 0x000000193200780c */ /* 0x000fe200007a4270 */
[----:B------:R-:W-:Y:S02]  /*dce0*/  BSSY B1, `(.L_x_48) ;  /* 0x000000f000017945 */ /* 0x000fe40003800000 */
[----:B------:R-:W-:Y:S01]  /*dcf0*/  FFMA R18, R19, UR21, R18 ;  /* 0x0000001513127c23 */ /* 0x000fe20008000012 */
[----:B------:R-:W-:-:S04]  /*dd00*/  IMAD.WIDE.U32 R6, R30, 0x7, R6 ;  /* 0x000000071e067825 */ /* 0x000fc800078e0006 */
[----:B------:R1:W-:Y:S01]  /*dd10*/  @P1 STG.E desc[UR16][R16.64+0x20], R18 ;  /* 0x0000201210001986 */ /* 0x0003e2000c101910 */
[----:B------:R-:W-:-:S04]  /*dd20*/  IADD3 R10, P1, R10, R30, RZ ;  /* 0x0000001e0a0a7210 */ /* 0x000fc80007f3e0ff */
[----:B------:R-:W-:-:S03]  /*dd30*/  IADD3.X R11, R31, R52, R11, P1, !PT ;  /* 0x000000341f0b7210 */ /* 0x000fc60000ffe40b */
[----:B-1----:R-:W-:-:S03]  /*dd40*/  IMAD.WIDE.U32 R16, R3, R30, R10 ;  /* 0x0000001e03107225 */ /* 0x002fc600078e000a */
[----:B------:R-:W-:-:S04]  /*dd50*/  IADD3 R18, P1, R34, R16, RZ ;  /* 0x0000001022127210 */ /* 0x000fc80007f3e0ff */
[----:B------:R-:W-:-:S03]  /*dd60*/  IADD3.X R19, R35, R0, R17, P1, !PT ;  /* 0x0000000023137210 */ /* 0x000fc60000ffe411 */
[----:B------:R-:W-:-:S04]  /*dd70*/  IMAD.WIDE.U32 R18, R2, UR14, R18 ;  /* 0x0000000e02127c25 */ /* 0x000fc8000f8e0012 */
[----:B------:R-:W-:Y:S01]  /*dd80*/  VIADD R17, R19, UR6 ;  /* 0x0000000613117c36 */ /* 0x000fe20008000000 */
[----:B------:R-:W-:-:S04]  /*dd90*/  LEA R16, P1, R18, UR8, 0x2 ;  /* 0x0000000812107c11 */ /* 0x000fc8000f8210ff */
[----:B------:R-:W-:Y:S01]  /*dda0*/  LEA.HI.X R17, R18, UR9, R17, 0x2, P1 ;  /* 0x0000000912117c11 */ /* 0x000fe200088f1411 */
[----:B------:R-:W-:Y:S08]  /*ddb0*/  @!P5 BRA `(.L_x_49) ;  /* 0x000000000004d947 */ /* 0x000ff00003800000 */
[----:B------:R1:W5:Y:S02]  /*ddc0*/  LDG.E.LTC128B R54, desc[UR16][R16.64+0x20] ;  /* 0x0000201010367981 */ /* 0x000364000c1e1920 */
.L_x_49:
[----:B------:R-:W-:Y:S05]  /*ddd0*/  BSYNC B1 ;  /* 0x0000000000017941 */ /* 0x000fea0003800000 */
.L_x_48:
[----:B------:R-:W-:Y:S01]  /*dde0*/  IADD3 R7, R52, R7, RZ ;  /* 0x0000000734077210 */ /* 0x000fe20007ffe0ff */
[----:B-----5:R-:W-:Y:S01]  /*ddf0*/  FMUL R18, R54, UR22 ;  /* 0x0000001636127c20 */ /* 0x020fe20008400000 */
[----:B------:R-:W-:Y:S02]  /*de00*/  IADD3 R19, P3, R28, R6, RZ ;  /* 0x000000061c137210 */ /* 0x000fe40007f7e0ff */
[----:B------:R-:W-:Y:S01]  /*de10*/  ISETP.GT.AND P1, PT, R50, 0x20, P2 ;  /* 0x000000203200780c */ /* 0x000fe20001724270 */
[----:B------:R-:W-:Y:S02]  /*de20*/  FFMA R20, R20, UR21, R18 ;  /* 0x0000001514147c23 */ /* 0x000fe40008000012 */
[----:B------:R-:W-:Y:S01]  /*de30*/  IMAD.X R48, R7, 0x1, R27, P3 ;  /* 0x0000000107307824 */ /* 0x000fe200018e061b */
[C---:B------:R-:W-:Y:S02]  /*de40*/  LEA R18, P3, R19.reuse, UR8, 0x2 ;  /* 0x0000000813127c11 */ /* 0x040fe4000f8610ff */
[----:B------:R2:W-:Y:S02]  /*de50*/  @P5 STG.E desc[UR16][R12.64+0x20], R20 ;  /* 0x000020140c005986 */ /* 0x0005e4000c101910 */
[----:B------:R-:W-:-:S05]  /*de60*/  LEA.HI.X R19, R19, UR9, R48, 0x2, P3 ;  /* 0x0000000913137c11 */ /* 0x000fca00098f1430 */
[----:B------:R0:W2:Y:S01]  /*de70*/  @P1 LDG.E.LTC128B R54, desc[UR16][R18.64] ;  /* 0x0000001012361981 */ /* 0x0000a2000c1e1920 */
[----:B------:R-:W-:Y:S01]  /*de80*/  IADD3 R6, P3, R6, R30, RZ ;  /* 0x0000001e06067210 */ /* 0x000fe20007f7e0ff */
[----:B------:R-:W-:Y:S04]  /*de90*/  BSSY B1, `(.L_x_50) ;  /* 0x000000e000017945 */ /* 0x000fe80003800000 */
[----:B------:R-:W-:Y:S02]  /*dea0*/  IMAD.X R7, R7, 0x1, R31, P3 ;  /* 0x0000000107077824 */ /* 0x000fe400018e061f */
[----:B0-----:R-:W-:-:S05]  /*deb0*/  IMAD.WIDE.U32 R18, R32, 0x1c, R12 ;  /* 0x0000001c20127825 */ /* 0x001fca00078e000c */
[----:B------:R-:W-:Y:S01]  /*dec0*/  IADD3 R19, R53, R19, RZ ;  /* 0x0000001335137210 */ /* 0x000fe20007ffe0ff */
[----:B--2---:R-:W-:-:S04]  /*ded0*/  FMUL R20, R54, UR22 ;  /* 0x0000001636147c20 */ /* 0x004fc80008400000 */
[----:B------:R-:W-:-:S05]  /*dee0*/  FFMA R21, R21, UR21, R20 ;  /* 0x0000001515157c23 */ /* 0x000fca0008000014 */
[----:B------:R0:W-:Y:S01]  /*def0*/  @P1 STG.E desc[UR16][R18.64], R21 ;  /* 0x0000001512001986 */ /* 0x0001e2000c101910 */
[----:B------:R-:W-:Y:S02]  /*df00*/  ISETP.GT.AND P1, PT, R50, 0x21, P2 ;  /* 0x000000213200780c */ /* 0x000fe40001724270 */
[----:B0-----:R-:W-:-:S04]  /*df10*/  IADD3 R21, P3, R6, R28, RZ ;  /* 0x0000001c06157210 */ /* 0x001fc80007f7e0ff */
[----:B------:R-:W-:Y:S02]  /*df20*/  IADD3.X R48, R7, R27, RZ, P3, !PT ;  /* 0x0000001b07307210 */ /* 0x000fe40001ffe4ff */
[----:B------:R-:W-:-:S04]  /*df30*/  LEA R20, P3, R21, UR8, 0x2 ;  /* 0x0000000815147c11 */ /* 0x000fc8000f8610ff */
[----:B------:R-:W-:Y:S01]  /*df40*/  LEA.HI.X R21, R21, UR9, R48, 0x2, P3 ;  /* 0x0000000915157c11 */ /* 0x000fe200098f1430 */
[----:B------:R-:W-:Y:S08]  /*df50*/  @!P1 BRA `(.L_x_51) ;  /* 0x0000000000049947 */ /* 0x000ff00003800000 */
[----:B------:R0:W5:Y:S02]  /*df60*/  LDG.E.LTC128B R54, desc[UR16][R20.64] ;  /* 0x0000001014367981 */ /* 0x000164000c1e1920 */
.L_x_51:
[----:B------:R-:W-:Y:S05]  /*df70*/  BSYNC B1 ;  /* 0x0000000000017941 */ /* 0x000fea0003800000 */
.L_x_50:
[----:B------:R-:W-:Y:S01]  /*df80*/  IADD3 R12, P3, R12, R59, RZ ;  /* 0x0000003b0c0c7210 */ /* 0x000fe20007f7e0ff */
[----:B0----5:R-:W-:Y:S01]  /*df90*/  FMUL R20, R54, UR22 ;  /* 0x0000001636147c20 */ /* 0x021fe20008400000 */
[----:B------:R-:W-:Y:S01]  /*dfa0*/  IMAD.WIDE.U32 R36, R30, 0x7, R36 ;  /* 0x000000071e247825 */ /* 0x000fe200078e0024 */
[----:B------:R-:W-:Y:S03]  /*dfb0*/  BSSY B1, `(.L_x_52) ;  /* 0x0000010000017945 */ /* 0x000fe60003800000 */
[----:B------:R-:W-:Y:S01]  /*dfc0*/  FFMA R20, R22, UR21, R20 ;  /* 0x0000001516147c23 */ /* 0x000fe20008000014 */
[----:B------:R-:W-:-:S05]  /*dfd0*/  IMAD.X R13, R13, 0x1, R33, P3 ;  /* 0x000000010d0d7824 */ /* 0x000fca00018e0621 */
[----:B------:R0:W-:Y:S02]  /*dfe0*/  @P1 STG.E desc[UR16][R12.64], R20 ;  /* 0x000000140c001986 */ /* 0x0001e4000c101910 */
[----:B0-----:R-:W-:-:S04]  /*dff0*/  IADD3 R20, P1, R36, R30, RZ ;  /* 0x0000001e24147210 */ /* 0x001fc80007f3e0ff */
[----:B------:R-:W-:-:S03]  /*e000*/  IADD3.X R21, R31, R52, R37, P1, !PT ;  /* 0x000000341f157210 */ /* 0x000fc60000ffe425 */
[----:B------:R-:W-:-:S03]  /*e010*/  IMAD.WIDE.U32 R36, R3, R30, R20 ;  /* 0x0000001e03247225 */ /* 0x000fc600078e0014 */
        /* <DEDUP_REMOVED lines=9> */
.L_x_53:
[----:B------:R-:W-:Y:S05]  /*e0b0*/  BSYNC B1 ;  /* 0x0000000000017941 */ /* 0x000fea0003800000 */
.L_x_52:
        /* <DEDUP_REMOVED lines=9> */
[----:B--2---:R-:W-:-:S03]  /*e150*/  IMAD.WIDE.U32 R18, R3, R30, R10 ;  /* 0x0000001e03127225 */ /* 0x004fc600078e000a */
        /* <DEDUP_REMOVED lines=8> */
.L_x_55:
[----:B------:R-:W-:Y:S05]  /*e1e0*/  BSYNC B1 ;  /* 0x0000000000017941 */ /* 0x000fea0003800000 */
.L_x_54:
[----:B------:R-:W-:Y:S01]  /*e1f0*/  IADD3 R7, R52, R7, RZ ;  /* 0x0000000734077210 */ /* 0x000fe20007ffe0ff */
[----:B-----5:R-:W-:Y:S01]  /*e200*/  FMUL R22, R54, UR22 ;  /* 0x0000001636167c20 */ /* 0x020fe20008400000 */
[----:B------:R-:W-:Y:S02]  /*e210*/  IADD3 R23, P3, R28, R6, RZ ;  /* 0x000000061c177210 */ /* 0x000fe40007f7e0ff */
[----:B------:R-:W-:Y:S01]  /*e220*/  ISETP.GT.AND P1, PT, R50, 0x28, P2 ;  /* 0x000000283200780c */ /* 0x000fe20001724270 */
[----:B------:R-:W-:Y:S01]  /*e230*/  FFMA R152, R152, UR21, R22 ;  /* 0x0000001598987c23 */ /* 0x000fe20008000016 */
[----:B------:R-:W-:Y:S01]  /*e240*/  MOV R56, R54 ;  /* 0x0000003600387202 */ /* 0x000fe20000000f00 */
[----:B------:R-:W-:Y:S01]  /*e250*/  IMAD.X R48, R7, 0x1, R27, P3 ;  /* 0x0000000107307824 */ /* 0x000fe200018e061b */
[C---:B------:R-:W-:Y:S02]  /*e260*/  LEA R22, P3, R23.reuse, UR8, 0x2 ;  /* 0x0000000817167c11 */ /* 0x040fe4000f8610ff */
[----:B------:R0:W-:Y:S02]  /*e270*/  @P5 STG.E desc[UR16][R12.64+0x20], R152 ;  /* 0x000020980c005986 */ /* 0x0001e4000c101910 */
[----:B------:R-:W-:-:S05]  /*e280*/  LEA.HI.X R23, R23, UR9, R48, 0x2, P3 ;  /* 0x0000000917177c11 */ /* 0x000fca00098f1430 */
[----:B------:R1:W3:Y:S01]  /*e290*/  @P1 LDG.E.LTC128B R56, desc[UR16][R22.64] ;  /* 0x0000001016381981 */ /* 0x0002e2000c1e1920 */
[----:B------:R-:W-:Y:S01]  /*e2a0*/  IADD3 R6, P3, R6, R30, RZ ;  /* 0x0000001e06067210 */ /* 0x000fe20007f7e0ff */
[----:B------:R-:W-:Y:S03]  /*e2b0*/  BSSY B1, `(.L_x_56) ;  /* 0x000000e000017945 */ /* 0x000fe60003800000 */
[----:B------:R-:W-:Y:S02]  /*e2c0*/  IADD3.X R7, R7, R31, RZ, P3, !PT ;  /* 0x0000001f07077210 */ /* 0x000fe40001ffe4ff */
[----:B------:R-:W-:Y:S01]  /*e2d0*/  IADD3 R49, P3, R6, R28, RZ ;  /* 0x0000001c06317210 */ /* 0x000fe20007f7e0ff */
[----:B-1----:R-:W-:-:S04]  /*e2e0*/  IMAD.WIDE.U32 R22, R32, 0x1c, R12 ;  /* 0x0000001c20167825 */ /* 0x002fc800078e000c */
[----:B------:R-:W-:Y:S02]  /*e2f0*/  IMAD.IADD R23, R53, 0x1, R23 ;  /* 0x0000000135177824 */ /* 0x000fe400078e0217 */
[----:B------:R-:W-:Y:S02]  /*e300*/  IMAD.X R54, R7, 0x1, R27, P3 ;  /* 0x0000000107367824 */ /* 0x000fe400018e061b */
[----:B---3--:R-:W-:-:S04]  /*e310*/  FMUL R48, R56, UR22 ;  /* 0x0000001638307c20 */ /* 0x008fc80008400000 */
[----:B------:R-:W-:Y:S01]  /*e320*/  FFMA R153, R153, UR21, R48 ;  /* 0x0000001599997c23 */ /* 0x000fe20008000030 */
[----:B------:R-:W-:-:S04]  /*e330*/  LEA R48, P3, R49, UR8, 0x2 ;  /* 0x0000000831307c11 */ /* 0x000fc8000f8610ff */
[----:B------:R0:W-:Y:S01]  /*e340*/  @P1 STG.E desc[UR16][R22.64], R153 ;  /* 0x0000009916001986 */ /* 0x0001e2000c101910 */
[----:B------:R-:W-:Y:S02]  /*e350*/  ISETP.GT.AND P1, PT, R50, 0x29, P2 ;  /* 0x000000293200780c */ /* 0x000fe40001724270 */
[----:B------:R-:W-:-:S11]  /*e360*/  LEA.HI.X R49, R49, UR9, R54, 0x2, P3 ;  /* 0x0000000931317c11 */ /* 0x000fd600098f1436 */
[----:B0-----:R-:W-:Y:S05]  /*e370*/  @!P1 BRA `(.L_x_57) ;  /* 0x0000000000049947 */ /* 0x001fea0003800000 */
[----:B------:R0:W5:Y:S02]  /*e380*/  LDG.E.LTC128B R56, desc[UR16][R48.64] ;  /* 0x0000001030387981 */ /* 0x000164000c1e1920 */
.L_x_57:
[----:B------:R-:W-:Y:S05]  /*e390*/  BSYNC B1 ;  /* 0x0000000000017941 */ /* 0x000fea0003800000 */
.L_x_56:
[----:B------:R-:W-:Y:S01]  /*e3a0*/  IADD3 R12, P3, R12, R59, RZ ;  /* 0x0000003b0c0c7210 */ /* 0x000fe20007f7e0ff */
[----:B0----5:R-:W-:Y:S01]  /*e3b0*/  FMUL R48, R56, UR22 ;  /* 0x0000001638307c20 */ /* 0x021fe20008400000 */
[----:B------:R-:W-:Y:S01]  /*e3c0*/  IMAD.WIDE.U32 R20, R30, 0x7, R20 ;  /* 0x000000071e147825 */ /* 0x000fe200078e0014 */
[----:B------:R-:W-:Y:S01]  /*e3d0*/  BSSY B1, `(.L_x_58) ;  /* 0x0000010000017945 */ /* 0x000fe20003800000 */
[----:B------:R-:W-:Y:S02]  /*e3e0*/  IADD3.X R13, R13, R33, RZ, P3, !PT ;  /* 0x000000210d0d7210 */ /* 0x000fe40001ffe4ff */
[----:B------:R-:W-:-:S05]  /*e3f0*/  FFMA R48, R154, UR21, R48 ;  /* 0x000000159a307c23 */ /* 0x000fca0008000030 */
[----:B------:R0:W-:Y:S01]  /*e400*/  @P1 STG.E desc[UR16][R12.64], R48 ;  /* 0x000000300c001986 */ /* 0x0001e2000c101910 */
[----:B------:R-:W-:-:S04]  /*e410*/  IADD3 R20, P1, R20, R30, RZ ;  /* 0x0000001e14147210 */ /* 0x000fc80007f3e0ff */
[----:B------:R-:W-:-:S03]  /*e420*/  IADD3.X R21, R31, R52, R21, P1, !PT ;  /* 0x000000341f157210 */ /* 0x000fc60000ffe415 */
[----:B0-----:R-:W-:-:S03]  /*e430*/  IMAD.WIDE.U32 R48, R3, R30, R20 ;  /* 0x0000001e03307225 */ /* 0x001fc600078e0014 */
[----:B------:R-:W-:-:S04]  /*e440*/  IADD3 R54, P1, R34, R48, RZ ;  /* 0x0000003022367210 */ /* 0x000fc80007f3e0ff */
[----:B------:R-:W-:-:S03]  /*e450*/  IADD3.X R55, R35, R0, R49, P1, !PT ;  /* 0x0000000023377210 */ /* 0x000fc60000ffe431 */
[----:B------:R-:W-:-:S04]  /*e460*/  IMAD.WIDE.U32 R54, R2, UR14, R54 ;  /* 0x0000000e02367c25 */ /* 0x000fc8000f8e0036 */
[----:B------:R-:W-:Y:S01]  /*e470*/  VIADD R49, R55, UR6 ;  /* 0x0000000637317c36 */ /* 0x000fe20008000000 */
[----:B------:R-:W-:-:S04]  /*e480*/  LEA R48, P1, R54, UR8, 0x2 ;  /* 0x0000000836307c11 */ /* 0x000fc8000f8210ff */
[----:B------:R-:W-:Y:S02]  /*e490*/  LEA.HI.X R49, R54, UR9, R49, 0x2, P1 ;  /* 0x0000000936317c11 */ /* 0x000fe400088f1431 */
[----:B------:R-:W-:-:S13]  /*e4a0*/  ISETP.GT.AND P1, PT, R50, 0x28, P0 ;  /* 0x000000283200780c */ /* 0x000fda0000724270 */
[----:B------:R-:W-:Y:S05]  /*e4b0*/  @!P1 BRA `(.L_x_59) ;  /* 0x0000000000049947 */ /* 0x000fea0003800000 */
[----:B------:R0:W5:Y:S02]  /*e4c0*/  LDG.E.LTC128B R56, desc[UR16][R48.64+0x20] ;  /* 0x0000201030387981 */ /* 0x000164000c1e1920 */
.L_x_59:
[----:B------:R-:W-:Y:S05]  /*e4d0*/  BSYNC B1 ;  /* 0x0000000000017941 */ /* 0x000fea0003800000 */
.L_x_58:
        /* <DEDUP_REMOVED lines=18> */
.L_x_61:
[----:B------:R-:W-:Y:S05]  /*e600*/  BSYNC B1 ;  /* 0x0000000000017941 */ /* 0x000fea0003800000 */
.L_x_60:
[----:B------:R-:W-:Y:S02]  /*e610*/  IMAD.IADD R7, R52, 0x1, R7 ;  /* 0x0000000134077824 */ /* 0x000fe400078e0207 */
[----:B-----5:R-:W-:Y:S01]  /*e620*/  FMUL R54, R56, UR22 ;  /* 0x0000001638367c20 */ /* 0x020fe20008400000 */
[----:B------:R-:W-:Y:S01]  /*e630*/  IADD3 R55, P3, R28, R6, RZ ;  /* 0x000000061c377210 */ /* 0x000fe20007f7e0ff */
[----:B------:R-:W-:Y:S01]  /*e640*/  IMAD.MOV.U32 R60, RZ, RZ, R56 ;  /* 0x000000ffff3c7224 */ /* 0x000fe200078e0038 */
        /* <DEDUP_REMOVED lines=9> */
[----:B------:R-:W-:Y:S01]  /*e6e0*/  IMAD.X R7, R7, 0x1, R31, P3 ;  /* 0x0000000107077824 */ /* 0x000fe200018e061f */
[----:B------:R-:W-:Y:S01]  /*e6f0*/  IADD3 R57, P3, R6, R28, RZ ;  /* 0x0000001c06397210 */ /* 0x000fe20007f7e0ff */
[----:B0-----:R-:W-:-:S03]  /*e700*/  IMAD.WIDE.U32 R54, R32, 0x1c, R12 ;  /* 0x0000001c20367825 */ /* 0x001fc600078e000c */
[----:B------:R-:W-:Y:S02]  /*e710*/  IADD3.X R58, R7, R27, RZ, P3, !PT ;  /* 0x0000001b073a7210 */ /* 0x000fe40001ffe4ff */
[----:B------:R-:W-:Y:S01]  /*e720*/  IADD3 R55, R53, R55, RZ ;  /* 0x0000003735377210 */ /* 0x000fe20007ffe0ff */
[----:B--2---:R-:W-:-:S04]  /*e730*/  FMUL R56, R60, UR22 ;  /* 0x000000163c387c20 */ /* 0x004fc80008400000 */
[----:B------:R-:W-:Y:S01]  /*e740*/  FFMA R157, R157, UR21, R56 ;  /* 0x000000159d9d7c23 */ /* 0x000fe20008000038 */
[----:B------:R-:W-:-:S04]  /*e750*/  LEA R56, P3, R57, UR8, 0x2 ;  /* 0x0000000839387c11 */ /* 0x000fc8000f8610ff */
[----:B------:R3:W-:Y:S01]  /*e760*/  @P1 STG.E desc[UR16][R54.64], R157 ;  /* 0x0000009d36001986 */ /* 0x0007e2000c101910 */
[----:B------:R-:W-:Y:S02]  /*e770*/  ISETP.GT.AND P1, PT, R50, 0x31, P2 ;  /* 0x000000313200780c */ /* 0x000fe40001724270 */
[----:B------:R-:W-:-:S11]  /*e780*/  LEA.HI.X R57, R57, UR9, R58, 0x2, P3 ;  /* 0x0000000939397c11 */ /* 0x000fd600098f143a */
[----:B---3--:R-:W-:Y:S05]  /*e790*/  @!P1 BRA `(.L_x_63) ;  /* 0x0000000000049947 */ /* 0x008fea0003800000 */
[----:B------:R0:W5:Y:S02]  /*e7a0*/  LDG.E.LTC128B R60, desc[UR16][R56.64] ;  /* 0x00000010383c7981 */ /* 0x000164000c1e1920 */
.L_x_63:
[----:B------:R-:W-:Y:S05]  /*e7b0*/  BSYNC B1 ;  /* 0x0000000000017941 */ /* 0x000fea0003800000 */
.L_x_62:
        /* <DEDUP_REMOVED lines=19> */
.L_x_65:
[----:B------:R-:W-:Y:S05]  /*e8f0*/  BSYNC B1 ;  /* 0x0000000000017941 */ /* 0x000fea0003800000 */
.L_x_64:
        /* <DEDUP_REMOVED lines=18> */
.L_x_67:
[----:B------:R-:W-:Y:S05]  /*ea20*/  BSYNC B1 ;  /* 0x0000000000017941 */ /* 0x000fea0003800000 */
.L_x_66:
        /* <DEDUP_REMOVED lines=10> */
[----:B------:R0:W4:Y:S01]  /*ead0*/  @P1 LDG.E.LTC128B R64, desc[UR16][R58.64] ;  /* 0x000000103a401981 */ /* 0x000122000c1e1920 */
[----:B------:R-:W-:Y:S01]  /*eae0*/  IADD3 R6, P3, R6, R30, RZ ;  /* 0x0000001e06067210 */ /* 0x000fe20007f7e0ff */
[----:B------:R-:W-:Y:S03]  /*eaf0*/  BSSY B1, `(.L_x_68) ;  /* 0x000000e000017945 */ /* 0x000fe60003800000 */
[----:B------:R-:W-:Y:S02]  /*eb00*/  IADD3.X R7, R7, R31, RZ, P3, !PT ;  /* 0x0000001f07077210 */ /* 0x000fe40001ffe4ff */
[----:B------:R-:W-:Y:S01]  /*eb10*/  IADD3 R61, P3, R6, R28, RZ ;  /* 0x0000001c063d7210 */ /* 0x000fe20007f7e0ff */
[----:B0-----:R-:W-:-:S04]  /*eb20*/  IMAD.WIDE.U32 R58, R32, 0x1c, R12 ;  /* 0x0000001c203a7825 */ /* 0x001fc800078e000c */
[----:B------:R-:W-:Y:S02]  /*eb30*/  IMAD.IADD R59, R53, 0x1, R59 ;  /* 0x00000001353b7824 */ /* 0x000fe400078e023b */
[----:B------:R-:W-:Y:S02]  /*eb40*/  IMAD.X R62, R7, 0x1, R27, P3 ;  /* 0x00000001073e7824 */ /* 0x000fe400018e061b */
[----:B----4-:R-:W-:-:S04]  /*eb50*/  FMUL R60, R64, UR22 ;  /* 0x00000016403c7c20 */ /* 0x010fc80008400000 */
[----:B------:R-:W-:Y:S01]  /*eb60*/  FFMA R161, R161, UR21, R60 ;  /* 0x00000015a1a17c23 */ /* 0x000fe2000800003c */
[----:B------:R-:W-:-:S04]  /*eb70*/  LEA R60, P3, R61, UR8, 0x2 ;  /* 0x000000083d3c7c11 */ /* 0x000fc8000f8610ff */
[----:B------:R3:W-:Y:S01]  /*eb80*/  @P1 STG.E desc[UR16][R58.64], R161 ;  /* 0x000000a13a001986 */ /* 0x0007e2000c101910 */
[----:B------:R-:W-:Y:S02]  /*eb90*/  ISETP.GT.AND P1, PT, R50, 0x39, P2 ;  /* 0x000000393200780c */ /* 0x000fe40001724270 */
[----:B------:R-:W-:-:S11]  /*eba0*/  LEA.HI.X R61, R61, UR9, R62, 0x2, P3 ;  /* 0x000000093d3d7c11 */ /* 0x000fd600098f143e */
[----:B---3--:R-:W-:Y:S05]  /*ebb0*/  @!P1 BRA `(.L_x_69) ;  /* 0x0000000000049947 */ /* 0x008fea0003800000 */
[----:B------:R0:W5:Y:S02]  /*ebc0*/  LDG.E.LTC128B R64, desc[UR16][R60.64] ;  /* 0x000000103c407981 */ /* 0x000164000c1e1920 */
.L_x_69:
[----:B------:R-:W-:Y:S05]  /*ebd0*/  BSYNC B1 ;  /* 0x0000000000017941 */ /* 0x000fea0003800000 */
.L_x_68:
[----:B------:R-:W-:Y:S01]  /*ebe0*/  SHF.L.U32 R158, R32, 0x5, RZ ;  /* 0x00000005209e7819 */ /* 0x000fe200000006ff */
[----:B0----5:R-:W-:Y:S01]  /*ebf0*/  FMUL R60, R64, UR22 ;  /* 0x00000016403c7c20 */ /* 0x021fe20008400000 */
[----:B------:R-:W-:Y:S01]  /*ec00*/  IMAD.WIDE.U32 R20, R30, 0x7, R20 ;  /* 0x000000071e147825 */ /* 0x000fe200078e0014 */
[----:B------:R-:W-:Y:S01]  /*ec10*/  BSSY B1, `(.L_x_70) ;  /* 0x0000011000017945 */ /* 0x000fe20003800000 */
[----:B------:R-:W-:Y:S02]  /*ec20*/  IADD3 R12, P3, R12, R158, RZ ;  /* 0x0000009e0c0c7210 */ /* 0x000fe40007f7e0ff */
[----:B------:R-:W-:-:S03]  /*ec30*/  FFMA R60, R162, UR21, R60 ;  /* 0x00000015a23c7c23 */ /* 0x000fc6000800003c */
        /* <DEDUP_REMOVED lines=14> */
.L_x_71:
[----:B------:R-:W-:Y:S05]  /*ed20*/  BSYNC B1 ;  /* 0x0000000000017941 */ /* 0x000fea0003800000 */
.L_x_70:
        /* <DEDUP_REMOVED lines=9> */
[----:B---3--:R-:W-:-:S03]  /*edc0*/  IMAD.WIDE.U32 R58, R3, R30, R10 ;  /* 0x0000001e033a7225 */ /* 0x008fc600078e000a */
        /* <DEDUP_REMOVED lines=8> */
.L_x_73:
[----:B------:R-:W-:Y:S05]  /*ee50*/  BSYNC B1 ;  /* 0x0000000000017941 */ /* 0x000fea0003800000 */
.L_x_72:
        /* <DEDUP_REMOVED lines=10> */
[----:B------:R0:W2:Y:S01]  /*ef00*/  @P1 LDG.E.LTC128B R68, desc[UR16][R62.64] ;  /* 0x000000103e441981 */ /* 0x0000a2000c1e1920 */
[----:B------:R-:W-:Y:S01]  /*ef10*/  IADD3 R6, P3, R6, R30, RZ ;  /* 0x0000001e06067210 */ /* 0x000fe20007f7e0ff */
[----:B------:R-:W-:Y:S03]  /*ef20*/  BSSY B1, `(.L_x_74) ;  /* 0x000000e000017945 */ /* 0x000fe60003800000 */
[----:B------:R-:W-:Y:S02]  /*ef30*/  IADD3.X R7, R7, R31, RZ, P3, !PT ;  /* 0x0000001f07077210 */ /* 0x000fe40001ffe4ff */
[----:B------:R-:W-:Y:S01]  /*ef40*/  IADD3 R65, P3, R6, R28, RZ ;  /* 0x0000001c06417210 */ /* 0x000fe20007f7e0ff */
[----:B0-----:R-:W-:-:S04]  /*ef50*/  IMAD.WIDE.U32 R62, R32, 0x1c, R12 ;  /* 0x0000001c203e7825 */ /* 0x001fc800078e000c */
[----:B------:R-:W-:Y:S02]  /*ef60*/  IMAD.IADD R63, R53, 0x1, R63 ;  /* 0x00000001353f7824 */ /* 0x000fe400078e023f */
[----:B------:R-:W-:Y:S02]  /*ef70*/  IMAD.X R66, R7, 0x1, R27, P3 ;  /* 0x0000000107427824 */ /* 0x000fe400018e061b */
[----:B--2---:R-:W-:-:S04]  /*ef80*/  FMUL R64, R68, UR22 ;  /* 0x0000001644407c20 */ /* 0x004fc80008400000 */
[----:B------:R-:W-:Y:S01]  /*ef90*/  FFMA R165, R165, UR21, R64 ;  /* 0x00000015a5a57c23 */ /* 0x000fe20008000040 */
[----:B------:R-:W-:-:S04]  /*efa0*/  LEA R64, P3, R65, UR8, 0x2 ;  /* 0x0000000841407c11 */ /* 0x000fc8000f8610ff */
[----:B------:R4:W-:Y:S01]  /*efb0*/  @P1 STG.E desc[UR16][R62.64], R165 ;  /* 0x000000a53e001986 */ /* 0x0009e2000c101910 */
[----:B------:R-:W-:Y:S02]  /*efc0*/  ISETP.GT.AND P1, PT, R50, 0x41, P2 ;  /* 0x000000413200780c */ /* 0x000fe40001724270 */
[----:B------:R-:W-:-:S11]  /*efd0*/  LEA.HI.X R65, R65, UR9, R66, 0x2, P3 ;  /* 0x0000000941417c11 */ /* 0x000fd600098f1442 */
[----:B----4-:R-:W-:Y:S05]  /*efe0*/  @!P1 BRA `(.L_x_75) ;  /* 0x0000000000049947 */ /* 0x010fea0003800000 */
[----:B------:R0:W5:Y:S02]  /*eff0*/  LDG.E.LTC128B R68, desc[UR16][R64.64] ;  /* 0x0000001040447981 */ /* 0x000164000c1e1920 */
.L_x_75:
[----:B------:R-:W-:Y:S05]  /*f000*/  BSYNC B1 ;  /* 0x0000000000017941 */ /* 0x000fea0003800000 */
.L_x_74:
        /* <DEDUP_REMOVED lines=19> */
.L_x_77:
[----:B------:R-:W-:Y:S05]  /*f140*/  BSYNC B1 ;  /* 0x0000000000017941 */ /* 0x000fea0003800000 */
.L_x_76:
        /* <DEDUP_REMOVED lines=18> */
.L_x_79:
[----:B------:R-:W-:Y:S05]  /*f270*/  BSYNC B1 ;  /* 0x0000000000017941 */ /* 0x000fea0003800000 */
.L_x_78:
        /* <DEDUP_REMOVED lines=10> */
[----:B------:R0:W3:Y:S01]  /*f320*/  @P1 LDG.E.LTC128B R72, desc[UR16][R66.64] ;  /* 0x0000001042481981 */ /* 0x0000e2000c1e1920 */
[----:B------:R-:W-:Y:S01]  /*f330*/  IADD3 R6, P3, R6, R30, RZ ;  /* 0x0000001e06067210 */ /* 0x000fe20007f7e0ff */
[----:B------:R-:W-:Y:S04]  /*f340*/  BSSY B1, `(.L_x_80) ;  /* 0x000000e000017945 */ /* 0x000fe80003800000 */
[----:B------:R-:W-:Y:S01]  /*f350*/  IMAD.X R7, R7, 0x1, R31, P3 ;  /* 0x0000000107077824 */ /* 0x000fe200018e061f */
[----:B------:R-:W-:Y:S01]  /*f360*/  IADD3 R69, P3, R6, R28, RZ ;  /* 0x0000001c06457210 */ /* 0x000fe20007f7e0ff */
[----:B0-----:R-:W-:-:S03]  /*f370*/  IMAD.WIDE.U32 R66, R32, 0x1c, R12 ;  /* 0x0000001c20427825 */ /* 0x001fc600078e000c */
[----:B------:R-:W-:Y:S02]  /*f380*/  IADD3.X R70, R7, R27, RZ, P3, !PT ;  /* 0x0000001b07467210 */ /* 0x000fe40001ffe4ff */
[----:B------:R-:W-:Y:S01]  /*f390*/  IADD3 R67, R53, R67, RZ ;  /* 0x0000004335437210 */ /* 0x000fe20007ffe0ff */
[----:B---3--:R-:W-:-:S04]  /*f3a0*/  FMUL R68, R72, UR22 ;  /* 0x0000001648447c20 */ /* 0x008fc80008400000 */
[----:B------:R-:W-:Y:S01]  /*f3b0*/  FFMA R169, R169, UR21, R68 ;  /* 0x00000015a9a97c23 */ /* 0x000fe20008000044 */
[----:B------:R-:W-:-:S04]  /*f3c0*/  LEA R68, P3, R69, UR8, 0x2 ;  /* 0x0000000845447c11 */ /* 0x000fc8000f8610ff */
[----:B------:R4:W-:Y:S01]  /*f3d0*/  @P1 STG.E desc[UR16][R66.64], R169 ;  /* 0x000000a942001986 */ /* 0x0009e2000c101910 */
[----:B------:R-:W-:Y:S02]  /*f3e0*/  ISETP.GT.AND P1, PT, R50, 0x49, P2 ;  /* 0x000000493200780c */ /* 0x000fe40001724270 */
[----:B------:R-:W-:-:S11]  /*f3f0*/  LEA.HI.X R69, R69, UR9, R70, 0x2, P3 ;  /* 0x0000000945457c11 */ /* 0x000fd600098f1446 */
[----:B----4-:R-:W-:Y:S05]  /*f400*/  @!P1 BRA `(.L_x_81) ;  /* 0x0000000000049947 */ /* 0x010fea0003800000 */
[----:B------:R0:W5:Y:S02]  /*f410*/  LDG.E.LTC128B R72, desc[UR16][R68.64] ;  /* 0x0000001044487981 */ /* 0x000164000c1e1920 */
.L_x_81:
[----:B------:R-:W-:Y:S05]  /*f420*/  BSYNC B1 ;  /* 0x0000000000017941 */ /* 0x000fea0003800000 */
.L_x_80:
        /* <DEDUP_REMOVED lines=19> */
.L_x_83:
[----:B------:R-:W-:Y:S05]  /*f560*/  BSYNC B1 ;  /* 0x0000000000017941 */ /* 0x000fea0003800000 */
.L_x_82:
        /* <DEDUP_REMOVED lines=18> */
.L_x_85:
[----:B------:R-:W-:Y:S05]  /*f690*/  BSYNC B1 ;  /* 0x0000000000017941 */ /* 0x000fea0003800000 */
.L_x_84:
        /* <DEDUP_REMOVED lines=26> */
.L_x_87:
[----:B------:R-:W-:Y:S05]  /*f840*/  BSYNC B1 ;  /* 0x0000000000017941 */ /* 0x000fea0003800000 */
.L_x_86:
        /* <DEDUP_REMOVED lines=19> */
.L_x_89:
[----:B------:R-:W-:Y:S05]  /*f980*/  BSYNC B1 ;  /* 0x0000000000017941 */ /* 0x000fea0003800000 */
.L_x_88:
        /* <DEDUP_REMOVED lines=18> */
.L_x_91:
[----:B------:R-:W-:Y:S05]  /*fab0*/  BSYNC B1 ;  /* 0x0000000000017941 */ /* 0x000fea0003800000 */
.L_x_90:
        /* <DEDUP_REMOVED lines=26> */
.L_x_93:
[----:B------:R-:W-:Y:S05]  /*fc60*/  BSYNC B1 ;  /* 0x0000000000017941 */ /* 0x000fea0003800000 */
.L_x_92:
        /* <DEDUP_REMOVED lines=19> */
.L_x_95:
[----:B------:R-:W-:Y:S05]  /*fda0*/  BSYNC B1 ;  /* 0x0000000000017941 */ /* 0x000fea0003800000 */
.L_x_94:
        /* <DEDUP_REMOVED lines=18> */
.L_x_97:
[----:B------:R-:W-:Y:S05]  /*fed0*/  BSYNC B1 ;  /* 0x0000000000017941 */ /* 0x000fea0003800000 */
.L_x_96:
        /* <DEDUP_REMOVED lines=26> */
.L_x_99:
[----:B------:R-:W-:Y:S05]  /*10080*/  BSYNC B1 ;  /* 0x0000000000017941 */ /* 0x000fea0003800000 */
.L_x_98:
        /* <DEDUP_REMOVED lines=19> */
.L_x_101:
[----:B------:R-:W-:Y:S05]  /*101c0*/  BSYNC B1 ;  /* 0x0000000000017941 */ /* 0x000fea0003800000 */
.L_x_100:
        /* <DEDUP_REMOVED lines=18> */
.L_x_103:
[----:B------:R-:W-:Y:S05]  /*102f0*/  BSYNC B1 ;  /* 0x0000000000017941 */ /* 0x000fea0003800000 */
.L_x_102:
        /* <DEDUP_REMOVED lines=26> */
.L_x_105:
[----:B------:R-:W-:Y:S05]  /*104a0*/  BSYNC B1 ;  /* 0x0000000000017941 */ /* 0x000fea0003800000 */
.L_x_104:
        /* <DEDUP_REMOVED lines=19> */
.L_x_107:
[----:B------:R-:W-:Y:S05]  /*105e0*/  BSYNC B1 ;  /* 0x0000000000017941 */ /* 0x000fea0003800000 */
.L_x_106:
        /* <DEDUP_REMOVED lines=18> */
.L_x_109:
[----:B------:R-:W-:Y:S05]  /*10710*/  BSYNC B1 ;  /* 0x0000000000017941 */ /* 0x000fea0003800000 */
.L_x_108:
        /* <DEDUP_REMOVED lines=26> */
.L_x_111:
[----:B------:R-:W-:Y:S05]  /*108c0*/  BSYNC B1 ;  /* 0x0000000000017941 */ /* 0x000fea0003800000 */
.L_x_110:
        /* <DEDUP_REMOVED lines=19> */
.L_x_113:
[----:B------:R-:W-:Y:S05]  /*10a00*/  BSYNC B1 ;  /* 0x0000000000017941 */ /* 0x000fea0003800000 */
.L_x_112:
        /* <DEDUP_REMOVED lines=18> */
.L_x_115:
[----:B------:R-:W-:Y:S05]  /*10b30*/  BSYNC B1 ;  /* 0x0000000000017941 */ /* 0x000fea0003800000 */
.L_x_114:
        /* <DEDUP_REMOVED lines=26> */
.L_x_117:
[----:B------:R-:W-:Y:S05]  /*10ce0*/  BSYNC B1 ;  /* 0x0000000000017941 */ /* 0x000fea0003800000 */
.L_x_116:
        /* <DEDUP_REMOVED lines=19> */
.L_x_119:
[----:B------:R-:W-:Y:S05]  /*10e20*/  BSYNC B1 ;  /* 0x0000000000017941 */ /* 0x000fea0003800000 */
.L_x_118:
        /* <DEDUP_REMOVED lines=18> */
.L_x_121:
[----:B------:R-:W-:Y:S05]  /*10f50*/  BSYNC B1 ;  /* 0x0000000000017941 */ /* 0x000fea0003800000 */
.L_x_120:
        /* <DEDUP_REMOVED lines=26> */
.L_x_123:
[----:B------:R-:W-:Y:S05]  /*11100*/  BSYNC B1 ;  /* 0x0000000000017941 */ /* 0x000fea0003800000 */
.L_x_122:
        /* <DEDUP_REMOVED lines=19> */
.L_x_125:
[----:B------:R-:W-:Y:S05]  /*11240*/  BSYNC B1 ;  /* 0x0000000000017941 */ /* 0x000fea0003800000 */
.L_x_124:
        /* <DEDUP_REMOVED lines=18> */
.L_x_127:
[----:B------:R-:W-:Y:S05]  /*11370*/  BSYNC B1 ;  /* 0x0000000000017941 */ /* 0x000fea0003800000 */
.L_x_126:
        /* <DEDUP_REMOVED lines=26> */
.L_x_129:
[----:B------:R-:W-:Y:S05]  /*11520*/  BSYNC B1 ;  /* 0x0000000000017941 */ /* 0x000fea0003800000 */
.L_x_128:
        /* <DEDUP_REMOVED lines=19> */
.L_x_131:
[----:B------:R-:W-:Y:S05]  /*11660*/  BSYNC B1 ;  /* 0x0000000000017941 */ /* 0x000fea0003800000 */
.L_x_130:
        /* <DEDUP_REMOVED lines=18> */
.L_x_133:
[----:B------:R-:W-:Y:S05]  /*11790*/  BSYNC B1 ;  /* 0x0000000000017941 */ /* 0x000fea0003800000 */
.L_x_132:
        /* <DEDUP_REMOVED lines=26> */
.L_x_135:
[----:B------:R-:W-:Y:S05]  /*11940*/  BSYNC B1 ;  /* 0x0000000000017941 */ /* 0x000fea0003800000 */
.L_x_134:
        /* <DEDUP_REMOVED lines=19> */
.L_x_137:
[----:B------:R-:W-:Y:S05]  /*11a80*/  BSYNC B1 ;  /* 0x0000000000017941 */ /* 0x000fea0003800000 */
.L_x_136:
        /* <DEDUP_REMOVED lines=18> */
.L_x_139:
[----:B------:R-:W-:Y:S05]  /*11bb0*/  BSYNC B1 ;  /* 0x0000000000017941 */ /* 0x000fea0003800000 */
.L_x_138:
        /* <DEDUP_REMOVED lines=26> */
.L_x_141:
[----:B------:R-:W-:Y:S05]  /*11d60*/  BSYNC B1 ;  /* 0x0000000000017941 */ /* 0x000fea0003800000 */
.L_x_140:
        /* <DEDUP_REMOVED lines=19> */
.L_x_143:
[----:B------:R-:W-:Y:S05]  /*11ea0*/  BSYNC B1 ;  /* 0x0000000000017941 */ /* 0x000fea0003800000 */
.L_x_142:
        /* <DEDUP_REMOVED lines=18> */
.L_x_145:
[----:B------:R-:W-:Y:S05]  /*11fd0*/  BSYNC B1 ;  /* 0x0000000000017941 */ /* 0x000fea0003800000 */
.L_x_144:
        /* <DEDUP_REMOVED lines=26> */
.L_x_147:
[----:B------:R-:W-:Y:S05]  /*12180*/  BSYNC B1 ;  /* 0x0000000000017941 */ /* 0x000fea0003800000 */
.L_x_146:
        /* <DEDUP_REMOVED lines=19> */
.L_x_149:
[----:B------:R-:W-:Y:S05]  /*122c0*/  BSYNC B1 ;  /* 0x0000000000017941 */ /* 0x000fea0003800000 */
.L_x_148:
        /* <DEDUP_REMOVED lines=18> */
.L_x_151:
[----:B------:R-:W-:Y:S05]  /*123f0*/  BSYNC B1 ;  /* 0x0000000000017941 */ /* 0x000fea0003800000 */
.L_x_150:
        /* <DEDUP_REMOVED lines=26> */
.L_x_153:
[----:B------:R-:W-:Y:S05]  /*125a0*/  BSYNC B1 ;  /* 0x0000000000017941 */ /* 0x000fea0003800000 */
.L_x_152:
        /* <DEDUP_REMOVED lines=19> */
.L_x_155:
[----:B------:R-:W-:Y:S05]  /*126e0*/  BSYNC B1 ;  /* 0x0000000000017941 */ /* 0x000fea0003800000 */
.L_x_154:
        /* <DEDUP_REMOVED lines=18> */
.L_x_157:
[----:B------:R-:W-:Y:S05]  /*12810*/  BSYNC B1 ;  /* 0x0000000000017941 */ /* 0x000fea0003800000 */
.L_x_156:
        /* <DEDUP_REMOVED lines=26> */
.L_x_159:
[----:B------:R-:W-:Y:S05]  /*129c0*/  BSYNC B1 ;  /* 0x0000000000017941 */ /* 0x000fea0003800000 */
.L_x_158:
        /* <DEDUP_REMOVED lines=19> */
.L_x_161:
[----:B------:R-:W-:Y:S05]  /*12b00*/  BSYNC B1 ;  /* 0x0000000000017941 */ /* 0x000fea0003800000 */
.L_x_160:
        /* <DEDUP_REMOVED lines=18> */
.L_x_163:
[----:B------:R-:W-:Y:S05]  /*12c30*/  BSYNC B1 ;  /* 0x0000000000017941 */ /* 0x000fea0003800000 */
.L_x_162:
        /* <DEDUP_REMOVED lines=26> */
.L_x_165:
[----:B------:R-:W-:Y:S05]  /*12de0*/  BSYNC B1 ;  /* 0x0000000000017941 */ /* 0x000fea0003800000 */
.L_x_164:
        /* <DEDUP_REMOVED lines=19> */
.L_x_167:
[----:B------:R-:W-:Y:S05]  /*12f20*/  BSYNC B1 ;  /* 0x0000000000017941 */ /* 0x000fea0003800000 */
.L_x_166:
        /* <DEDUP_REMOVED lines=18> */
.L_x_169:
[----:B------:R-:W-:Y:S05]  /*13050*/  BSYNC B1 ;  /* 0x0000000000017941 */ /* 0x000fea0003800000 */
.L_x_168:
        /* <DEDUP_REMOVED lines=26> */
.L_x_171:
[----:B------:R-:W-:Y:S05]  /*13200*/  BSYNC B1 ;  /* 0x0000000000017941 */ /* 0x000fea0003800000 */
.L_x_170:
        /* <DEDUP_REMOVED lines=19> */
.L_x_173:
[----:B------:R-:W-:Y:S05]  /*13340*/  BSYNC B1 ;  /* 0x0000000000017941 */ /* 0x000fea0003800000 */
.L_x_172:
        /* <DEDUP_REMOVED lines=18> */
.L_x_175:
[----:B------:R-:W-:Y:S05]  /*13470*/  BSYNC B1 ;  /* 0x0000000000017941 */ /* 0x000fea0003800000 */
.L_x_174:
        /* <DEDUP_REMOVED lines=26> */
.L_x_177:
[----:B------:R-:W-:Y:S05]  /*13620*/  BSYNC B1 ;  /* 0x0000000000017941 */ /* 0x000fea0003800000 */
.L_x_176:
        /* <DEDUP_REMOVED lines=19> */
.L_x_179:
[----:B------:R-:W-:Y:S05]  /*13760*/  BSYNC B1 ;  /* 0x0000000000017941 */ /* 0x000fea0003800000 */
.L_x_178:
        /* <DEDUP_REMOVED lines=18> */
.L_x_181:
[----:B------:R-:W-:Y:S05]  /*13890*/  BSYNC B1 ;  /* 0x0000000000017941 */ /* 0x000fea0003800000 */
.L_x_180:
        /* <DEDUP_REMOVED lines=26> */
.L_x_183:
[----:B------:R-:W-:Y:S05]  /*13a40*/  BSYNC B1 ;  /* 0x0000000000017941 */ /* 0x000fea0003800000 */
.L_x_182:
[----:B0-----:R-:W2:Y:S01]  /*13a50*/  LDL.LU R137, [R1+0x200] ;  /* 0x0002000001897983 */ /* 0x001ea20000300800 */
[----:B------:R-:W-:Y:S01]  /*13a60*/  IADD3 R12, P3, R12, R158, RZ ;  /* 0x0000009e0c0c7210 */ /* 0x000fe20007f7e0ff */
[----:B-----5:R-:W-:Y:S01]  /*13a70*/  FMUL R136, R140, UR22 ;  /* 0x000000168c887c20 */ /* 0x020fe20008400000 */
[----:B------:R-:W-:Y:S01]  /*13a80*/  IMAD.WIDE.U32 R20, R30, 0x7, R20 ;  /* 0x000000071e147825 */ /* 0x000fe200078e0014 */
[----:B------:R-:W-:Y:S01]  /*13a90*/  BSSY B1, `(.L_x_184) ;  /* 0x0000010000017945 */ /* 0x000fe20003800000 */
[----:B------:R-:W-:Y:S02]  /*13aa0*/  IADD3.X R13, R13, R33, RZ, P3, !PT ;  /* 0x000000210d0d7210 */ /* 0x000fe40001ffe4ff */
[----:B--2---:R-:W-:-:S05]  /*13ab0*/  FFMA R136, R137, UR21, R136 ;  /* 0x0000001589887c23 */ /* 0x004fca0008000088 */
        /* <DEDUP_REMOVED lines=13> */
.L_x_185:
[----:B------:R-:W-:Y:S05]  /*13b90*/  BSYNC B1 ;  /* 0x0000000000017941 */ /* 0x000fea0003800000 */
.L_x_184:
[----:B------:R-:W2:Y:S01]  /*13ba0*/  LDL.LU R139, [R1+0x204] ;  /* 0x00020400018b7983 */ /* 0x000ea20000300800 */
[----:B-----5:R-:W-:Y:S01]  /*13bb0*/  FMUL R138, R140, UR22 ;  /* 0x000000168c8a7c20 */ /* 0x020fe20008400000 */
[----:B------:R-:W-:Y:S01]  /*13bc0*/  IMAD.WIDE.U32 R10, R30, 0x7, R10 ;  /* 0x000000071e0a7825 */ /* 0x000fe200078e000a */
[----:B------:R-:W-:Y:S01]  /*13bd0*/  ISETP.GT.AND P5, PT, R50, 0xd1, P0 ;  /* 0x000000d13200780c */ /* 0x000fe200007a4270 */
[----:B------:R-:W-:Y:S02]  /*13be0*/  BSSY B1, `(.L_x_186) ;  /* 0x0000010000017945 */ /* 0x000fe40003800000 */
[----:B------:R-:W-:-:S04]  /*13bf0*/  IMAD.WIDE.U32 R6, R30, 0x7, R6 ;  /* 0x000000071e067825 */ /* 0x000fc800078e0006 */
[----:B------:R-:W-:Y:S02]  /*13c00*/  IMAD.MOV.U32 R144, RZ, RZ, R140 ;  /* 0x000000ffff907224 */ /* 0x000fe400078e008c */
[----:B--2---:R-:W-:-:S05]  /*13c10*/  FFMA R138, R139, UR21, R138 ;  /* 0x000000158b8a7c23 */ /* 0x004fca000800008a */
        /* <DEDUP_REMOVED lines=12> */
.L_x_187:
[----:B------:R-:W-:Y:S05]  /*13ce0*/  BSYNC B1 ;  /* 0x0000000000017941 */ /* 0x000fea0003800000 */
.L_x_186:
[----:B------:R-:W4:Y:S01]  /*13cf0*/  LDL.LU R138, [R1+0x208] ;  /* 0x00020800018a7983 */ /* 0x000f220000300800 */
[----:B------:R-:W-:Y:S01]  /*13d00*/  IADD3 R7, R52, R7, RZ ;  /* 0x0000000734077210 */ /* 0x000fe20007ffe0ff */
[----:B-----5:R-:W-:Y:S01]  /*13d10*/  FMUL R140, R144, UR22 ;  /* 0x00000016908c7c20 */ /* 0x020fe20008400000 */
[----:B------:R-:W-:Y:S01]  /*13d20*/  IADD3 R139, P3, R28, R6, RZ ;  /* 0x000000061c8b7210 */ /* 0x000fe20007f7e0ff */
[----:B------:R-:W3:Y:S01]  /*13d30*/  LDL.LU R142, [R1+0x20c] ;  /* 0x00020c00018e7983 */ /* 0x000ee20000300800 */
[----:B------:R-:W-:-:S03]  /*13d40*/  ISETP.GT.AND P1, PT, R50, 0xd8, P2 ;  /* 0x000000d83200780c */ /* 0x000fc60001724270 */
[----:B------:R-:W-:Y:S02]  /*13d50*/  IMAD.X R141, R7, 0x1, R27, P3 ;  /* 0x00000001078d7824 */ /* 0x000fe400018e061b */
[----:B----4-:R-:W-:Y:S01]  /*13d60*/  FFMA R140, R138, UR21, R140 ;  /* 0x000000158a8c7c23 */ /* 0x010fe2000800008c */
[----:B------:R-:W-:-:S04]  /*13d70*/  LEA R138, P3, R139, UR8, 0x2 ;  /* 0x000000088b8a7c11 */ /* 0x000fc8000f8610ff */
[----:B------:R-:W-:Y:S01]  /*13d80*/  LEA.HI.X R139, R139, UR9, R141, 0x2, P3 ;  /* 0x000000098b8b7c11 */ /* 0x000fe200098f148d */
[----:B------:R4:W-:Y:S04]  /*13d90*/  @P5 STG.E desc[UR16][R12.64+0x20], R140 ;  /* 0x0000208c0c005986 */ /* 0x0009e8000c101910 */
[----:B------:R0:W4:Y:S01]  /*13da0*/  @P1 LDG.E.LTC128B R144, desc[UR16][R138.64] ;  /* 0x000000108a901981 */ /* 0x000122000c1e1920 */
[----:B------:R-:W-:Y:S01]  /*13db0*/  IADD3 R6, P3, R6, R30, RZ ;  /* 0x0000001e06067210 */ /* 0x000fe20007f7e0ff */
[----:B------:R-:W-:Y:S04]  /*13dc0*/  BSSY B1, `(.L_x_188) ;  /* 0x000000e000017945 */ /* 0x000fe80003800000 */
[----:B------:R-:W-:Y:S01]  /*13dd0*/  IMAD.X R7, R7, 0x1, R31, P3 ;  /* 0x0000000107077824 */ /* 0x000fe200018e061f */
[----:B------:R-:W-:Y:S01]  /*13de0*/  IADD3 R141, P3, R6, R28, RZ ;  /* 0x0000001c068d7210 */ /* 0x000fe20007f7e0ff */
[----:B0-----:R-:W-:-:S05]  /*13df0*/  IMAD.WIDE.U32 R138, R32, 0x1c, R12 ;  /* 0x0000001c208a7825 */ /* 0x001fca00078e000c */
[----:B------:R-:W-:Y:S01]  /*13e00*/  IADD3 R139, R53, R139, RZ ;  /* 0x0000008b358b7210 */ /* 0x000fe20007ffe0ff */
[----:B----4-:R-:W-:-:S04]  /*13e10*/  FMUL R140, R144, UR22 ;  /* 0x00000016908c7c20 */ /* 0x010fc80008400000 */
[----:B---3--:R-:W-:Y:S01]  /*13e20*/  FFMA R140, R142, UR21, R140 ;  /* 0x000000158e8c7c23 */ /* 0x008fe2000800008c */
[----:B------:R-:W-:-:S04]  /*13e30*/  IADD3.X R142, R7, R27, RZ, P3, !PT ;  /* 0x0000001b078e7210 */ /* 0x000fc80001ffe4ff */
[----:B------:R0:W-:Y:S01]  /*13e40*/  @P1 STG.E desc[UR16][R138.64], R140 ;  /* 0x0000008c8a001986 */ /* 0x0001e2000c101910 */
[----:B------:R-:W-:Y:S02]  /*13e50*/  ISETP.GT.AND P1, PT, R50, 0xd9, P2 ;  /* 0x000000d93200780c */ /* 0x000fe40001724270 */
[----:B0-----:R-:W-:-:S04]  /*13e60*/  LEA R140, P3, R141, UR8, 0x2 ;  /* 0x000000088d8c7c11 */ /* 0x001fc8000f8610ff */
[----:B------:R-:W-:-:S07]  /*13e70*/  LEA.HI.X R141, R141, UR9, R142, 0x2, P3 ;  /* 0x000000098d8d7c11 */ /* 0x000fce00098f148e */
[----:B------:R-:W-:Y:S05]  /*13e80*/  @!P1 BRA `(.L_x_189) ;  /* 0x0000000000049947 */ /* 0x000fea0003800000 */
[----:B------:R0:W5:Y:S02]  /*13e90*/  LDG.E.LTC128B R144, desc[UR16][R140.64] ;  /* 0x000000108c907981 */ /* 0x000164000c1e1920 */
.L_x_189:
[----:B------:R-:W-:Y:S05]  /*13ea0*/  BSYNC B1 ;  /* 0x0000000000017941 */ /* 0x000fea0003800000 */
.L_x_188:
[----:B0-----:R-:W3:Y:S01]  /*13eb0*/  LDL.LU R141, [R1+0x210] ;  /* 0x00021000018d7983 */ /* 0x001ee20000300800 */
[----:B------:R-:W-:Y:S01]  /*13ec0*/  IADD3 R12, P3, R12, R158, RZ ;  /* 0x0000009e0c0c7210 */ /* 0x000fe20007f7e0ff */
[----:B-----5:R-:W-:Y:S01]  /*13ed0*/  FMUL R140, R144, UR22 ;  /* 0x00000016908c7c20 */ /* 0x020fe20008400000 */
[----:B------:R-:W-:Y:S01]  /*13ee0*/  IMAD.WIDE.U32 R20, R30, 0x7, R20 ;  /* 0x000000071e147825 */ /* 0x000fe200078e0014 */
[----:B------:R-:W-:Y:S03]  /*13ef0*/  BSSY B1, `(.L_x_190) ;  /* 0x0000010000017945 */ /* 0x000fe60003800000 */
[----:B------:R-:W-:Y:S02]  /*13f00*/  IMAD.X R13, R13, 0x1, R33, P3 ;  /* 0x000000010d0d7824 */ /* 0x000fe400018e0621 */
[----:B---3--:R-:W-:-:S05]  /*13f10*/  FFMA R140, R141, UR21, R140 ;  /* 0x000000158d8c7c23 */ /* 0x008fca000800008c */
        /* <DEDUP_REMOVED lines=13> */
.L_x_191:
[----:B------:R-:W-:Y:S05]  /*13ff0*/  BSYNC B1 ;  /* 0x0000000000017941 */ /* 0x000fea0003800000 */
.L_x_190:
[----:B------:R-:W3:Y:S01]  /*14000*/  LDL.LU R143, [R1+0x214] ;  /* 0x00021400018f7983 */ /* 0x000ee20000300800 */
[----:B-----5:R-:W-:Y:S01]  /*14010*/  FMUL R142, R144, UR22 ;  /* 0x00000016908e7c20 */ /* 0x020fe20008400000 */
[----:B------:R-:W-:Y:S01]  /*14020*/  IMAD.WIDE.U32 R10, R30, 0x7, R10 ;  /* 0x000000071e0a7825 */ /* 0x000fe200078e000a */
[----:B------:R-:W-:Y:S01]  /*14030*/  ISETP.GT.AND P5, PT, R50, 0xd9, P0 ;  /* 0x000000d93200780c */ /* 0x000fe200007a4270 */
[----:B------:R-:W-:Y:S01]  /*14040*/  BSSY B1, `(.L_x_192) ;  /* 0x0000010000017945 */ /* 0x000fe20003800000 */
[----:B------:R-:W-:Y:S01]  /*14050*/  MOV R148, R144 ;  /* 0x0000009000947202 */ /* 0x000fe20000000f00 */
[----:B------:R-:W-:-:S04]  /*14060*/  IMAD.WIDE.U32 R6, R30, 0x7, R6 ;  /* 0x000000071e067825 */ /* 0x000fc800078e0006 */
[----:B---3--:R-:W-:-:S05]  /*14070*/  FFMA R142, R143, UR21, R142 ;  /* 0x000000158f8e7c23 */ /* 0x008fca000800008e */
        /* <DEDUP_REMOVED lines=12> */
.L_x_193:
[----:B------:R-:W-:Y:S05]  /*14140*/  BSYNC B1 ;  /* 0x0000000000017941 */ /* 0x000fea0003800000 */
.L_x_192:
[----:B------:R-:W4:Y:S01]  /*14150*/  LDL.LU R142, [R1+0x218] ;  /* 0x00021800018e7983 */ /* 0x000f220000300800 */
[----:B------:R-:W-:Y:S02]  /*14160*/  IMAD.IADD R7, R52, 0x1, R7 ;  /* 0x0000000134077824 */ /* 0x000fe400078e0207 */
[----:B-----5:R-:W-:Y:S01]  /*14170*/  FMUL R144, R148, UR22 ;  /* 0x0000001694907c20 */ /* 0x020fe20008400000 */
[----:B------:R-:W-:Y:S01]  /*14180*/  IADD3 R143, P3, R28, R6, RZ ;  /* 0x000000061c8f7210 */ /* 0x000fe20007f7e0ff */
[----:B------:R-:W2:Y:S01]  /*14190*/  LDL.LU R146, [R1+0x21c] ;  /* 0x00021c0001927983 */ /* 0x000ea20000300800 */
[----:B------:R-:W-:Y:S02]  /*141a0*/  ISETP.GT.AND P1, PT, R50, 0xe0, P2 ;  /* 0x000000e03200780c */ /* 0x000fe40001724270 */
[----:B------:R-:W-:Y:S01]  /*141b0*/  IADD3.X R145, R7, R27, RZ, P3, !PT ;  /* 0x0000001b07917210 */ /* 0x000fe20001ffe4ff */
[----:B----4-:R-:W-:Y:S01]  /*141c0*/  FFMA R144, R142, UR21, R144 ;  /* 0x000000158e907c23 */ /* 0x010fe20008000090 */
[----:B------:R-:W-:-:S04]  /*141d0*/  LEA R142, P3, R143, UR8, 0x2 ;  /* 0x000000088f8e7c11 */ /* 0x000fc8000f8610ff */
[----:B------:R-:W-:Y:S01]  /*141e0*/  LEA.HI.X R143, R143, UR9, R145, 0x2, P3 ;  /* 0x000000098f8f7c11 */ /* 0x000fe200098f1491 */
[----:B------:R4:W-:Y:S04]  /*141f0*/  @P5 STG.E desc[UR16][R12.64+0x20], R144 ;  /* 0x000020900c005986 */ /* 0x0009e8000c101910 */
[----:B------:R0:W4:Y:S01]  /*14200*/  @P1 LDG.E.LTC128B R148, desc[UR16][R142.64] ;  /* 0x000000108e941981 */ /* 0x000122000c1e1920 */
[----:B------:R-:W-:Y:S01]  /*14210*/  IADD3 R6, P3, R6, R30, RZ ;  /* 0x0000001e06067210 */ /* 0x000fe20007f7e0ff */
[----:B------:R-:W-:Y:S03]  /*14220*/  BSSY B1, `(.L_x_194) ;  /* 0x000000e000017945 */ /* 0x000fe60003800000 */
[----:B------:R-:W-:-:S02]  /*14230*/  IADD3.X R7, R7, R31, RZ, P3, !PT ;  /* 0x0000001f07077210 */ /* 0x000fc40001ffe4ff */
[----:B------:R-:W-:Y:S01]  /*14240*/  IADD3 R145, P3, R6, R28, RZ ;  /* 0x0000001c06917210 */ /* 0x000fe20007f7e0ff */
[----:B0-----:R-:W-:-:S04]  /*14250*/  IMAD.WIDE.U32 R142, R32, 0x1c, R12 ;  /* 0x0000001c208e7825 */ /* 0x001fc800078e000c */
[----:B------:R-:W-:Y:S02]  /*14260*/  IMAD.IADD R143, R53, 0x1, R143 ;  /* 0x00000001358f7824 */ /* 0x000fe400078e028f */
[----:B----4-:R-:W-:-:S04]  /*14270*/  FMUL R144, R148, UR22 ;  /* 0x0000001694907c20 */ /* 0x010fc80008400000 */
[----:B--2---:R-:W-:Y:S01]  /*14280*/  FFMA R144, R146, UR21, R144 ;  /* 0x0000001592907c23 */ /* 0x004fe20008000090 */
[----:B------:R-:W-:-:S04]  /*14290*/  IMAD.X R146, R7, 0x1, R27, P3 ;  /* 0x0000000107927824 */ /* 0x000fc800018e061b */
[----:B------:R0:W-:Y:S01]  /*142a0*/  @P1 STG.E desc[UR16][R142.64], R144 ;  /* 0x000000908e001986 */ /* 0x0001e2000c101910 */
[----:B------:R-:W-:Y:S02]  /*142b0*/  ISETP.GT.AND P1, PT, R50, 0xe1, P2 ;  /* 0x000000e13200780c */ /* 0x000fe40001724270 */
[----:B0-----:R-:W-:-:S04]  /*142c0*/  LEA R144, P3, R145, UR8, 0x2 ;  /* 0x0000000891907c11 */ /* 0x001fc8000f8610ff */
[----:B------:R-:W-:-:S07]  /*142d0*/  LEA.HI.X R145, R145, UR9, R146, 0x2, P3 ;  /* 0x0000000991917c11 */ /* 0x000fce00098f1492 */
[----:B------:R-:W-:Y:S05]  /*142e0*/  @!P1 BRA `(.L_x_195) ;  /* 0x0000000000049947 */ /* 0x000fea0003800000 */
[----:B------:R0:W5:Y:S02]  /*142f0*/  LDG.E.LTC128B R148, desc[UR16][R144.64] ;  /* 0x0000001090947981 */ /* 0x000164000c1e1920 */
.L_x_195:
[----:B------:R-:W-:Y:S05]  /*14300*/  BSYNC B1 ;  /* 0x0000000000017941 */ /* 0x000fea0003800000 */
.L_x_194:
        /* <DEDUP_REMOVED lines=20> */
.L_x_197:
[----:B------:R-:W-:Y:S05]  /*14450*/  BSYNC B1 ;  /* 0x0000000000017941 */ /* 0x000fea0003800000 */
.L_x_196:
        /* <DEDUP_REMOVED lines=20> */
.L_x_199:
[----:B------:R-:W-:Y:S05]  /*145a0*/  BSYNC B1 ;  /* 0x0000000000017941 */ /* 0x000fea0003800000 */
.L_x_198:
        /* <DEDUP_REMOVED lines=27> */
.L_x_201:
[----:B------:R-:W-:Y:S05]  /*14760*/  BSYNC B1 ;  /* 0x0000000000017941 */ /* 0x000fea0003800000 */
.L_x_200:
        /* <DEDUP_REMOVED lines=20> */
.L_x_203:
[----:B------:R-:W-:Y:S05]  /*148b0*/  BSYNC B1 ;  /* 0x0000000000017941 */ /* 0x000fea0003800000 */
.L_x_202:
        /* <DEDUP_REMOVED lines=20> */
.L_x_205:
[----:B------:R-:W-:Y:S05]  /*14a00*/  BSYNC B1 ;  /* 0x0000000000017941 */ /* 0x000fea0003800000 */
.L_x_204:
        /* <DEDUP_REMOVED lines=27> */
.L_x_207:
[----:B------:R-:W-:Y:S05]  /*14bc0*/  BSYNC B1 ;  /* 0x0000000000017941 */ /* 0x000fea0003800000 */
.L_x_206:
        /* <DEDUP_REMOVED lines=20> */
.L_x_209:
[----:B------:R-:W-:Y:S05]  /*14d10*/  BSYNC B1 ;  /* 0x0000000000017941 */ /* 0x000fea0003800000 */
.L_x_208:
        /* <DEDUP_REMOVED lines=20> */
.L_x_211:
[----:B------:R-:W-:Y:S05]  /*14e60*/  BSYNC B1 ;  /* 0x0000000000017941 */ /* 0x000fea0003800000 */
.L_x_210:
[----:B------:R-:W4:Y:S01]  /*14e70*/  LDL.LU R154, [R1+0x248] ;  /* 0x00024800019a7983 */ /* 0x000f220000300800 */
[----:B------:R-:W-:Y:S01]  /*14e80*/  IADD3 R29, P3, R28, R6, RZ ;  /* 0x000000061c1d7210 */ /* 0x000fe20007f7e0ff */
[----:B-----5:R-:W-:Y:S01]  /*14e90*/  FMUL R156, R157, UR22 ;  /* 0x000000169d9c7c20 */ /* 0x020fe20008400000 */
[----:B------:R-:W-:Y:S01]  /*14ea0*/  IADD3 R26, R52, R7, RZ ;  /* 0x00000007341a7210 */ /* 0x000fe20007ffe0ff */
[----:B------:R-:W3:Y:S01]  /*14eb0*/  LDL.LU R159, [R1+0x24c] ;  /* 0x00024c00019f7983 */ /* 0x000ee20000300800 */
[----:B------:R-:W-:-:S03]  /*14ec0*/  ISETP.GT.AND P1, PT, R50, 0xf8, P2 ;  /* 0x000000f83200780c */ /* 0x000fc60001724270 */
[----:B------:R-:W-:Y:S02]  /*14ed0*/  IMAD.X R7, R26, 0x1, R27, P3 ;  /* 0x000000011a077824 */ /* 0x000fe400018e061b */
[----:B------:R-:W-:-:S04]  /*14ee0*/  IMAD.WIDE.U32 R20, R30, 0x7, R20 ;  /* 0x000000071e147825 */ /* 0x000fc800078e0014 */
[----:B----4-:R-:W-:Y:S01]  /*14ef0*/  FFMA R156, R154, UR21, R156 ;  /* 0x000000159a9c7c23 */ /* 0x010fe2000800009c */
[----:B------:R-:W-:-:S04]  /*14f00*/  LEA R154, P5, R29, UR8, 0x2 ;  /* 0x000000081d9a7c11 */ /* 0x000fc8000f8a10ff */
[----:B------:R-:W-:Y:S01]  /*14f10*/  LEA.HI.X R155, R29, UR9, R7, 0x2, P5 ;  /* 0x000000091d9b7c11 */ /* 0x000fe2000a8f1407 */
[----:B------:R4:W-:Y:S01]  /*14f20*/  @P6 STG.E desc[UR16][R12.64+0x20], R156 ;  /* 0x0000209c0c006986 */ /* 0x0009e2000c101910 */
[----:B------:R-:W-:-:S06]  /*14f30*/  MOV R29, R157 ;  /* 0x0000009d001d7202 */ /* 0x000fcc0000000f00 */
[----:B------:R-:W2:Y:S01]  /*14f40*/  @P1 LDG.E.LTC128B R29, desc[UR16][R154.64] ;  /* 0x000000109a1d1981 */ /* 0x000ea2000c1e1920 */
[-C--:B------:R-:W-:Y:S01]  /*14f50*/  IADD3 R28, P3, P5, R28, R30.reuse, R6 ;  /* 0x0000001e1c1c7210 */ /* 0x080fe20007d7e006 */
[----:B------:R-:W-:Y:S01]  /*14f60*/  IMAD.WIDE.U32 R10, R30, 0x7, R10 ;  /* 0x000000071e0a7825 */ /* 0x000fe200078e000a */
[----:B------:R-:W-:Y:S01]  /*14f70*/  IADD3 R6, P6, R20, R30, RZ ;  /* 0x0000001e14067210 */ /* 0x000fe20007fde0ff */
[----:B------:R-:W-:Y:S01]  /*14f80*/  BSSY B1, `(.L_x_212) ;  /* 0x0000016000017945 */ /* 0x000fe20003800000 */
[----:B------:R-:W-:Y:S02]  /*14f90*/  ISETP.GT.AND P2, PT, R50, 0xf9, P2 ;  /* 0x000000f93200780c */ /* 0x000fe40001744270 */
[----:B------:R-:W-:Y:S01]  /*14fa0*/  IADD3.X R7, R31, R52, R21, P6, !PT ;  /* 0x000000341f077210 */ /* 0x000fe200037fe415 */
[----:B------:R-:W-:Y:S01]  /*14fb0*/  IMAD.WIDE.U32 R20, R32, 0x1c, R12 ;  /* 0x0000001c20147825 */ /* 0x000fe200078e000c */
[-C--:B------:R-:W-:Y:S02]  /*14fc0*/  IADD3 R10, P6, R10, R30.reuse, RZ ;  /* 0x0000001e0a0a7210 */ /* 0x080fe40007fde0ff */
[----:B------:R-:W-:Y:S01]  /*14fd0*/  IADD3.X R27, R27, R31, R26, P3, P5 ;  /* 0x0000001f1b1b7210 */ /* 0x000fe20001fea41a */
[----:B------:R-:W-:Y:S01]  /*14fe0*/  IMAD.WIDE.U32 R6, R3, R30, R6 ;  /* 0x0000001e03067225 */ /* 0x000fe200078e0006 */
[----:B------:R-:W-:-:S02]  /*14ff0*/  IADD3.X R11, R31, R52, R11, P6, !PT ;  /* 0x000000341f0b7210 */ /* 0x000fc400037fe40b */
[----:B------:R-:W-:Y:S01]  /*15000*/  LEA R26, P3, R28, UR8, 0x2 ;  /* 0x000000081c1a7c11 */ /* 0x000fe2000f8610ff */
[----:B------:R-:W-:Y:S01]  /*15010*/  IMAD.IADD R21, R53, 0x1, R21 ;  /* 0x0000000135157824 */ /* 0x000fe200078e0215 */
[----:B------:R-:W-:Y:S01]  /*15020*/  IADD3 R6, P6, R34, R6, RZ ;  /* 0x0000000622067210 */ /* 0x000fe20007fde0ff */
[----:B------:R-:W-:Y:S01]  /*15030*/  IMAD.WIDE.U32 R10, R3, R30, R10 ;  /* 0x0000001e030a7225 */ /* 0x000fe200078e000a */
[----:B------:R-:W-:Y:S02]  /*15040*/  LEA.HI.X R27, R28, UR9, R27, 0x2, P3 ;  /* 0x000000091c1b7c11 */ /* 0x000fe400098f141b */
[----:B------:R-:W-:Y:S02]  /*15050*/  IADD3.X R7, R35, R0, R7, P6, !PT ;  /* 0x0000000023077210 */ /* 0x000fe400037fe407 */
[----:B------:R-:W-:Y:S01]  /*15060*/  IADD3 R10, P6, R34, R10, RZ ;  /* 0x0000000a220a7210 */ /* 0x000fe20007fde0ff */
[----:B------:R-:W-:-:S03]  /*15070*/  IMAD.WIDE.U32 R6, R2, UR14, R6 ;  /* 0x0000000e02067c25 */ /* 0x000fc6000f8e0006 */
[----:B------:R-:W-:Y:S01]  /*15080*/  IADD3.X R11, R35, R0, R11, P6, !PT ;  /* 0x00000000230b7210 */ /* 0x000fe200037fe40b */
[----:B--2---:R-:W-:-:S04]  /*15090*/  FMUL R0, R29, UR22 ;  /* 0x000000161d007c20 */ /* 0x004fc80008400000 */
[----:B---3--:R-:W-:-:S05]  /*150a0*/  FFMA R0, R159, UR21, R0 ;  /* 0x000000159f007c23 */ /* 0x008fca0008000000 */
[----:B------:R4:W-:Y:S01]  /*150b0*/  @P1 STG.E desc[UR16][R20.64], R0 ;  /* 0x0000000014001986 */ /* 0x0009e2000c101910 */
[----:B------:R-:W-:Y:S05]  /*150c0*/  @!P2 BRA `(.L_x_213) ;  /* 0x000000000004a947 */ /* 0x000fea0003800000 */
[----:B------:R2:W5:Y:S02]  /*150d0*/  LDG.E.LTC128B R29, desc[UR16][R26.64] ;  /* 0x000000101a1d7981 */ /* 0x000564000c1e1920 */
.L_x_213:
[----:B------:R-:W-:Y:S05]  /*150e0*/  BSYNC B1 ;  /* 0x0000000000017941 */ /* 0x000fea0003800000 */
.L_x_212:
[----:B------:R-:W3:Y:S01]  /*150f0*/  LDL.LU R28, [R1+0x250] ;  /* 0x00025000011c7983 */ /* 0x000ee20000300800 */
[----:B----4-:R-:W-:Y:S01]  /*15100*/  IADD3 R12, P1, R12, R158, RZ ;  /* 0x0000009e0c0c7210 */ /* 0x010fe20007f3e0ff */
[----:B-----5:R-:W-:Y:S01]  /*15110*/  FMUL R3, R29, UR22 ;  /* 0x000000161d037c20 */ /* 0x020fe20008400000 */
[----:B------:R-:W-:Y:S01]  /*15120*/  ISETP.GT.AND P3, PT, R50, 0xf8, P0 ;  /* 0x000000f83200780c */ /* 0x000fe20000764270 */
[----:B------:R-:W-:Y:S01]  /*15130*/  BSSY B1, `(.L_x_214) ;  /* 0x000000a000017945 */ /* 0x000fe20003800000 */
[----:B------:R-:W-:Y:S01]  /*15140*/  IADD3 R0, R7, UR6, RZ ;  /* 0x0000000607007c10 */ /* 0x000fe2000fffe0ff */
[----:B------:R-:W-:Y:S01]  /*15150*/  IMAD.X R13, R13, 0x1, R33, P1 ;  /* 0x000000010d0d7824 */ /* 0x000fe200008e0621 */
[----:B--2---:R-:W-:Y:S01]  /*15160*/  LEA R26, P5, R6, UR8, 0x2 ;  /* 0x00000008061a7c11 */ /* 0x004fe2000f8a10ff */
[----:B------:R-:W-:-:S03]  /*15170*/  IMAD.WIDE.U32 R10, R2, UR14, R10 ;  /* 0x0000000e020a7c25 */ /* 0x000fc6000f8e000a */
[----:B------:R-:W-:Y:S01]  /*15180*/  LEA.HI.X R27, R6, UR9, R0, 0x2, P5 ;  /* 0x00000009061b7c11 */ /* 0x000fe2000a8f1400 */
[----:B---3--:R-:W-:-:S05]  /*15190*/  FFMA R3, R28, UR21, R3 ;  /* 0x000000151c037c23 */ /* 0x008fca0008000003 */
[----:B------:R2:W-:Y:S01]  /*151a0*/  @P2 STG.E desc[UR16][R12.64], R3 ;  /* 0x000000030c002986 */ /* 0x0005e2000c101910 */
[----:B------:R-:W-:Y:S05]  /*151b0*/  @!P3 BRA `(.L_x_215) ;  /* 0x000000000004b947 */ /* 0x000fea0003800000 */
[----:B------:R3:W5:Y:S02]  /*151c0*/  LDG.E.LTC128B R29, desc[UR16][R26.64+0x20] ;  /* 0x000020101a1d7981 */ /* 0x000764000c1e1920 */
.L_x_215:
[----:B------:R-:W-:Y:S05]  /*151d0*/  BSYNC B1 ;  /* 0x0000000000017941 */ /* 0x000fea0003800000 */
.L_x_214:
[----:B------:R-:W4:Y:S01]  /*151e0*/  LDL.LU R6, [R1+0x254] ;  /* 0x0002540001067983 */ /* 0x000f220000300800 */
[----:B-----5:R-:W-:Y:S01]  /*151f0*/  FMUL R0, R29, UR22 ;  /* 0x000000161d007c20 */ /* 0x020fe20008400000 */
[----:B------:R-:W-:Y:S01]  /*15200*/  ISETP.GT.AND P1, PT, R50, 0xf9, P0 ;  /* 0x000000f93200780c */ /* 0x000fe20000724270 */
[----:B------:R-:W-:Y:S01]  /*15210*/  BSSY B1, `(.L_x_216) ;  /* 0x0000009000017945 */ /* 0x000fe20003800000 */
[----:B--2---:R-:W-:Y:S02]  /*15220*/  IADD3 R3, R11, UR6, RZ ;  /* 0x000000060b037c10 */ /* 0x004fe4000fffe0ff */
[C---:B------:R-:W-:Y:S02]  /*15230*/  LEA R2, P2, R10.reuse, UR8, 0x2 ;  /* 0x000000080a027c11 */ /* 0x040fe4000f8410ff */
[----:B------:R-:W-:Y:S02]  /*15240*/  ISETP.GT.AND P0, PT, R51, 0x80, PT ;  /* 0x000000803300780c */ /* 0x000fe40003f04270 */
[----:B------:R-:W-:Y:S01]  /*15250*/  LEA.HI.X R3, R10, UR9, R3, 0x2, P2 ;  /* 0x000000090a037c11 */ /* 0x000fe200090f1403 */
[----:B----4-:R-:W-:-:S05]  /*15260*/  FFMA R0, R6, UR21, R0 ;  /* 0x0000001506007c23 */ /* 0x010fca0008000000 */
[----:B------:R2:W-:Y:S01]  /*15270*/  @P3 STG.E desc[UR16][R20.64+0x20], R0 ;  /* 0x0000200014003986 */ /* 0x0005e2000c101910 */
[----:B------:R-:W-:Y:S05]  /*15280*/  @!P1 BRA `(.L_x_217) ;  /* 0x0000000000049947 */ /* 0x000fea0003800000 */
[----:B------:R4:W5:Y:S02]  /*15290*/  LDG.E.LTC128B R29, desc[UR16][R2.64+0x20] ;  /* 0x00002010021d7981 */ /* 0x000964000c1e1920 */
.L_x_217:
[----:B------:R-:W-:Y:S05]  /*152a0*/  BSYNC B1 ;  /* 0x0000000000017941 */ /* 0x000fea0003800000 */
.L_x_216:
[----:B------:R-:W3:Y:S01]  /*152b0*/  LDL.LU R6, [R1+0x258] ;  /* 0x0002580001067983 */ /* 0x000ee20000300800 */
[----:B--2--5:R-:W-:Y:S01]  /*152c0*/  FMUL R0, R29, UR22 ;  /* 0x000000161d007c20 */ /* 0x024fe20008400000 */
[----:B------:R-:W-:Y:S01]  /*152d0*/  ISETP.GT.AND P2, PT, R50, RZ, P0 ;  /* 0x000000ff3200720c */ /* 0x000fe20000744270 */
[----:B------:R-:W-:Y:S02]  /*152e0*/  BSSY B1, `(.L_x_218) ;  /* 0x0000005000017945 */ /* 0x000fe40003800000 */
[----:B---3--:R-:W-:-:S05]  /*152f0*/  FFMA R0, R6, UR21, R0 ;  /* 0x0000001506007c23 */ /* 0x008fca0008000000 */
[----:B------:R2:W-:Y:S05]  /*15300*/  @P1 STG.E desc[UR16][R12.64+0x20], R0 ;  /* 0x000020000c001986 */ /* 0x0005ea000c101910 */
[----:B------:R-:W-:Y:S05]  /*15310*/  @!P2 BRA `(.L_x_219) ;  /* 0x000000000004a947 */ /* 0x000fea0003800000 */
[----:B------:R3:W5:Y:S02]  /*15320*/  LDG.E.LTC128B R29, desc[UR16][R40.64+0x200] ;  /* 0x00020010281d7981 */ /* 0x000764000c1e1920 */
.L_x_219:
[----:B------:R-:W-:Y:S05]  /*15330*/  BSYNC B1 ;  /* 0x0000000000017941 */ /* 0x000fea0003800000 */
.L_x_218:
[----:B------:R-:W4:Y:S01]  /*15340*/  LDL.LU R6, [R1+0x25c] ;  /* 0x00025c0001067983 */ /* 0x000f220000300800 */
[----:B--2--5:R-:W-:Y:S01]  /*15350*/  FMUL R0, R29, UR22 ;  /* 0x000000161d007c20 */ /* 0x024fe20008400000 */
[----:B------:R-:W-:Y:S01]  /*15360*/  ISETP.GT.AND P3, PT, R50, 0x1, P0 ;  /* 0x000000013200780c */ /* 0x000fe20000764270 */
[----:B------:R-:W-:Y:S01]  /*15370*/  BSSY B1, `(.L_x_220) ;  /* 0x0000006000017945 */ /* 0x000fe20003800000 */
[----:B------:R-:W-:Y:S01]  /*15380*/  ISETP.GT.AND P1, PT, R51, 0x88, PT ;  /* 0x000000883300780c */ /* 0x000fe20003f24270 */
[----:B----4-:R-:W-:-:S05]  /*15390*/  FFMA R0, R6, UR21, R0 ;  /* 0x0000001506007c23 */ /* 0x010fca0008000000 */
[----:B------:R2:W-:Y:S05]  /*153a0*/  @P2 STG.E desc[UR16][R24.64+0x200], R0 ;  /* 0x0002000018002986 */ /* 0x0005ea000c101910 */
[----:B------:R-:W-:Y:S05]  /*153b0*/  @!P3 BRA `(.L_x_221) ;  /* 0x000000000004b947 */ /* 0x000fea0003800000 */
[----:B------:R4:W5:Y:S02]  /*153c0*/  LDG.E.LTC128B R29, desc[UR16][R38.64+0x200] ;  /* 0x00020010261d7981 */ /* 0x000964000c1e1920 */
.L_x_221:
[----:B------:R-:W-:Y:S05]  /*153d0*/  BSYNC B1 ;  /* 0x0000000000017941 */ /* 0x000fea0003800000 */
.L_x_220:
        /* <DEDUP_REMOVED lines=8> */
.L_x_223:
[----:B------:R-:W-:Y:S05]  /*15460*/  BSYNC B1 ;  /* 0x0000000000017941 */ /* 0x000fea0003800000 */
.L_x_222:
[----:B------:R-:W4:Y:S01]  /*15470*/  LDL.LU R6, [R1+0x264] ;  /* 0x0002640001067983 */ /* 0x000f220000300800 */
[C---:B------:R-:W-:Y:S01]  /*15480*/  ISETP.GT.AND P3, PT, R50.reuse, 0x1, P1 ;  /* 0x000000013200780c */ /* 0x040fe20000f64270 */
[----:B--2--5:R-:W-:Y:S01]  /*15490*/  FMUL R0, R29, UR22 ;  /* 0x000000161d007c20 */ /* 0x024fe20008400000 */
[----:B------:R-:W-:Y:S01]  /*154a0*/  BSSY B1, `(.L_x_224) ;  /* 0x0000007000017945 */ /* 0x000fe20003800000 */
[----:B------:R-:W-:Y:S02]  /*154b0*/  ISETP.GT.AND P2, PT, R50, 0x8, P0 ;  /* 0x000000083200780c */ /* 0x000fe40000744270 */
[----:B----4-:R-:W-:-:S05]  /*154c0*/  FFMA R0, R6, UR21, R0 ;  /* 0x0000001506007c23 */ /* 0x010fca0008000000 */
[----:B------:R2:W-:Y:S02]  /*154d0*/  @P5 STG.E desc[UR16][R24.64+0x220], R0 ;  /* 0x0002200018005986 */ /* 0x0005e4000c101910 */
[----:B--2---:R-:W-:Y:S01]  /*154e0*/  IMAD.MOV.U32 R0, RZ, RZ, R29 ;  /* 0x000000ffff007224 */ /* 0x004fe200078e001d */
[----:B------:R-:W-:Y:S06]  /*154f0*/  @!P3 BRA `(.L_x_225) ;  /* 0x000000000004b947 */ /* 0x000fec0003800000 */
[----:B------:R2:W5:Y:S02]  /*15500*/  LDG.E.LTC128B R0, desc[UR16][R38.64+0x220] ;  /* 0x0002201026007981 */ /* 0x000564000c1e1920 */
.L_x_225:
[----:B------:R-:W-:Y:S05]  /*15510*/  BSYNC B1 ;  /* 0x0000000000017941 */ /* 0x000fea0003800000 */
.L_x_224:
[----:B------:R-:W4:Y:S01]  /*15520*/  LDL.LU R7, [R1+0x268] ;  /* 0x0002680001077983 */ /* 0x000f220000300800 */
[----:B-----5:R-:W-:Y:S01]  /*15530*/  FMUL R6, R0, UR22 ;  /* 0x0000001600067c20 */ /* 0x020fe20008400000 */
[----:B------:R-:W-:Y:S01]  /*15540*/  MOV R10, R4 ;  /* 0x00000004000a7202 */ /* 0x000fe20000000f00 */
[----:B------:R-:W-:Y:S01]  /*15550*/  IMAD.MOV.U32 R11, RZ, RZ, R5 ;  /* 0x000000ffff0b7224 */ /* 0x000fe200078e0005 */
[----:B------:R-:W3:Y:S01]  /*15560*/  LDL.LU R12, [R1+0x26c] ;  /* 0x00026c00010c7983 */ /* 0x000ee20000300800 */
[----:B----4-:R-:W-:-:S05]  /*15570*/  FFMA R6, R7, UR21, R6 ;  /* 0x0000001507067c23 */ /* 0x010fca0008000006 */
[----:B------:R4:W-:Y:S04]  /*15580*/  @P3 STG.E desc[UR16][R10.64+0x220], R6 ;  /* 0x000220060a003986 */ /* 0x0009e8000c101910 */
[----:B------:R-:W2:Y:S01]  /*15590*/  @P2 LDG.E.LTC128B R0, desc[UR16][R46.64+0x200] ;  /* 0x000200102e002981 */ /* 0x000ea2000c1e1920 */
[----:B------:R-:W-:Y:S01]  /*155a0*/  ISETP.GT.AND P5, PT, R50, 0x9, P0 ;  /* 0x000000093200780c */ /* 0x000fe200007a4270 */
[----:B------:R-:W-:Y:S01]  /*155b0*/  BSSY B1, `(.L_x_226) ;  /* 0x0000009000017945 */ /* 0x000fe20003800000 */
[----:B----4-:R-:W-:Y:S01]  /*155c0*/  IMAD.WIDE.U32 R10, R32, 0x1c, R10 ;  /* 0x0000001c200a7825 */ /* 0x010fe200078e000a */
[----:B------:R-:W-:-:S04]  /*155d0*/  IADD3 R6, P3, R4, R158, RZ ;  /* 0x0000009e04067210 */ /* 0x000fc80007f7e0ff */
[----:B------:R-:W-:Y:S01]  /*155e0*/  IADD3 R11, R53, R11, RZ ;  /* 0x0000000b350b7210 */ /* 0x000fe20007ffe0ff */
[----:B--2---:R-:W-:-:S04]  /*155f0*/  FMUL R7, R0, UR22 ;  /* 0x0000001600077c20 */ /* 0x004fc80008400000 */
[----:B---3--:R-:W-:-:S05]  /*15600*/  FFMA R12, R12, UR21, R7 ;  /* 0x000000150c0c7c23 */ /* 0x008fca0008000007 */
[----:B------:R2:W-:Y:S01]  /*15610*/  @P2 STG.E desc[UR16][R10.64+0x200], R12 ;  /* 0x0002000c0a002986 */ /* 0x0005e2000c101910 */
[----:B------:R-:W-:Y:S05]  /*15620*/  @!P5 BRA `(.L_x_227) ;  /* 0x000000000004d947 */ /* 0x000fea0003800000 */
[----:B------:R3:W5:Y:S02]  /*15630*/  LDG.E.LTC128B R0, desc[UR16][R8.64+0x200] ;  /* 0x0002001008007981 */ /* 0x000764000c1e1920 */
.L_x_227:
[----:B------:R-:W-:Y:S05]  /*15640*/  BSYNC B1 ;  /* 0x0000000000017941 */ /* 0x000fea0003800000 */
.L_x_226:
[----:B--2---:R-:W2:Y:S01]  /*15650*/  LDL.LU R12, [R1+0x270] ;  /* 0x00027000010c7983 */ /* 0x004ea20000300800 */
[----:B-----5:R-:W-:Y:S01]  /*15660*/  FMUL R4, R0, UR22 ;  /* 0x0000001600047c20 */ /* 0x020fe20008400000 */
[----:B------:R-:W-:Y:S01]  /*15670*/  IMAD.X R7, R5, 0x1, R33, P3 ;  /* 0x0000000105077824 */ /* 0x000fe200018e0621 */
[----:B------:R-:W-:Y:S01]  /*15680*/  ISETP.GT.AND P2, PT, R50, 0x8, P1 ;  /* 0x000000083200780c */ /* 0x000fe20000f44270 */
[----:B------:R-:W-:Y:S01]  /*15690*/  BSSY B1, `(.L_x_228) ;  /* 0x0000005000017945 */ /* 0x000fe20003800000 */
[----:B--2---:R-:W-:-:S05]  /*156a0*/  FFMA R4, R12, UR21, R4 ;  /* 0x000000150c047c23 */ /* 0x004fca0008000004 */
[----:B------:R2:W-:Y:S06]  /*156b0*/  @P5 STG.E desc[UR16][R6.64+0x200], R4 ;  /* 0x0002000406005986 */ /* 0x0005ec000c101910 */
[----:B------:R-:W-:Y:S05]  /*156c0*/  @!P2 BRA `(.L_x_229) ;  /* 0x000000000004a947 */ /* 0x000fea0003800000 */
[----:B------:R4:W5:Y:S02]  /*156d0*/  LDG.E.LTC128B R0, desc[UR16][R46.64+0x220] ;  /* 0x000220102e007981 */ /* 0x000964000c1e1920 */
.L_x_229:
[----:B------:R-:W-:Y:S05]  /*156e0*/  BSYNC B1 ;  /* 0x0000000000017941 */ /* 0x000fea0003800000 */
.L_x_228:
[----:B------:R-:W3:Y:S01]  /*156f0*/  LDL.LU R5, [R1+0x274] ;  /* 0x0002740001057983 */ /* 0x000ee20000300800 */
[----:B--2--5:R-:W-:Y:S01]  /*15700*/  FMUL R4, R0, UR22 ;  /* 0x0000001600047c20 */ /* 0x024fe20008400000 */
[C---:B------:R-:W-:Y:S01]  /*15710*/  ISETP.GT.AND P5, PT, R50.reuse, 0x9, P1 ;  /* 0x000000093200780c */ /* 0x040fe20000fa4270 */
[----:B------:R-:W-:Y:S01]  /*15720*/  BSSY B1, `(.L_x_230) ;  /* 0x0000006000017945 */ /* 0x000fe20003800000 */
[----:B------:R-:W-:Y:S01]  /*15730*/  ISETP.GT.AND P3, PT, R50, 0x10, P0 ;  /* 0x000000103200780c */ /* 0x000fe20000764270 */
[----:B---3--:R-:W-:-:S05]  /*15740*/  FFMA R4, R5, UR21, R4 ;  /* 0x0000001505047c23 */ /* 0x008fca0008000004 */
[----:B------:R2:W-:Y:S05]  /*15750*/  @P2 STG.E desc[UR16][R10.64+0x220], R4 ;  /* 0x000220040a002986 */ /* 0x0005ea000c101910 */
[----:B------:R-:W-:Y:S05]  /*15760*/  @!P5 BRA `(.L_x_231) ;  /* 0x000000000004d947 */ /* 0x000fea0003800000 */
[----:B------:R3:W5:Y:S02]  /*15770*/  LDG.E.LTC128B R0, desc[UR16][R8.64+0x220] ;  /* 0x0002201008007981 */ /* 0x000764000c1e1920 */
.L_x_231:
[----:B------:R-:W-:Y:S05]  /*15780*/  BSYNC B1 ;  /* 0x0000000000017941 */ /* 0x000fea0003800000 */
.L_x_230:
[----:B------:R-:W4:Y:S01]  /*15790*/  LDL.LU R5, [R1+0x278] ;  /* 0x0002780001057983 */ /* 0x000f220000300800 */
[----:B--2--5:R-:W-:Y:S01]  /*157a0*/  FMUL R4, R0, UR22 ;  /* 0x0000001600047c20 */ /* 0x024fe20008400000 */
[----:B---3--:R-:W-:Y:S01]  /*157b0*/  MOV R8, R6 ;  /* 0x0000000600087202 */ /* 0x008fe20000000f00 */
[----:B------:R-:W-:Y:S01]  /*157c0*/  IMAD.MOV.U32 R9, RZ, RZ, R7 ;  /* 0x000000ffff097224 */ /* 0x000fe200078e0007 */
[----:B------:R-:W2:Y:S01]  /*157d0*/  LDL.LU R10, [R1+0x27c] ;  /* 0x00027c00010a7983 */ /* 0x000ea20000300800 */
[----:B----4-:R-:W-:-:S05]  /*157e0*/  FFMA R4, R5, UR21, R4 ;  /* 0x0000001505047c23 */ /* 0x010fca0008000004 */
[----:B------:R3:W-:Y:S04]  /*157f0*/  @P5 STG.E desc[UR16][R8.64+0x220], R4 ;  /* 0x0002200408005986 */ /* 0x0007e8000c101910 */
[----:B------:R-:W4:Y:S01]  /*15800*/  @P3 LDG.E.LTC128B R0, desc[UR16][R44.64+0x200] ;  /* 0x000200102c003981 */ /* 0x000f22000c1e1920 */
[----:B------:R-:W-:Y:S01]  /*15810*/  ISETP.GT.AND P6, PT, R50, 0x11, P0 ;  /* 0x000000113200780c */ /* 0x000fe200007c4270 */
[----:B------:R-:W-:Y:S01]  /*15820*/  BSSY B1, `(.L_x_232) ;  /* 0x0000009000017945 */ /* 0x000fe20003800000 */
[----:B---3--:R-:W-:Y:S01]  /*15830*/  IMAD.WIDE.U32 R8, R32, 0x1c, R8 ;  /* 0x0000001c20087825 */ /* 0x008fe200078e0008 */
[----:B------:R-:W-:-:S04]  /*15840*/  IADD3 R4, P5, R6, R158, RZ ;  /* 0x0000009e06047210 */ /* 0x000fc80007fbe0ff */
[----:B------:R-:W-:Y:S01]  /*15850*/  IADD3 R9, R53, R9, RZ ;  /* 0x0000000935097210 */ /* 0x000fe20007ffe0ff */
[----:B----4-:R-:W-:-:S04]  /*15860*/  FMUL R5, R0, UR22 ;  /* 0x0000001600057c20 */ /* 0x010fc80008400000 */
[----:B--2---:R-:W-:-:S05]  /*15870*/  FFMA R10, R10, UR21, R5 ;  /* 0x000000150a0a7c23 */ /* 0x004fca0008000005 */
[----:B------:R2:W-:Y:S01]  /*15880*/  @P3 STG.E desc[UR16][R8.64+0x200], R10 ;  /* 0x0002000a08003986 */ /* 0x0005e2000c101910 */
[----:B------:R-:W-:Y:S05]  /*15890*/  @!P6 BRA `(.L_x_233) ;  /* 0x000000000004e947 */ /* 0x000fea0003800000 */
[----:B------:R3:W5:Y:S02]  /*158a0*/  LDG.E.LTC128B R0, desc[UR16][R14.64+0x200] ;  /* 0x000200100e007981 */ /* 0x000764000c1e1920 */
.L_x_233:
[----:B------:R-:W-:Y:S05]  /*158b0*/  BSYNC B1 ;  /* 0x0000000000017941 */ /* 0x000fea0003800000 */
.L_x_232:
        /* <DEDUP_REMOVED lines=9> */
.L_x_235:
[----:B------:R-:W-:Y:S05]  /*15950*/  BSYNC B1 ;  /* 0x0000000000017941 */ /* 0x000fea0003800000 */
.L_x_234:
        /* <DEDUP_REMOVED lines=9> */
.L_x_237:
[----:B------:R-:W-:Y:S05]  /*159f0*/  BSYNC B1 ;  /* 0x0000000000017941 */ /* 0x000fea0003800000 */
.L_x_236:
[----:B------:R-:W4:Y:S01]  /*15a00*/  LDL.LU R7, [R1+0x288] ;  /* 0x0002880001077983 */ /* 0x000f220000300800 */
[----:B--2--5:R-:W-:Y:S01]  /*15a10*/  FMUL R6, R0, UR22 ;  /* 0x0000001600067c20 */ /* 0x024fe20008400000 */
[----:B------:R-:W-:Y:S01]  /*15a20*/  MOV R8, R4 ;  /* 0x0000000400087202 */ /* 0x000fe20000000f00 */
[----:B------:R-:W-:Y:S01]  /*15a30*/  IMAD.MOV.U32 R9, RZ, RZ, R5 ;  /* 0x000000ffff097224 */ /* 0x000fe200078e0005 */
[----:B------:R-:W2:Y:S01]  /*15a40*/  LDL.LU R10, [R1+0x28c] ;  /* 0x00028c00010a7983 */ /* 0x000ea20000300800 */
[----:B----4-:R-:W-:-:S05]  /*15a50*/  FFMA R6, R7, UR21, R6 ;  /* 0x0000001507067c23 */ /* 0x010fca0008000006 */
[----:B------:R4:W-:Y:S04]  /*15a60*/  @P5 STG.E desc[UR16][R8.64+0x220], R6 ;  /* 0x0002200608005986 */ /* 0x0009e8000c101910 */
[----:B------:R-:W3:Y:S01]  /*15a70*/  @P3 LDG.E.LTC128B R0, desc[UR16][R42.64+0x200] ;  /* 0x000200102a003981 */ /* 0x000ee2000c1e1920 */
[----:B------:R-:W-:Y:S01]  /*15a80*/  ISETP.GT.AND P6, PT, R50, 0x19, P0 ;  /* 0x000000193200780c */ /* 0x000fe200007c4270 */
[----:B------:R-:W-:Y:S01]  /*15a90*/  BSSY B1, `(.L_x_238) ;  /* 0x0000009000017945 */ /* 0x000fe20003800000 */
[----:B----4-:R-:W-:Y:S01]  /*15aa0*/  IMAD.WIDE.U32 R8, R32, 0x1c, R8 ;  /* 0x0000001c20087825 */ /* 0x010fe200078e0008 */
[----:B------:R-:W-:-:S04]  /*15ab0*/  IADD3 R6, P5, R4, R158, RZ ;  /* 0x0000009e04067210 */ /* 0x000fc80007fbe0ff */
[----:B------:R-:W-:Y:S01]  /*15ac0*/  IADD3 R9, R53, R9, RZ ;  /* 0x0000000935097210 */ /* 0x000fe20007ffe0ff */
[----:B---3--:R-:W-:-:S04]  /*15ad0*/  FMUL R7, R0, UR22 ;  /* 0x0000001600077c20 */ /* 0x008fc80008400000 */
[----:B--2---:R-:W-:-:S05]  /*15ae0*/  FFMA R10, R10, UR21, R7 ;  /* 0x000000150a0a7c23 */ /* 0x004fca0008000007 */
[----:B------:R2:W-:Y:S01]  /*15af0*/  @P3 STG.E desc[UR16][R8.64+0x200], R10 ;  /* 0x0002000a08003986 */ /* 0x0005e2000c101910 */
[----:B------:R-:W-:Y:S05]  /*15b00*/  @!P6 BRA `(.L_x_239) ;  /* 0x000000000004e947 */ /* 0x000fea0003800000 */
[----:B------:R3:W5:Y:S02]  /*15b10*/  LDG.E.LTC128B R0, desc[UR16][R16.64+0x200] ;  /* 0x0002001010007981 */ /* 0x000764000c1e1920 */
.L_x_239:
[----:B------:R-:W-:Y:S05]  /*15b20*/  BSYNC B1 ;  /* 0x0000000000017941 */ /* 0x000fea0003800000 */
.L_x_238:
        /* <DEDUP_REMOVED lines=9> */
.L_x_241:
[----:B------:R-:W-:Y:S05]  /*15bc0*/  BSYNC B1 ;  /* 0x0000000000017941 */ /* 0x000fea0003800000 */
.L_x_240:
        /* <DEDUP_REMOVED lines=9> */
.L_x_243:
[----:B------:R-:W-:Y:S05]  /*15c60*/  BSYNC B1 ;  /* 0x0000000000017941 */ /* 0x000fea0003800000 */
.L_x_242:
        /* <DEDUP_REMOVED lines=18> */
.L_x_245:
[----:B------:R-:W-:Y:S05]  /*15d90*/  BSYNC B1 ;  /* 0x0000000000017941 */ /* 0x000fea0003800000 */
.L_x_244:
        /* <DEDUP_REMOVED lines=9> */
.L_x_247:
[----:B------:R-:W-:Y:S05]  /*15e30*/  BSYNC B1 ;  /* 0x0000000000017941 */ /* 0x000fea0003800000 */
.L_x_246:
        /* <DEDUP_REMOVED lines=9> */
.L_x_249:
[----:B------:R-:W-:Y:S05]  /*15ed0*/  BSYNC B1 ;  /* 0x0000000000017941 */ /* 0x000fea0003800000 */
.L_x_248:
        /* <DEDUP_REMOVED lines=10> */
[----:B------:R-:W-:Y:S01]  /*15f80*/  IADD3 R6, P5, R4, R158, RZ ;  /* 0x0000009e04067210 */ /* 0x000fe20007fbe0ff */
[----:B----4-:R-:W-:-:S05]  /*15f90*/  IMAD.WIDE.U32 R8, R32, 0x1c, R8 ;  /* 0x0000001c20087825 */ /* 0x010fca00078e0008 */
[----:B------:R-:W-:Y:S01]  /*15fa0*/  IADD3 R9, R53, R9, RZ ;  /* 0x0000000935097210 */ /* 0x000fe20007ffe0ff */
[----:B---3--:R-:W-:-:S04]  /*15fb0*/  FMUL R7, R0, UR22 ;  /* 0x0000001600077c20 */ /* 0x008fc80008400000 */
[----:B--2---:R-:W-:-:S05]  /*15fc0*/  FFMA R10, R10, UR21, R7 ;  /* 0x000000150a0a7c23 */ /* 0x004fca0008000007 */
[----:B------:R2:W-:Y:S01]  /*15fd0*/  @P3 STG.E desc[UR16][R8.64+0x200], R10 ;  /* 0x0002000a08003986 */ /* 0x0005e2000c101910 */
[----:B------:R-:W-:Y:S05]  /*15fe0*/  @!P6 BRA `(.L_x_251) ;  /* 0x000000000004e947 */ /* 0x000fea0003800000 */
[----:B------:R3:W5:Y:S02]  /*15ff0*/  LDG.E.LTC128B R0, desc[UR16][R22.64+0x200] ;  /* 0x0002001016007981 */ /* 0x000764000c1e1920 */
.L_x_251:
[----:B------:R-:W-:Y:S05]  /*16000*/  BSYNC B1 ;  /* 0x0000000000017941 */ /* 0x000fea0003800000 */
.L_x_250:
        /* <DEDUP_REMOVED lines=9> */
.L_x_253:
[----:B------:R-:W-:Y:S05]  /*160a0*/  BSYNC B1 ;  /* 0x0000000000017941 */ /* 0x000fea0003800000 */
.L_x_252:
[----:B--2---:R-:W2:Y:S01]  /*160b0*/  LDL.LU R5, [R1+0x2b4] ;  /* 0x0002b40001057983 */ /* 0x004ea20000300800 */
[----:B-----5:R-:W-:Y:S01]  /*160c0*/  FMUL R4, R0, UR22 ;  /* 0x0000001600047c20 */ /* 0x020fe20008400000 */
[C---:B------:R-:W-:Y:S01]  /*160d0*/  ISETP.GT.AND P5, PT, R50.reuse, 0x29, P1 ;  /* 0x000000293200780c */ /* 0x040fe20000fa4270 */
[----:B------:R-:W-:Y:S01]  /*160e0*/  BSSY B1, `(.L_x_254) ;  /* 0x0000006000017945 */ /* 0x000fe20003800000 */
[----:B------:R-:W-:Y:S01]  /*160f0*/  ISETP.GT.AND P3, PT, R50, 0x30, P0 ;  /* 0x000000303200780c */ /* 0x000fe20000764270 */
[----:B--2---:R-:W-:-:S05]  /*16100*/  FFMA R5, R5, UR21, R4 ;  /* 0x0000001505057c23 */ /* 0x004fca0008000004 */
[----:B------:R2:W-:Y:S05]  /*16110*/  @P2 STG.E desc[UR16][R8.64+0x220], R5 ;  /* 0x0002200508002986 */ /* 0x0005ea000c101910 */
[----:B------:R-:W-:Y:S05]  /*16120*/  @!P5 BRA `(.L_x_255) ;  /* 0x000000000004d947 */ /* 0x000fea0003800000 */
[----:B------:R0:W5:Y:S02]  /*16130*/  LDG.E.LTC128B R0, desc[UR16][R22.64+0x220] ;  /* 0x0002201016007981 */ /* 0x000164000c1e1920 */
.L_x_255:
[----:B------:R-:W-:Y:S05]  /*16140*/  BSYNC B1 ;  /* 0x0000000000017941 */ /* 0x000fea0003800000 */
.L_x_254:
[----:B--2---:R-:W2:Y:S01]  /*16150*/  LDL.LU R8, [R1+0x2b8] ;  /* 0x0002b80001087983 */ /* 0x004ea20000300800 */
[----:B-----5:R-:W-:Y:S01]  /*16160*/  FMUL R4, R0, UR22 ;  /* 0x0000001600047c20 */ /* 0x020fe20008400000 */
[----:B------:R-:W-:Y:S02]  /*16170*/  MOV R10, R0 ;  /* 0x00000000000a7202 */ /* 0x000fe40000000f00 */
[----:B------:R-:W-:Y:S01]  /*16180*/  MOV R9, R7 ;  /* 0x0000000700097202 */ /* 0x000fe20000000f00 */
[----:B------:R-:W3:Y:S01]  /*16190*/  LDL.LU R12, [R1+0x2bc] ;  /* 0x0002bc00010c7983 */ /* 0x000ee20000300800 */
[----:B--2---:R-:W-:Y:S01]  /*161a0*/  FFMA R11, R8, UR21, R4 ;  /* 0x00000015080b7c23 */ /* 0x004fe20008000004 */
[----:B------:R-:W-:-:S05]  /*161b0*/  IMAD.MOV.U32 R8, RZ, RZ, R6 ;  /* 0x000000ffff087224 */ /* 0x000fca00078e0006 */
[----:B------:R2:W-:Y:S04]  /*161c0*/  @P5 STG.E desc[UR16][R8.64+0x220], R11 ;  /* 0x0002200b08005986 */ /* 0x0005e8000c101910 */
[----:B------:R-:W4:Y:S01]  /*161d0*/  @P3 LDG.E.LTC128B R10, desc[UR16][R56.64+0x200] ;  /* 0x00020010380a3981 */ /* 0x000f22000c1e1920 */
[----:B------:R-:W-:Y:S01]  /*161e0*/  ISETP.GT.AND P6, PT, R50, 0x31, P0 ;  /* 0x000000313200780c */ /* 0x000fe200007c4270 */
[----:B------:R-:W-:Y:S01]  /*161f0*/  BSSY B1, `(.L_x_256) ;  /* 0x0000009000017945 */ /* 0x000fe20003800000 */
[----:B------:R-:W-:Y:S01]  /*16200*/  IADD3 R4, P5, R6, R158, RZ ;  /* 0x0000009e06047210 */ /* 0x000fe20007fbe0ff */
[----:B--2---:R-:W-:-:S04]  /*16210*/  IMAD.WIDE.U32 R8, R32, 0x1c, R8 ;  /* 0x0000001c20087825 */ /* 0x004fc800078e0008 */
[----:B------:R-:W-:Y:S02]  /*16220*/  IMAD.IADD R9, R53, 0x1, R9 ;  /* 0x0000000135097824 */ /* 0x000fe400078e0209 */
[----:B----4-:R-:W-:-:S04]  /*16230*/  FMUL R0, R10, UR22 ;  /* 0x000000160a007c20 */ /* 0x010fc80008400000 */
[----:B---3--:R-:W-:-:S05]  /*16240*/  FFMA R13, R12, UR21, R0 ;  /* 0x000000150c0d7c23 */ /* 0x008fca0008000000 */
[----:B------:R2:W-:Y:S01]  /*16250*/  @P3 STG.E desc[UR16][R8.64+0x200], R13 ;  /* 0x0002000d08003986 */ /* 0x0005e2000c101910 */
[----:B------:R-:W-:Y:S05]  /*16260*/  @!P6 BRA `(.L_x_257) ;  /* 0x000000000004e947 */ /* 0x000fea0003800000 */
[----:B------:R3:W5:Y:S02]  /*16270*/  LDG.E.LTC128B R10, desc[UR16][R54.64+0x200] ;  /* 0x00020010360a7981 */ /* 0x000764000c1e1920 */
.L_x_257:
[----:B------:R-:W-:Y:S05]  /*16280*/  BSYNC B1 ;  /* 0x0000000000017941 */ /* 0x000fea0003800000 */
.L_x_256:
[----:B------:R-:W4:Y:S01]  /*16290*/  LDL.LU R11, [R1+0x2c0] ;  /* 0x0002c000010b7983 */ /* 0x000f220000300800 */
[----:B-----5:R-:W-:Y:S01]  /*162a0*/  FMUL R0, R10, UR22 ;  /* 0x000000160a007c20 */ /* 0x020fe20008400000 */
[----:B------:R-:W-:Y:S01]  /*162b0*/  IADD3.X R5, R7, R33, RZ, P5, !PT ;  /* 0x0000002107057210 */ /* 0x000fe20002ffe4ff */
[----:B------:R-:W-:Y:S01]  /*162c0*/  BSSY B1, `(.L_x_258) ;  /* 0x0000006000017945 */ /* 0x000fe20003800000 */
[----:B------:R-:W-:Y:S01]  /*162d0*/  ISETP.GT.AND P2, PT, R50, 0x30, P1 ;  /* 0x000000303200780c */ /* 0x000fe20000f44270 */
[----:B----4-:R-:W-:-:S05]  /*162e0*/  FFMA R7, R11, UR21, R0 ;  /* 0x000000150b077c23 */ /* 0x010fca0008000000 */
[----:B------:R4:W-:Y:S07]  /*162f0*/  @P6 STG.E desc[UR16][R4.64+0x200], R7 ;  /* 0x0002000704006986 */ /* 0x0009ee000c101910 */
[----:B------:R-:W-:Y:S05]  /*16300*/  @!P2 BRA `(.L_x_259) ;  /* 0x000000000004a947 */ /* 0x000fea0003800000 */
[----:B------:R0:W5:Y:S02]  /*16310*/  LDG.E.LTC128B R10, desc[UR16][R56.64+0x220] ;  /* 0x00022010380a7981 */ /* 0x000164000c1e1920 */
.L_x_259:
[----:B------:R-:W-:Y:S05]  /*16320*/  BSYNC B1 ;  /* 0x0000000000017941 */ /* 0x000fea0003800000 */
.L_x_258:
[----:B------:R-:W4:Y:S01]  /*16330*/  LDL.LU R6, [R1+0x2c4] ;  /* 0x0002c40001067983 */ /* 0x000f220000300800 */
[----:B-----5:R-:W-:Y:S01]  /*16340*/  FMUL R0, R10, UR22 ;  /* 0x000000160a007c20 */ /* 0x020fe20008400000 */
[C---:B------:R-:W-:Y:S01]  /*16350*/  ISETP.GT.AND P5, PT, R50.reuse, 0x31, P1 ;  /* 0x000000313200780c */ /* 0x040fe20000fa4270 */
[----:B------:R-:W-:Y:S01]  /*16360*/  BSSY B1, `(.L_x_260) ;  /* 0x0000006000017945 */ /* 0x000fe20003800000 */
[----:B------:R-:W-:Y:S01]  /*16370*/  ISETP.GT.AND P3, PT, R50, 0x38, P0 ;  /* 0x000000383200780c */ /* 0x000fe20000764270 */
[----:B----4-:R-:W-:-:S05]  /*16380*/  FFMA R7, R6, UR21, R0 ;  /* 0x0000001506077c23 */ /* 0x010fca0008000000 */
[----:B------:R4:W-:Y:S05]  /*16390*/  @P2 STG.E desc[UR16][R8.64+0x220], R7 ;  /* 0x0002200708002986 */ /* 0x0009ea000c101910 */
[----:B------:R-:W-:Y:S05]  /*163a0*/  @!P5 BRA `(.L_x_261) ;  /* 0x000000000004d947 */ /* 0x000fea0003800000 */
[----:B------:R0:W5:Y:S02]  /*163b0*/  LDG.E.LTC128B R10, desc[UR16][R54.64+0x220] ;  /* 0x00022010360a7981 */ /* 0x000164000c1e1920 */
.L_x_261:
[----:B------:R-:W-:Y:S05]  /*163c0*/  BSYNC B1 ;  /* 0x0000000000017941 */ /* 0x000fea0003800000 */
.L_x_260:
[----:B------:R-:W3:Y:S01]  /*163d0*/  LDL.LU R6, [R1+0x2c8] ;  /* 0x0002c80001067983 */ /* 0x000ee20000300800 */
[----:B-----5:R-:W-:Y:S01]  /*163e0*/  FMUL R0, R10, UR22 ;  /* 0x000000160a007c20 */ /* 0x020fe20008400000 */
[----:B--2-4-:R-:W-:Y:S01]  /*163f0*/  IMAD.MOV.U32 R8, RZ, RZ, R4 ;  /* 0x000000ffff087224 */ /* 0x014fe200078e0004 */
[----:B------:R-:W-:Y:S01]  /*16400*/  MOV R9, R5 ;  /* 0x0000000500097202 */ /* 0x000fe20000000f00 */
[----:B------:R-:W2:Y:S01]  /*16410*/  LDL.LU R12, [R1+0x2cc] ;  /* 0x0002cc00010c7983 */ /* 0x000ea20000300800 */
[----:B---3--:R-:W-:-:S05]  /*16420*/  FFMA R11, R6, UR21, R0 ;  /* 0x00000015060b7c23 */ /* 0x008fca0008000000 */
[----:B------:R3:W-:Y:S04]  /*16430*/  @P5 STG.E desc[UR16][R8.64+0x220], R11 ;  /* 0x0002200b08005986 */ /* 0x0007e8000c101910 */
[----:B------:R-:W4:Y:S01]  /*16440*/  @P3 LDG.E.LTC128B R10, desc[UR16][R60.64+0x200] ;  /* 0x000200103c0a3981 */ /* 0x000f22000c1e1920 */
[----:B------:R-:W-:Y:S01]  /*16450*/  ISETP.GT.AND P6, PT, R50, 0x39, P0 ;  /* 0x000000393200780c */ /* 0x000fe200007c4270 */
[----:B------:R-:W-:Y:S01]  /*16460*/  BSSY B1, `(.L_x_262) ;  /* 0x0000009000017945 */ /* 0x000fe20003800000 */
[----:B------:R-:W-:Y:S01]  /*16470*/  IADD3 R6, P5, R4, R158, RZ ;  /* 0x0000009e04067210 */ /* 0x000fe20007fbe0ff */
[----:B---3--:R-:W-:-:S04]  /*16480*/  IMAD.WIDE.U32 R8, R32, 0x1c, R8 ;  /* 0x0000001c20087825 */ /* 0x008fc800078e0008 */
[----:B------:R-:W-:Y:S02]  /*16490*/  IMAD.IADD R9, R53, 0x1, R9 ;  /* 0x0000000135097824 */ /* 0x000fe400078e0209 */
[----:B----4-:R-:W-:-:S04]  /*164a0*/  FMUL R0, R10, UR22 ;  /* 0x000000160a007c20 */ /* 0x010fc80008400000 */
[----:B--2---:R-:W-:-:S05]  /*164b0*/  FFMA R13, R12, UR21, R0 ;  /* 0x000000150c0d7c23 */ /* 0x004fca0008000000 */
[----:B------:R2:W-:Y:S01]  /*164c0*/  @P3 STG.E desc[UR16][R8.64+0x200], R13 ;  /* 0x0002000d08003986 */ /* 0x0005e2000c101910 */
[----:B------:R-:W-:Y:S05]  /*164d0*/  @!P6 BRA `(.L_x_263) ;  /* 0x000000000004e947 */ /* 0x000fea0003800000 */
[----:B------:R3:W5:Y:S02]  /*164e0*/  LDG.E.LTC128B R10, desc[UR16][R58.64+0x200] ;  /* 0x000200103a0a7981 */ /* 0x000764000c1e1920 */
.L_x_263:
[----:B------:R-:W-:Y:S05]  /*164f0*/  BSYNC B1 ;  /* 0x0000000000017941 */ /* 0x000fea0003800000 */
.L_x_262:
        /* <DEDUP_REMOVED lines=9> */
.L_x_265:
[----:B------:R-:W-:Y:S05]  /*16590*/  BSYNC B1 ;  /* 0x0000000000017941 */ /* 0x000fea0003800000 */
.L_x_264:
        /* <DEDUP_REMOVED lines=9> */
.L_x_267:
[----:B------:R-:W-:Y:S05]  /*16630*/  BSYNC B1 ;  /* 0x0000000000017941 */ /* 0x000fea0003800000 */
.L_x_266:
        /* <DEDUP_REMOVED lines=18> */
.L_x_269:
[----:B------:R-:W-:Y:S05]  /*16760*/  BSYNC B1 ;  /* 0x0000000000017941 */ /* 0x000fea0003800000 */
.L_x_268:
        /* <DEDUP_REMOVED lines=9> */
.L_x_271:
[----:B------:R-:W-:Y:S05]  /*16800*/  BSYNC B1 ;  /* 0x0000000000017941 */ /* 0x000fea0003800000 */
.L_x_270:
        /* <DEDUP_REMOVED lines=9> */
.L_x_273:
[----:B------:R-:W-:Y:S05]  /*168a0*/  BSYNC B1 ;  /* 0x0000000000017941 */ /* 0x000fea0003800000 */
.L_x_272:
        /* <DEDUP_REMOVED lines=18> */
.L_x_275:
[----:B------:R-:W-:Y:S05]  /*169d0*/  BSYNC B1 ;  /* 0x0000000000017941 */ /* 0x000fea0003800000 */
.L_x_274:
        /* <DEDUP_REMOVED lines=9> */
.L_x_277:
[----:B------:R-:W-:Y:S05]  /*16a70*/  BSYNC B1 ;  /* 0x0000000000017941 */ /* 0x000fea0003800000 */
.L_x_276:
        /* <DEDUP_REMOVED lines=9> */
.L_x_279:
[----:B------:R-:W-:Y:S05]  /*16b10*/  BSYNC B1 ;  /* 0x0000000000017941 */ /* 0x000fea0003800000 */
.L_x_278:
        /* <DEDUP_REMOVED lines=18> */
.L_x_281:
[----:B------:R-:W-:Y:S05]  /*16c40*/  BSYNC B1 ;  /* 0x0000000000017941 */ /* 0x000fea0003800000 */
.L_x_280:
        /* <DEDUP_REMOVED lines=9> */
.L_x_283:
[----:B------:R-:W-:Y:S05]  /*16ce0*/  BSYNC B1 ;  /* 0x0000000000017941 */ /* 0x000fea0003800000 */
.L_x_282:
        /* <DEDUP_REMOVED lines=9> */
.L_x_285:
[----:B------:R-:W-:Y:S05]  /*16d80*/  BSYNC B1 ;  /* 0x0000000000017941 */ /* 0x000fea0003800000 */
.L_x_284:
        /* <DEDUP_REMOVED lines=18> */
.L_x_287:
[----:B------:R-:W-:Y:S05]  /*16eb0*/  BSYNC B1 ;  /* 0x0000000000017941 */ /* 0x000fea0003800000 */
.L_x_286:
        /* <DEDUP_REMOVED lines=9> */
.L_x_289:
[----:B------:R-:W-:Y:S05]  /*16f50*/  BSYNC B1 ;  /* 0x0000000000017941 */ /* 0x000fea0003800000 */
.L_x_288:
        /* <DEDUP_REMOVED lines=9> */
.L_x_291:
[----:B------:R-:W-:Y:S05]  /*16ff0*/  BSYNC B1 ;  /* 0x0000000000017941 */ /* 0x000fea0003800000 */
.L_x_290:
        /* <DEDUP_REMOVED lines=18> */
.L_x_293:
[----:B------:R-:W-:Y:S05]  /*17120*/  BSYNC B1 ;  /* 0x0000000000017941 */ /* 0x000fea0003800000 */
.L_x_292:
        /* <DEDUP_REMOVED lines=9> */
.L_x_295:
[----:B------:R-:W-:Y:S05]  /*171c0*/  BSYNC B1 ;  /* 0x0000000000017941 */ /* 0x000fea0003800000 */
.L_x_294:
        /* <DEDUP_REMOVED lines=9> */
.L_x_297:
[----:B------:R-:W-:Y:S05]  /*17260*/  BSYNC B1 ;  /* 0x0000000000017941 */ /* 0x000fea0003800000 */
.L_x_296:
        /* <DEDUP_REMOVED lines=18> */
.L_x_299:
[----:B------:R-:W-:Y:S05]  /*17390*/  BSYNC B1 ;  /* 0x0000000000017941 */ /* 0x000fea0003800000 */
.L_x_298:
        /* <DEDUP_REMOVED lines=9> */
.L_x_301:
[----:B------:R-:W-:Y:S05]  /*17430*/  BSYNC B1 ;  /* 0x0000000000017941 */ /* 0x000fea0003800000 */
.L_x_300:
        /* <DEDUP_REMOVED lines=9> */
.L_x_303:
[----:B------:R-:W-:Y:S05]  /*174d0*/  BSYNC B1 ;  /* 0x0000000000017941 */ /* 0x000fea0003800000 */
.L_x_302:
        /* <DEDUP_REMOVED lines=18> */
.L_x_305:
[----:B------:R-:W-:Y:S05]  /*17600*/  BSYNC B1 ;  /* 0x0000000000017941 */ /* 0x000fea0003800000 */
.L_x_304:
        /* <DEDUP_REMOVED lines=9> */
.L_x_307:
[----:B------:R-:W-:Y:S05]  /*176a0*/  BSYNC B1 ;  /* 0x0000000000017941 */ /* 0x000fea0003800000 */
.L_x_306:
        /* <DEDUP_REMOVED lines=9> */
.L_x_309:
[----:B------:R-:W-:Y:S05]  /*17740*/  BSYNC B1 ;  /* 0x0000000000017941 */ /* 0x000fea0003800000 */
.L_x_308:
[----:B------:R-:W2:Y:S01]  /*17750*/  LDL.LU R6, [R1+0x348] ;  /* 0x0003480001067983 */ /* 0x000ea20000300800 */
[----:B-----5:R-:W-:-:S03]  /*17760*/  FMUL R0, R10, UR22 ;  /* 0x000000160a007c20 */ /* 0x020fc60008400000 */
[----:B------:R-:W3:Y:S01]  /*17770*/  LDL.LU R12, [R1+0x34c] ;  /* 0x00034c00010c7983 */ /* 0x000ee20000300800 */
[----:B--2---:R-:W-:-:S05]  /*17780*/  FFMA R11, R6, UR21, R0 ;  /* 0x00000015060b7c23 */ /* 0x004fca0008000000 */
[----:B------:R2:W-:Y:S04]  /*17790*/  @P5 STG.E desc[UR16][R4.64+0x220], R11 ;  /* 0x0002200b04005986 */ /* 0x0005e8000c101910 */
[----:B------:R-:W3:Y:S01]  /*177a0*/  @P3 LDG.E.LTC128B R10, desc[UR16][R92.64+0x200] ;  /* 0x000200105c0a3981 */ /* 0x000ee2000c1e1920 */
[----:B----4-:R-:W-:Y:S01]  /*177b0*/  IMAD.WIDE.U32 R8, R32, 0x1c, R4 ;  /* 0x0000001c20087825 */ /* 0x010fe200078e0004 */
[----:B------:R-:W-:Y:S01]  /*177c0*/  ISETP.GT.AND P6, PT, R50, 0x79, P0 ;  /* 0x000000793200780c */ /* 0x000fe200007c4270 */
[----:B------:R-:W-:Y:S01]  /*177d0*/  BSSY B1, `(.L_x_310) ;  /* 0x0000008000017945 */ /* 0x000fe20003800000 */
[----:B------:R-:W-:Y:S01]  /*177e0*/  IADD3 R6, P5, R4, R158, RZ ;  /* 0x0000009e04067210 */ /* 0x000fe20007fbe0ff */
[----:B------:R-:W-:Y:S02]  /*177f0*/  IMAD.IADD R9, R53, 0x1, R9 ;  /* 0x0000000135097824 */ /* 0x000fe400078e0209 */
[----:B---3--:R-:W-:-:S04]  /*17800*/  FMUL R0, R10, UR22 ;  /* 0x000000160a007c20 */ /* 0x008fc80008400000 */
[----:B------:R-:W-:-:S05]  /*17810*/  FFMA R13, R12, UR21, R0 ;  /* 0x000000150c0d7c23 */ /* 0x000fca0008000000 */
[----:B------:R2:W-:Y:S01]  /*17820*/  @P3 STG.E desc[UR16][R8.64+0x200], R13 ;  /* 0x0002000d08003986 */ /* 0x0005e2000c101910 */
[----:B------:R-:W-:Y:S05]  /*17830*/  @!P6 BRA `(.L_x_311) ;  /* 0x000000000004e947 */ /* 0x000fea0003800000 */
[----:B------:R3:W5:Y:S02]  /*17840*/  LDG.E.LTC128B R10, desc[UR16][R90.64+0x200] ;  /* 0x000200105a0a7981 */ /* 0x000764000c1e1920 */
.L_x_311:
[----:B------:R-:W-:Y:S05]  /*17850*/  BSYNC B1 ;  /* 0x0000000000017941 */ /* 0x000fea0003800000 */
.L_x_310:
[----:B--2---:R-:W2:Y:S01]  /*17860*/  LDL.LU R11, [R1+0x350] ;  /* 0x00035000010b7983 */ /* 0x004ea20000300800 */
[----:B-----5:R-:W-:Y:S01]  /*17870*/  FMUL R0, R10, UR22 ;  /* 0x000000160a007c20 */ /* 0x020fe20008400000 */
[----:B------:R-:W-:Y:S01]  /*17880*/  IADD3.X R7, R5, R33, RZ, P5, !PT ;  /* 0x0000002105077210 */ /* 0x000fe20002ffe4ff */
[----:B------:R-:W-:Y:S01]  /*17890*/  BSSY B1, `(.L_x_312) ;  /* 0x0000006000017945 */ /* 0x000fe20003800000 */
[----:B------:R-:W-:Y:S01]  /*178a0*/  ISETP.GT.AND P2, PT, R50, 0x78, P1 ;  /* 0x000000783200780c */ /* 0x000fe20000f44270 */
[----:B--2---:R-:W-:-:S05]  /*178b0*/  FFMA R5, R11, UR21, R0 ;  /* 0x000000150b057c23 */ /* 0x004fca0008000000 */
[----:B------:R2:W-:Y:S07]  /*178c0*/  @P6 STG.E desc[UR16][R6.64+0x200], R5 ;  /* 0x0002000506006986 */ /* 0x0005ee000c101910 */
[----:B------:R-:W-:Y:S05]  /*178d0*/  @!P2 BRA `(.L_x_313) ;  /* 0x000000000004a947 */ /* 0x000fea0003800000 */
[----:B------:R4:W5:Y:S02]  /*178e0*/  LDG.E.LTC128B R10, desc[UR16][R92.64+0x220] ;  /* 0x000220105c0a7981 */ /* 0x000964000c1e1920 */
.L_x_313:
[----:B------:R-:W-:Y:S05]  /*178f0*/  BSYNC B1 ;  /* 0x0000000000017941 */ /* 0x000fea0003800000 */
.L_x_312:
[----:B------:R-:W2:Y:S01]  /*17900*/  LDL.LU R4, [R1+0x354] ;  /* 0x0003540001047983 */ /* 0x000ea20000300800 */
        /* <DEDUP_REMOVED lines=8> */
.L_x_315:
[----:B------:R-:W-:Y:S05]  /*17990*/  BSYNC B1 ;  /* 0x0000000000017941 */ /* 0x000fea0003800000 */
.L_x_314:
[----:B------:R-:W3:Y:S01]  /*179a0*/  LDL.LU R4, [R1+0x358] ;  /* 0x0003580001047983 */ /* 0x000ee20000300800 */
[----:B-----5:R-:W-:-:S03]  /*179b0*/  FMUL R0, R10, UR22 ;  /* 0x000000160a007c20 */ /* 0x020fc60008400000 */
[----:B------:R-:W4:Y:S01]  /*179c0*/  LDL.LU R12, [R1+0x35c] ;  /* 0x00035c00010c7983 */ /* 0x000f220000300800 */
[----:B---3--:R-:W-:-:S05]  /*179d0*/  FFMA R11, R4, UR21, R0 ;  /* 0x00000015040b7c23 */ /* 0x008fca0008000000 */
[----:B------:R3:W-:Y:S04]  /*179e0*/  @P5 STG.E desc[UR16][R6.64+0x220], R11 ;  /* 0x0002200b06005986 */ /* 0x0007e8000c101910 */
[----:B------:R-:W4:Y:S01]  /*179f0*/  @P3 LDG.E.LTC128B R10, desc[UR16][R96.64+0x200] ;  /* 0x00020010600a3981 */ /* 0x000f22000c1e1920 */
[----:B--2---:R-:W-:Y:S01]  /*17a00*/  IMAD.WIDE.U32 R8, R32, 0x1c, R6 ;  /* 0x0000001c20087825 */ /* 0x004fe200078e0006 */
[----:B------:R-:W-:Y:S01]  /*17a10*/  ISETP.GT.AND P6, PT, R50, 0x81, P0 ;  /* 0x000000813200780c */ /* 0x000fe200007c4270 */
[----:B------:R-:W-:Y:S01]  /*17a20*/  BSSY B1, `(.L_x_316) ;  /* 0x0000008000017945 */ /* 0x000fe20003800000 */
[----:B------:R-:W-:Y:S01]  /*17a30*/  IADD3 R4, P5, R6, R158, RZ ;  /* 0x0000009e06047210 */ /* 0x000fe20007fbe0ff */
[----:B------:R-:W-:Y:S02]  /*17a40*/  IMAD.IADD R9, R53, 0x1, R9 ;  /* 0x0000000135097824 */ /* 0x000fe400078e0209 */
[----:B----4-:R-:W-:-:S04]  /*17a50*/  FMUL R0, R10, UR22 ;  /* 0x000000160a007c20 */ /* 0x010fc80008400000 */
[----:B------:R-:W-:-:S05]  /*17a60*/  FFMA R13, R12, UR21, R0 ;  /* 0x000000150c0d7c23 */ /* 0x000fca0008000000 */
[----:B------:R3:W-:Y:S01]  /*17a70*/  @P3 STG.E desc[UR16][R8.64+0x200], R13 ;  /* 0x0002000d08003986 */ /* 0x0007e2000c101910 */
[----:B------:R-:W-:Y:S05]  /*17a80*/  @!P6 BRA `(.L_x_317) ;  /* 0x000000000004e947 */ /* 0x000fea0003800000 */
[----:B------:R2:W5:Y:S02]  /*17a90*/  LDG.E.LTC128B R10, desc[UR16][R94.64+0x200] ;  /* 0x000200105e0a7981 */ /* 0x000564000c1e1920 */
.L_x_317:
[----:B------:R-:W-:Y:S05]  /*17aa0*/  BSYNC B1 ;  /* 0x0000000000017941 */ /* 0x000fea0003800000 */
.L_x_316:
[----:B---3--:R-:W3:Y:S01]  /*17ab0*/  LDL.LU R11, [R1+0x360] ;  /* 0x00036000010b7983 */ /* 0x008ee20000300800 */
[----:B-----5:R-:W-:Y:S01]  /*17ac0*/  FMUL R0, R10, UR22 ;  /* 0x000000160a007c20 */ /* 0x020fe20008400000 */
[----:B------:R-:W-:Y:S01]  /*17ad0*/  IADD3.X R5, R7, R33, RZ, P5, !PT ;  /* 0x0000002107057210 */ /* 0x000fe20002ffe4ff */
[----:B------:R-:W-:Y:S01]  /*17ae0*/  BSSY B1, `(.L_x_318) ;  /* 0x0000006000017945 */ /* 0x000fe20003800000 */
[----:B------:R-:W-:Y:S01]  /*17af0*/  ISETP.GT.AND P2, PT, R50, 0x80, P1 ;  /* 0x000000803200780c */ /* 0x000fe20000f44270 */
[----:B---3--:R-:W-:-:S05]  /*17b00*/  FFMA R7, R11, UR21, R0 ;  /* 0x000000150b077c23 */ /* 0x008fca0008000000 */
[----:B------:R3:W-:Y:S07]  /*17b10*/  @P6 STG.E desc[UR16][R4.64+0x200], R7 ;  /* 0x0002000704006986 */ /* 0x0007ee000c101910 */
[----:B------:R-:W-:Y:S05]  /*17b20*/  @!P2 BRA `(.L_x_319) ;  /* 0x000000000004a947 */ /* 0x000fea0003800000 */
[----:B------:R4:W5:Y:S02]  /*17b30*/  LDG.E.LTC128B R10, desc[UR16][R96.64+0x220] ;  /* 0x00022010600a7981 */ /* 0x000964000c1e1920 */
.L_x_319:
[----:B------:R-:W-:Y:S05]  /*17b40*/  BSYNC B1 ;  /* 0x0000000000017941 */ /* 0x000fea0003800000 */
.L_x_318:
[----:B------:R-:W3:Y:S01]  /*17b50*/  LDL.LU R6, [R1+0x364] ;  /* 0x0003640001067983 */ /* 0x000ee20000300800 */
[----:B-----5:R-:W-:Y:S01]  /*17b60*/  FMUL R0, R10, UR22 ;  /* 0x000000160a007c20 */ /* 0x020fe20008400000 */
[C---:B------:R-:W-:Y:S01]  /*17b70*/  ISETP.GT.AND P5, PT, R50.reuse, 0x81, P1 ;  /* 0x000000813200780c */ /* 0x040fe20000fa4270 */
[----:B------:R-:W-:Y:S01]  /*17b80*/  BSSY B1, `(.L_x_320) ;  /* 0x0000006000017945 */ /* 0x000fe20003800000 */
[----:B------:R-:W-:Y:S01]  /*17b90*/  ISETP.GT.AND P3, PT, R50, 0x88, P0 ;  /* 0x000000883200780c */ /* 0x000fe20000764270 */
[----:B---3--:R-:W-:-:S05]  /*17ba0*/  FFMA R7, R6, UR21, R0 ;  /* 0x0000001506077c23 */ /* 0x008fca0008000000 */
[----:B------:R3:W-:Y:S05]  /*17bb0*/  @P2 STG.E desc[UR16][R8.64+0x220], R7 ;  /* 0x0002200708002986 */ /* 0x0007ea000c101910 */
[----:B------:R-:W-:Y:S05]  /*17bc0*/  @!P5 BRA `(.L_x_321) ;  /* 0x000000000004d947 */ /* 0x000fea0003800000 */
[----:B------:R0:W5:Y:S02]  /*17bd0*/  LDG.E.LTC128B R10, desc[UR16][R94.64+0x220] ;  /* 0x000220105e0a7981 */ /* 0x000164000c1e1920 */
.L_x_321:
[----:B------:R-:W-:Y:S05]  /*17be0*/  BSYNC B1 ;  /* 0x0000000000017941 */ /* 0x000fea0003800000 */
.L_x_320:
[----:B------:R-:W2:Y:S01]  /*17bf0*/  LDL.LU R6, [R1+0x368] ;  /* 0x0003680001067983 */ /* 0x000ea20000300800 */
[----:B-----5:R-:W-:-:S03]  /*17c00*/  FMUL R0, R10, UR22 ;  /* 0x000000160a007c20 */ /* 0x020fc60008400000 */
[----:B------:R-:W4:Y:S01]  /*17c10*/  LDL.LU R12, [R1+0x36c] ;  /* 0x00036c00010c7983 */ /* 0x000f220000300800 */
[----:B--2---:R-:W-:-:S05]  /*17c20*/  FFMA R11, R6, UR21, R0 ;  /* 0x00000015060b7c23 */ /* 0x004fca0008000000 */
[----:B------:R2:W-:Y:S04]  /*17c30*/  @P5 STG.E desc[UR16][R4.64+0x220], R11 ;  /* 0x0002200b04005986 */ /* 0x0005e8000c101910 */
[----:B------:R-:W4:Y:S01]  /*17c40*/  @P3 LDG.E.LTC128B R10, desc[UR16][R100.64+0x200] ;  /* 0x00020010640a3981 */ /* 0x000f22000c1e1920 */
[----:B---3--:R-:W-:Y:S01]  /*17c50*/  IMAD.WIDE.U32 R8, R32, 0x1c, R4 ;  /* 0x0000001c20087825 */ /* 0x008fe200078e0004 */
        /* <DEDUP_REMOVED lines=9> */
.L_x_323:
[----:B------:R-:W-:Y:S05]  /*17cf0*/  BSYNC B1 ;  /* 0x0000000000017941 */ /* 0x000fea0003800000 */
.L_x_322:
        /* <DEDUP_REMOVED lines=9> */
.L_x_325:
[----:B------:R-:W-:Y:S05]  /*17d90*/  BSYNC B1 ;  /* 0x0000000000017941 */ /* 0x000fea0003800000 */
.L_x_324:
        /* <DEDUP_REMOVED lines=9> */
.L_x_327:
[----:B------:R-:W-:Y:S05]  /*17e30*/  BSYNC B1 ;  /* 0x0000000000017941 */ /* 0x000fea0003800000 */
.L_x_326:
        /* <DEDUP_REMOVED lines=16> */
.L_x_329:
[----:B------:R-:W-:Y:S05]  /*17f40*/  BSYNC B1 ;  /* 0x0000000000017941 */ /* 0x000fea0003800000 */
.L_x_328:
        /* <DEDUP_REMOVED lines=9> */
.L_x_331:
[----:B------:R-:W-:Y:S05]  /*17fe0*/  BSYNC B1 ;  /* 0x0000000000017941 */ /* 0x000fea0003800000 */
.L_x_330:
        /* <DEDUP_REMOVED lines=9> */
.L_x_333:
[----:B------:R-:W-:Y:S05]  /*18080*/  BSYNC B1 ;  /* 0x0000000000017941 */ /* 0x000fea0003800000 */
.L_x_332:
        /* <DEDUP_REMOVED lines=16> */
.L_x_335:
[----:B------:R-:W-:Y:S05]  /*18190*/  BSYNC B1 ;  /* 0x0000000000017941 */ /* 0x000fea0003800000 */
.L_x_334:
        /* <DEDUP_REMOVED lines=9> */
.L_x_337:
[----:B------:R-:W-:Y:S05]  /*18230*/  BSYNC B1 ;  /* 0x0000000000017941 */ /* 0x000fea0003800000 */
.L_x_336:
        /* <DEDUP_REMOVED lines=9> */
.L_x_339:
[----:B------:R-:W-:Y:S05]  /*182d0*/  BSYNC B1 ;  /* 0x0000000000017941 */ /* 0x000fea0003800000 */
.L_x_338:
        /* <DEDUP_REMOVED lines=16> */
.L_x_341:
[----:B------:R-:W-:Y:S05]  /*183e0*/  BSYNC B1 ;  /* 0x0000000000017941 */ /* 0x000fea0003800000 */
.L_x_340:
        /* <DEDUP_REMOVED lines=9> */
.L_x_343:
[----:B------:R-:W-:Y:S05]  /*18480*/  BSYNC B1 ;  /* 0x0000000000017941 */ /* 0x000fea0003800000 */
.L_x_342:
        /* <DEDUP_REMOVED lines=9> */
.L_x_345:
[----:B------:R-:W-:Y:S05]  /*18520*/  BSYNC B1 ;  /* 0x0000000000017941 */ /* 0x000fea0003800000 */
.L_x_344:
[----:B---3--:R-:W3:Y:S01]  /*18530*/  LDL.LU R4, [R1+0x3a8] ;  /* 0x0003a80001047983 */ /* 0x008ee20000300800 */
[----:B-----5:R-:W-:-:S03]  /*18540*/  FMUL R0, R10, UR22 ;  /* 0x000000160a007c20 */ /* 0x020fc60008400000 */
[----:B------:R-:W2:Y:S01]  /*18550*/  LDL.LU R12, [R1+0x3ac] ;  /* 0x0003ac00010c7983 */ /* 0x000ea20000300800 */
[----:B---3--:R-:W-:-:S05]  /*18560*/  FFMA R11, R4, UR21, R0 ;  /* 0x00000015040b7c23 */ /* 0x008fca0008000000 */
[----:B------:R3:W-:Y:S04]  /*18570*/  @P5 STG.E desc[UR16][R6.64+0x220], R11 ;  /* 0x0002200b06005986 */ /* 0x0007e8000c101910 */
[----:B------:R-:W4:Y:S01]  /*18580*/  @P3 LDG.E.LTC128B R10, desc[UR16][R116.64+0x200] ;  /* 0x00020010740a3981 */ /* 0x000f22000c1e1920 */
[----:B------:R-:W-:Y:S01]  /*18590*/  IMAD.WIDE.U32 R4, R32, 0x1c, R6 ;  /* 0x0000001c20047825 */ /* 0x000fe200078e0006 */
[----:B------:R-:W-:Y:S01]  /*185a0*/  ISETP.GT.AND P6, PT, R50, 0xa9, P0 ;  /* 0x000000a93200780c */ /* 0x000fe200007c4270 */
[----:B------:R-:W-:Y:S01]  /*185b0*/  BSSY B1, `(.L_x_346) ;  /* 0x0000008000017945 */ /* 0x000fe20003800000 */
[----:B------:R-:W-:Y:S01]  /*185c0*/  IADD3 R8, P5, R6, R158, RZ ;  /* 0x0000009e06087210 */ /* 0x000fe20007fbe0ff */
[----:B------:R-:W-:Y:S02]  /*185d0*/  IMAD.IADD R5, R53, 0x1, R5 ;  /* 0x0000000135057824 */ /* 0x000fe400078e0205 */
[----:B----4-:R-:W-:-:S04]  /*185e0*/  FMUL R0, R10, UR22 ;  /* 0x000000160a007c20 */ /* 0x010fc80008400000 */
[----:B--2---:R-:W-:-:S05]  /*185f0*/  FFMA R13, R12, UR21, R0 ;  /* 0x000000150c0d7c23 */ /* 0x004fca0008000000 */
[----:B------:R3:W-:Y:S01]  /*18600*/  @P3 STG.E desc[UR16][R4.64+0x200], R13 ;  /* 0x0002000d04003986 */ /* 0x0007e2000c101910 */
[----:B------:R-:W-:Y:S05]  /*18610*/  @!P6 BRA `(.L_x_347) ;  /* 0x000000000004e947 */ /* 0x000fea0003800000 */
[----:B------:R2:W5:Y:S02]  /*18620*/  LDG.E.LTC128B R10, desc[UR16][R114.64+0x200] ;  /* 0x00020010720a7981 */ /* 0x000564000c1e1920 */
.L_x_347:
[----:B------:R-:W-:Y:S05]  /*18630*/  BSYNC B1 ;  /* 0x0000000000017941 */ /* 0x000fea0003800000 */
.L_x_346:
        /* <DEDUP_REMOVED lines=9> */
.L_x_349:
[----:B------:R-:W-:Y:S05]  /*186d0*/  BSYNC B1 ;  /* 0x0000000000017941 */ /* 0x000fea0003800000 */
.L_x_348:
        /* <DEDUP_REMOVED lines=9> */
.L_x_351:
[----:B------:R-:W-:Y:S05]  /*18770*/  BSYNC B1 ;  /* 0x0000000000017941 */ /* 0x000fea0003800000 */
.L_x_350:
        /* <DEDUP_REMOVED lines=16> */
.L_x_353:
[----:B------:R-:W-:Y:S05]  /*18880*/  BSYNC B1 ;  /* 0x0000000000017941 */ /* 0x000fea0003800000 */
.L_x_352:
        /* <DEDUP_REMOVED lines=9> */
.L_x_355:
[----:B------:R-:W-:Y:S05]  /*18920*/  BSYNC B1 ;  /* 0x0000000000017941 */ /* 0x000fea0003800000 */
.L_x_354:
        /* <DEDUP_REMOVED lines=9> */
.L_x_357:
[----:B------:R-:W-:Y:S05]  /*189c0*/  BSYNC B1 ;  /* 0x0000000000017941 */ /* 0x000fea0003800000 */
.L_x_356:
        /* <DEDUP_REMOVED lines=16> */
.L_x_359:
[----:B------:R-:W-:Y:S05]  /*18ad0*/  BSYNC B1 ;  /* 0x0000000000017941 */ /* 0x000fea0003800000 */
.L_x_358:
        /* <DEDUP_REMOVED lines=9> */
.L_x_361:
[----:B------:R-:W-:Y:S05]  /*18b70*/  BSYNC B1 ;  /* 0x0000000000017941 */ /* 0x000fea0003800000 */
.L_x_360:
        /* <DEDUP_REMOVED lines=9> */
.L_x_363:
[----:B------:R-:W-:Y:S05]  /*18c10*/  BSYNC B1 ;  /* 0x0000000000017941 */ /* 0x000fea0003800000 */
.L_x_362:
        /* <DEDUP_REMOVED lines=16> */
.L_x_365:
[----:B------:R-:W-:Y:S05]  /*18d20*/  BSYNC B1 ;  /* 0x0000000000017941 */ /* 0x000fea0003800000 */
.L_x_364:
        /* <DEDUP_REMOVED lines=9> */
.L_x_367:
[----:B------:R-:W-:Y:S05]  /*18dc0*/  BSYNC B1 ;  /* 0x0000000000017941 */ /* 0x000fea0003800000 */
.L_x_366:
        /* <DEDUP_REMOVED lines=9> */
.L_x_369:
[----:B------:R-:W-:Y:S05]  /*18e60*/  BSYNC B1 ;  /* 0x0000000000017941 */ /* 0x000fea0003800000 */
.L_x_368:
        /* <DEDUP_REMOVED lines=16> */
.L_x_371:
[----:B------:R-:W-:Y:S05]  /*18f70*/  BSYNC B1 ;  /* 0x0000000000017941 */ /* 0x000fea0003800000 */
.L_x_370:
        /* <DEDUP_REMOVED lines=9> */
.L_x_373:
[----:B------:R-:W-:Y:S05]  /*19010*/  BSYNC B1 ;  /* 0x0000000000017941 */ /* 0x000fea0003800000 */
.L_x_372:
        /* <DEDUP_REMOVED lines=9> */
.L_x_375:
[----:B------:R-:W-:Y:S05]  /*190b0*/  BSYNC B1 ;  /* 0x0000000000017941 */ /* 0x000fea0003800000 */
.L_x_374:
        /* <DEDUP_REMOVED lines=16> */
.L_x_377:
[----:B------:R-:W-:Y:S05]  /*191c0*/  BSYNC B1 ;  /* 0x0000000000017941 */ /* 0x000fea0003800000 */
.L_x_376:
        /* <DEDUP_REMOVED lines=9> */
.L_x_379:
[----:B------:R-:W-:Y:S05]  /*19260*/  BSYNC B1 ;  /* 0x0000000000017941 */ /* 0x000fea0003800000 */
.L_x_378:
        /* <DEDUP_REMOVED lines=9> */
.L_x_381:
[----:B------:R-:W-:Y:S05]  /*19300*/  BSYNC B1 ;  /* 0x0000000000017941 */ /* 0x000fea0003800000 */
.L_x_380:
        /* <DEDUP_REMOVED lines=16> */
.L_x_383:
[----:B------:R-:W-:Y:S05]  /*19410*/  BSYNC B1 ;  /* 0x0000000000017941 */ /* 0x000fea0003800000 */
.L_x_382:
        /* <DEDUP_REMOVED lines=9> */
.L_x_385:
[----:B------:R-:W-:Y:S05]  /*194b0*/  BSYNC B1 ;  /* 0x0000000000017941 */ /* 0x000fea0003800000 */
.L_x_384:
        /* <DEDUP_REMOVED lines=9> */
.L_x_387:
[----:B------:R-:W-:Y:S05]  /*19550*/  BSYNC B1 ;  /* 0x0000000000017941 */ /* 0x000fea0003800000 */
.L_x_386:
        /* <DEDUP_REMOVED lines=16> */
.L_x_389:
[----:B------:R-:W-:Y:S05]  /*19660*/  BSYNC B1 ;  /* 0x0000000000017941 */ /* 0x000fea0003800000 */
.L_x_388:
        /* <DEDUP_REMOVED lines=9> */
.L_x_391:
[----:B------:R-:W-:Y:S05]  /*19700*/  BSYNC B1 ;  /* 0x0000000000017941 */ /* 0x000fea0003800000 */
.L_x_390:
        /* <DEDUP_REMOVED lines=9> */
.L_x_393:
[----:B------:R-:W-:Y:S05]  /*197a0*/  BSYNC B1 ;  /* 0x0000000000017941 */ /* 0x000fea0003800000 */
.L_x_392:
        /* <DEDUP_REMOVED lines=16> */
.L_x_395:
[----:B------:R-:W-:Y:S05]  /*198b0*/  BSYNC B1 ;  /* 0x0000000000017941 */ /* 0x000fea0003800000 */
.L_x_394:
        /* <DEDUP_REMOVED lines=9> */
.L_x_397:
[----:B------:R-:W-:Y:S05]  /*19950*/  BSYNC B1 ;  /* 0x0000000000017941 */ /* 0x000fea0003800000 */
.L_x_396:
        /* <DEDUP_REMOVED lines=9> */
.L_x_399:
[----:B------:R-:W-:Y:S05]  /*199f0*/  BSYNC B1 ;  /* 0x0000000000017941 */ /* 0x000fea0003800000 */
.L_x_398:
        /* <DEDUP_REMOVED lines=16> */
.L_x_401:
[----:B------:R-:W-:Y:S05]  /*19b00*/  BSYNC B1 ;  /* 0x0000000000017941 */ /* 0x000fea0003800000 */
.L_x_400:
        /* <DEDUP_REMOVED lines=9> */
.L_x_403:
[----:B------:R-:W-:Y:S05]  /*19ba0*/  BSYNC B1 ;  /* 0x0000000000017941 */ /* 0x000fea0003800000 */
.L_x_402:
        /* <DEDUP_REMOVED lines=9> */
.L_x_405:
[----:B------:R-:W-:Y:S05]  /*19c40*/  BSYNC B1 ;  /* 0x0000000000017941 */ /* 0x000fea0003800000 */
.L_x_404:
        /* <DEDUP_REMOVED lines=16> */
.L_x_407:
[----:B------:R-:W-:Y:S05]  /*19d50*/  BSYNC B1 ;  /* 0x0000000000017941 */ /* 0x000fea0003800000 */
.L_x_406:
        /* <DEDUP_REMOVED lines=9> */
.L_x_409:
[----:B------:R-:W-:Y:S05]  /*19df0*/  BSYNC B1 ;  /* 0x0000000000017941 */ /* 0x000fea0003800000 */
.L_x_408:
[----:B------:R-:W3:Y:S01]  /*19e00*/  LDL.LU R6, [R1+0x454] ;  /* 0x0004540001067983 */ /* 0x000ee20000300800 */
[----:B-----5:R-:W-:Y:S01]  /*19e10*/  FMUL R0, R10, UR22 ;  /* 0x000000160a007c20 */ /* 0x020fe20008400000 */
[----:B------:R-:W-:Y:S01]  /*19e20*/  ISETP.GT.AND P1, PT, R50, 0xf9, P1 ;  /* 0x000000f93200780c */ /* 0x000fe20000f24270 */
[----:B------:R-:W-:Y:S02]  /*19e30*/  BSSY B1, `(.L_x_410) ;  /* 0x0000005000017945 */ /* 0x000fe40003800000 */
[----:B---3--:R-:W-:-:S05]  /*19e40*/  FFMA R7, R6, UR21, R0 ;  /* 0x0000001506077c23 */ /* 0x008fca0008000000 */
[----:B------:R3:W-:Y:S05]  /*19e50*/  @P3 STG.E desc[UR16][R4.64+0x220], R7 ;  /* 0x0002200704003986 */ /* 0x0007ea000c101910 */
[----:B------:R-:W-:Y:S05]  /*19e60*/  @!P1 BRA `(.L_x_411) ;  /* 0x0000000000049947 */ /* 0x000fea0003800000 */
[----:B------:R0:W5:Y:S02]  /*19e70*/  LDG.E.LTC128B R10, desc[UR16][R2.64+0x220] ;  /* 0x00022010020a7981 */ /* 0x000164000c1e1920 */
.L_x_411:
[----:B------:R-:W-:Y:S05]  /*19e80*/  BSYNC B1 ;  /* 0x0000000000017941 */ /* 0x000fea0003800000 */
.L_x_410:
[----:B------:R-:W0:Y:S01]  /*19e90*/  LDL.LU R0, [R1+0x458] ;  /* 0x0004580001007983 */ /* 0x000e220000300800 */
[----:B-----5:R-:W-:-:S04]  /*19ea0*/  FMUL R10, R10, UR22 ;  /* 0x000000160a0a7c20 */ /* 0x020fc80008400000 */
[----:B0-2---:R-:W-:Y:S01]  /*19eb0*/  FFMA R3, R0, UR21, R10 ;  /* 0x0000001500037c23 */ /* 0x005fe2000800000a */
[----:B------:R-:W-:Y:S06]  /*19ec0*/  @!P1 BRA `(.L_x_412) ;  /* 0x0000004800b09947 */ /* 0x000fec0003800000 */
[----:B------:R0:W-:Y:S01]  /*19ed0*/  STG.E desc[UR16][R8.64+0x220], R3 ;  /* 0x0002200308007986 */ /* 0x0001e2000c101910 */
[----:B------:R-:W-:Y:S05]  /*19ee0*/  BRA `(.L_x_412) ;  /* 0x0000004800a87947 */ /* 0x000fea0003800000 */
.L_x_29:
[----:B------:R-:W-:Y:S01]  /*19ef0*/  ULDC.64 UR6, c[0x0][0x6c0] ;  /* 0x0001b00000067ab9 */ /* 0x000fe20000000a00 */
[----:B------:R-:W2:Y:S01]  /*19f00*/  LDL.LU R26, [R1+0x458] ;  /* 0x00045800011a7983 */ /* 0x000ea20000300800 */
[C---:B------:R-:W-:Y:S02]  /*19f10*/  LEA R2, P1, R36.reuse, UR6, 0x2 ;  /* 0x0000000624027c11 */ /* 0x040fe4000f8210ff */
[----:B------:R-:W-:Y:S01]  /*19f20*/  ISETP.GT.AND P3, PT, R51, 0x8, PT ;  /* 0x000000083300780c */ /* 0x000fe20003f64270 */
[----:B------:R-:W-:Y:S01]  /*19f30*/  FMUL R0, R5, UR21 ;  /* 0x0000001505007c20 */ /* 0x000fe20008400000 */
[----:B------:R-:W-:Y:S01]  /*19f40*/  LEA.HI.X R3, R36, UR7, R4, 0x2, P1 ;  /* 0x0000000724037c11 */ /* 0x000fe200088f1404 */
[----:B------:R-:W-:Y:S01]  /*19f50*/  FMUL R6, R6, UR21 ;  /* 0x0000001506067c20 */ /* 0x000fe20008400000 */
[C---:B------:R-:W-:Y:S01]  /*19f60*/  ISETP.GT.AND P1, PT, R50.reuse, 0x1, P2 ;  /* 0x000000013200780c */ /* 0x040fe20001724270 */
[----:B------:R-:W-:Y:S01]  /*19f70*/  FMUL R7, R7, UR21 ;  /* 0x0000001507077c20 */ /* 0x000fe20008400000 */
[----:B------:R-:W-:Y:S01]  /*19f80*/  ISETP.GT.AND P5, PT, R50, RZ, P3 ;  /* 0x000000ff3200720c */ /* 0x000fe20001fa4270 */
[----:B------:R-:W-:Y:S01]  /*19f90*/  FMUL R8, R8, UR21 ;  /* 0x0000001508087c20 */ /* 0x000fe20008400000 */
[C---:B------:R-:W-:Y:S01]  /*19fa0*/  SHF.L.U64.HI R5, R32.reuse, 0x2, R33 ;  /* 0x0000000220057819 */ /* 0x040fe20000010221 */
[----:B------:R-:W-:Y:S01]  /*19fb0*/  FMUL R9, R9, UR21 ;  /* 0x0000001509097c20 */ /* 0x000fe20008400000 */
[----:B------:R-:W-:Y:S01]  /*19fc0*/  LEA R4, P6, R32, R2, 0x2 ;  /* 0x0000000220047211 */ /* 0x000fe200078c10ff */
[----:B------:R0:W-:Y:S04]  /*19fd0*/  @P0 STG.E desc[UR16][R2.64], R0 ;  /* 0x0000000002000986 */ /* 0x0001e8000c101910 */
[----:B------:R-:W-:Y:S01]  /*19fe0*/  IMAD.X R5, R5, 0x1, R3, P6 ;  /* 0x0000000105057824 */ /* 0x000fe200030e0603 */
[----:B------:R-:W-:Y:S01]  /*19ff0*/  ISETP.GT.AND P6, PT, R50, 0x1, P3 ;  /* 0x000000013200780c */ /* 0x000fe20001fc4270 */
[----:B------:R-:W-:Y:S01]  /*1a000*/  IMAD.SHL.U32 R24, R32, 0x20, RZ ;  /* 0x0000002020187824 */ /* 0x000fe200078e00ff */
[----:B------:R-:W-:Y:S01]  /*1a010*/  ISETP.GT.AND P0, PT, R50, 0x8, P2 ;  /* 0x000000083200780c */ /* 0x000fe20001704270 */
[----:B------:R-:W-:Y:S01]  /*1a020*/  FMUL R10, R10, UR21 ;  /* 0x000000150a0a7c20 */ /* 0x000fe20008400000 */
[----:B------:R-:W-:Y:S01]  /*1a030*/  @P1 STG.E desc[UR16][R4.64], R6 ;  /* 0x0000000604001986 */ /* 0x000fe2000c101910 */
[----:B0-----:R-:W-:-:S03]  /*1a040*/  IMAD R0, R33, 0x1c, RZ ;  /* 0x0000001c21007824 */ /* 0x001fc600078e02ff */
[----:B------:R0:W-:Y:S01]  /*1a050*/  @P5 STG.E desc[UR16][R2.64+0x20], R7 ;  /* 0x0000200702005986 */ /* 0x0001e2000c101910 */
[----:B------:R-:W-:Y:S01]  /*1a060*/  SHF.L.U64.HI R33, R32, 0x5, R33 ;  /* 0x0000000520217819 */ /* 0x000fe20000010221 */
[----:B------:R-:W-:Y:S01]  /*1a070*/  FMUL R11, R11, UR21 ;  /* 0x000000150b0b7c20 */ /* 0x000fe20008400000 */
        /* <DEDUP_REMOVED lines=9> */
[----:B0-----:R-:W-:Y:S01]  /*1a110*/  IMAD.WIDE.U32 R6, R32, 0x1c, R4 ;  /* 0x0000001c20067825 */ /* 0x001fe200078e0004 */
[----:B------:R0:W-:Y:S04]  /*1a120*/  @P6 STG.E desc[UR16][R4.64+0x20], R8 ;  /* 0x0000200804006986 */ /* 0x0001e8000c101910 */
[----:B------:R-:W-:Y:S01]  /*1a130*/  IADD3 R7, R0, R7, RZ ;  /* 0x0000000700077210 */ /* 0x000fe20007ffe0ff */
[----:B------:R-:W-:Y:S01]  /*1a140*/  FMUL R21, R21, UR21 ;  /* 0x0000001515157c20 */ /* 0x000fe20008400000 */
[----:B------:R-:W-:Y:S01]  /*1a150*/  FMUL R22, R22, UR21 ;  /* 0x0000001516167c20 */ /* 0x000fe20008400000 */
[----:B------:R-:W-:Y:S01]  /*1a160*/  FMUL R23, R23, UR21 ;  /* 0x0000001517177c20 */ /* 0x000fe20008400000 */
[----:B------:R-:W-:Y:S01]  /*1a170*/  FMUL R152, R152, UR21 ;  /* 0x0000001598987c20 */ /* 0x000fe20008400000 */
[----:B------:R3:W-:Y:S01]  /*1a180*/  @P0 STG.E desc[UR16][R6.64], R9 ;  /* 0x0000000906000986 */ /* 0x0007e2000c101910 */
[----:B0-----:R-:W-:Y:S01]  /*1a190*/  IADD3 R8, P0, R24, R4, RZ ;  /* 0x0000000418087210 */ /* 0x001fe20007f1e0ff */
[----:B------:R-:W-:Y:S01]  /*1a1a0*/  FMUL R153, R153, UR21 ;  /* 0x0000001599997c20 */ /* 0x000fe20008400000 */
[----:B------:R-:W-:Y:S01]  /*1a1b0*/  ISETP.GT.AND P1, PT, R50, 0x9, P2 ;  /* 0x000000093200780c */ /* 0x000fe20001724270 */
[----:B------:R-:W-:Y:S01]  /*1a1c0*/  FMUL R154, R154, UR21 ;  /* 0x000000159a9a7c20 */ /* 0x000fe20008400000 */
[----:B------:R-:W-:Y:S01]  /*1a1d0*/  FMUL R155, R155, UR21 ;  /* 0x000000159b9b7c20 */ /* 0x000fe20008400000 */
[----:B------:R-:W-:Y:S01]  /*1a1e0*/  FMUL R156, R156, UR21 ;  /* 0x000000159c9c7c20 */ /* 0x000fe20008400000 */
[----:B------:R-:W-:Y:S01]  /*1a1f0*/  FMUL R157, R157, UR21 ;  /* 0x000000159d9d7c20 */ /* 0x000fe20008400000 */
[----:B------:R-:W-:Y:S01]  /*1a200*/  FMUL R158, R158, UR21 ;  /* 0x000000159e9e7c20 */ /* 0x000fe20008400000 */
[----:B------:R-:W-:Y:S01]  /*1a210*/  FMUL R159, R159, UR21 ;  /* 0x000000159f9f7c20 */ /* 0x000fe20008400000 */
[----:B---3--:R-:W-:Y:S01]  /*1a220*/  IADD3.X R9, R33, R5, RZ, P0, !PT ;  /* 0x0000000521097210 */ /* 0x008fe200007fe4ff */
[----:B------:R-:W-:Y:S01]  /*1a230*/  FMUL R160, R160, UR21 ;  /* 0x00000015a0a07c20 */ /* 0x000fe20008400000 */
[C---:B------:R-:W-:Y:S01]  /*1a240*/  ISETP.GT.AND P0, PT, R50.reuse, 0x8, P3 ;  /* 0x000000083200780c */ /* 0x040fe20001f04270 */
[----:B------:R-:W-:Y:S01]  /*1a250*/  FMUL R161, R161, UR21 ;  /* 0x00000015a1a17c20 */ /* 0x000fe20008400000 */
[----:B------:R-:W3:Y:S04]  /*1a260*/  LDL.LU R25, [R1+0x454] ;  /* 0x0004540001197983 */ /* 0x000ee80000300800 */
[----:B------:R-:W-:Y:S01]  /*1a270*/  @P1 STG.E desc[UR16][R8.64], R10 ;  /* 0x0000000a08001986 */ /* 0x000fe2000c101910 */
[----:B------:R-:W-:Y:S01]  /*1a280*/  ISETP.GT.AND P6, PT, R50, 0x11, P2 ;  /* 0x000000113200780c */ /* 0x000fe200017c4270 */
[----:B------:R-:W-:-:S02]  /*1a290*/  FMUL R162, R162, UR21 ;  /* 0x00000015a2a27c20 */ /* 0x000fc40008400000 */
[----:B------:R-:W4:Y:S04]  /*1a2a0*/  LDL.LU R34, [R1+0x440] ;  /* 0x0004400001227983 */ /* 0x000f280000300800 */
[----:B------:R0:W-:Y:S01]  /*1a2b0*/  @P0 STG.E desc[UR16][R6.64+0x20], R11 ;  /* 0x0000200b06000986 */ /* 0x0001e2000c101910 */
[C---:B------:R-:W-:Y:S02]  /*1a2c0*/  ISETP.GT.AND P0, PT, R50.reuse, 0x9, P3 ;  /* 0x000000093200780c */ /* 0x040fe40001f04270 */
[----:B------:R-:W-:Y:S01]  /*1a2d0*/  ISETP.GT.AND P1, PT, R50, 0x11, P3 ;  /* 0x000000113200780c */ /* 0x000fe20001f24270 */
[----:B------:R-:W5:Y:S01]  /*1a2e0*/  LDL.LU R30, [R1+0x43c] ;  /* 0x00043c00011e7983 */ /* 0x000f620000300800 */
[----:B------:R-:W-:-:S03]  /*1a2f0*/  FMUL R163, R163, UR21 ;  /* 0x00000015a3a37c20 */ /* 0x000fc60008400000 */
[----:B------:R-:W2:Y:S01]  /*1a300*/  LDL.LU R31, [R1+0x444] ;  /* 0x00044400011f7983 */ /* 0x000ea20000300800 */
[----:B0-----:R-:W-:-:S03]  /*1a310*/  IMAD.WIDE.U32 R6, R32, 0x1c, R8 ;  /* 0x0000001c20067825 */ /* 0x001fc600078e0008 */
[----:B------:R-:W2:Y:S04]  /*1a320*/  LDL.LU R28, [R1+0x450] ;  /* 0x00045000011c7983 */ /* 0x000ea80000300800 */
[----:B------:R0:W-:Y:S01]  /*1a330*/  @P0 STG.E desc[UR16][R8.64+0x20], R12 ;  /* 0x0000200c08000986 */ /* 0x0001e2000c101910 */
[----:B------:R-:W-:Y:S01]  /*1a340*/  ISETP.GT.AND P0, PT, R50, 0x10, P2 ;  /* 0x000000103200780c */ /* 0x000fe20001704270 */
[----:B------:R-:W-:Y:S02]  /*1a350*/  IMAD.IADD R7, R0, 0x1, R7 ;  /* 0x0000000100077824 */ /* 0x000fe400078e0207 */
[----:B------:R-:W-:Y:S01]  /*1a360*/  FMUL R164, R164, UR21 ;  /* 0x00000015a4a47c20 */ /* 0x000fe20008400000 */
[----:B------:R-:W2:Y:S01]  /*1a370*/  LDL.LU R29, [R1+0x44c] ;  /* 0x00044c00011d7983 */ /* 0x000ea20000300800 */
[----:B------:R-:W-:-:S03]  /*1a380*/  FMUL R165, R165, UR21 ;  /* 0x00000015a5a57c20 */ /* 0x000fc60008400000 */
[----:B------:R-:W3:Y:S01]  /*1a390*/  LDL.LU R27, [R1+0x448] ;  /* 0x00044800011b7983 */ /* 0x000ee20000300800 */
[----:B0-----:R-:W-:-:S03]  /*1a3a0*/  IADD3 R8, P5, R24, R8, RZ ;  /* 0x0000000818087210 */ /* 0x001fc60007fbe0ff */
[----:B------:R-:W4:Y:S04]  /*1a3b0*/  LDL.LU R35, [R1+0x200] ;  /* 0x0002000001237983 */ /* 0x000f280000300800 */
[----:B------:R-:W-:Y:S01]  /*1a3c0*/  @P0 STG.E desc[UR16][R6.64], R13 ;  /* 0x0000000d06000986 */ /* 0x000fe2000c101910 */
[----:B------:R-:W-:Y:S02]  /*1a3d0*/  ISETP.GT.AND P0, PT, R50, 0x10, P3 ;  /* 0x000000103200780c */ /* 0x000fe40001f04270 */
[----:B------:R-:W-:Y:S01]  /*1a3e0*/  IADD3.X R9, R33, R9, RZ, P5, !PT ;  /* 0x0000000921097210 */ /* 0x000fe20002ffe4ff */
[----:B------:R-:W5:Y:S04]  /*1a3f0*/  LDL.LU R39, [R1+0x204] ;  /* 0x0002040001277983 */ /* 0x000f680000300800 */
[----:B------:R-:W-:Y:S01]  /*1a400*/  @P6 STG.E desc[UR16][R8.64], R14 ;  /* 0x0000000e08006986 */ /* 0x000fe2000c101910 */
[----:B------:R-:W-:-:S03]  /*1a410*/  FMUL R166, R166, UR21 ;  /* 0x00000015a6a67c20 */ /* 0x000fc60008400000 */
[----:B------:R-:W2:Y:S04]  /*1a420*/  LDL.LU R38, [R1+0x208] ;  /* 0x0002080001267983 */ /* 0x000ea80000300800 */
[----:B------:R0:W-:Y:S01]  /*1a430*/  @P0 STG.E desc[UR16][R6.64+0x20], R15 ;  /* 0x0000200f06000986 */ /* 0x0001e2000c101910 */
[C---:B------:R-:W-:Y:S02]  /*1a440*/  ISETP.GT.AND P0, PT, R50.reuse, 0x18, P2 ;  /* 0x000000183200780c */ /* 0x040fe40001704270 */
[----:B------:R-:W-:Y:S01]  /*1a450*/  ISETP.GT.AND P6, PT, R50, 0x19, P2 ;  /* 0x000000193200780c */ /* 0x000fe200017c4270 */
[----:B------:R1:W-:Y:S01]  /*1a460*/  @P1 STG.E desc[UR16][R8.64+0x20], R16 ;  /* 0x0000201008001986 */ /* 0x0003e2000c101910 */
[----:B------:R-:W-:Y:S01]  /*1a470*/  FMUL R167, R167, UR21 ;  /* 0x00000015a7a77c20 */ /* 0x000fe20008400000 */
[----:B------:R-:W-:Y:S01]  /*1a480*/  FMUL R168, R168, UR21 ;  /* 0x00000015a8a87c20 */ /* 0x000fe20008400000 */
[----:B------:R-:W-:Y:S01]  /*1a490*/  FMUL R169, R169, UR21 ;  /* 0x00000015a9a97c20 */ /* 0x000fe20008400000 */
[----:B------:R-:W-:Y:S01]  /*1a4a0*/  FMUL R170, R170, UR21 ;  /* 0x00000015aaaa7c20 */ /* 0x000fe20008400000 */
[----:B------:R-:W-:Y:S01]  /*1a4b0*/  FMUL R171, R171, UR21 ;  /* 0x00000015abab7c20 */ /* 0x000fe20008400000 */
[----:B------:R-:W-:Y:S01]  /*1a4c0*/  FMUL R172, R172, UR21 ;  /* 0x00000015acac7c20 */ /* 0x000fe20008400000 */
[----:B------:R-:W-:Y:S01]  /*1a4d0*/  FMUL R173, R173, UR21 ;  /* 0x00000015adad7c20 */ /* 0x000fe20008400000 */
[----:B0-----:R-:W-:-:S04]  /*1a4e0*/  IMAD.WIDE.U32 R6, R32, 0x1c, R8 ;  /* 0x0000001c20067825 */ /* 0x001fc800078e0008 */
[----:B------:R-:W-:Y:S01]  /*1a4f0*/  FMUL R174, R174, UR21 ;  /* 0x00000015aeae7c20 */ /* 0x000fe20008400000 */
[----:B------:R-:W-:Y:S01]  /*1a500*/  FMUL R175, R175, UR21 ;  /* 0x00000015afaf7c20 */ /* 0x000fe20008400000 */
[----:B------:R-:W-:Y:S01]  /*1a510*/  FMUL R176, R176, UR21 ;  /* 0x00000015b0b07c20 */ /* 0x000fe20008400000 */
[----:B------:R-:W-:Y:S01]  /*1a520*/  IMAD.IADD R7, R0, 0x1, R7 ;  /* 0x0000000100077824 */ /* 0x000fe200078e0207 */
[----:B-1----:R-:W-:Y:S01]  /*1a530*/  IADD3 R8, P5, R24, R8, RZ ;  /* 0x0000000818087210 */ /* 0x002fe20007fbe0ff */
[----:B------:R-:W-:Y:S01]  /*1a540*/  FMUL R177, R177, UR21 ;  /* 0x00000015b1b17c20 */ /* 0x000fe20008400000 */
[----:B------:R-:W-:Y:S01]  /*1a550*/  FMUL R178, R178, UR21 ;  /* 0x00000015b2b27c20 */ /* 0x000fe20008400000 */
[----:B------:R-:W-:Y:S01]  /*1a560*/  FMUL R179, R179, UR21 ;  /* 0x00000015b3b37c20 */ /* 0x000fe20008400000 */
[----:B------:R-:W-:Y:S01]  /*1a570*/  @P0 STG.E desc[UR16][R6.64], R17 ;  /* 0x0000001106000986 */ /* 0x000fe2000c101910 */
[C---:B------:R-:W-:Y:S02]  /*1a580*/  ISETP.GT.AND P0, PT, R50.reuse, 0x18, P3 ;  /* 0x000000183200780c */ /* 0x040fe40001f04270 */
[----:B------:R-:W-:Y:S01]  /*1a590*/  IADD3.X R9, R33, R9, RZ, P5, !PT ;  /* 0x0000000921097210 */ /* 0x000fe20002ffe4ff */
[----:B------:R-:W-:Y:S01]  /*1a5a0*/  FMUL R181, R181, UR21 ;  /* 0x00000015b5b57c20 */ /* 0x000fe20008400000 */
[C---:B------:R-:W-:Y:S01]  /*1a5b0*/  ISETP.GT.AND P1, PT, R50.reuse, 0x19, P3 ;  /* 0x000000193200780c */ /* 0x040fe20001f24270 */
[----:B------:R-:W-:Y:S01]  /*1a5c0*/  FMUL R183, R183, UR21 ;  /* 0x00000015b7b77c20 */ /* 0x000fe20008400000 */
[----:B------:R-:W-:Y:S01]  /*1a5d0*/  FMUL R185, R185, UR21 ;  /* 0x00000015b9b97c20 */ /* 0x000fe20008400000 */
[----:B------:R-:W-:Y:S01]  /*1a5e0*/  @P6 STG.E desc[UR16][R8.64], R18 ;  /* 0x0000001208006986 */ /* 0x000fe2000c101910 */
[----:B------:R-:W-:Y:S01]  /*1a5f0*/  FMUL R187, R187, UR21 ;  /* 0x00000015bbbb7c20 */ /* 0x000fe20008400000 */
[----:B------:R-:W-:Y:S01]  /*1a600*/  FMUL R189, R189, UR21 ;  /* 0x00000015bdbd7c20 */ /* 0x000fe20008400000 */
[----:B------:R-:W-:Y:S01]  /*1a610*/  FMUL R191, R191, UR21 ;  /* 0x00000015bfbf7c20 */ /* 0x000fe20008400000 */
[----:B------:R-:W-:Y:S01]  /*1a620*/  FMUL R193, R193, UR21 ;  /* 0x00000015c1c17c20 */ /* 0x000fe20008400000 */
[----:B------:R-:W-:Y:S01]  /*1a630*/  FMUL R195, R195, UR21 ;  /* 0x00000015c3c37c20 */ /* 0x000fe20008400000 */
[----:B------:R0:W-:Y:S01]  /*1a640*/  @P0 STG.E desc[UR16][R6.64+0x20], R19 ;  /* 0x0000201306000986 */ /* 0x0001e2000c101910 */
[----:B------:R-:W-:-:S02]  /*1a650*/  ISETP.GT.AND P0, PT, R50, 0x20, P2 ;  /* 0x000000203200780c */ /* 0x000fc40001704270 */
        /* <DEDUP_REMOVED lines=29> */
[----:B------:R-:W3:Y:S04]  /*1a830*/  LDL.LU R41, [R1+0x20c] ;  /* 0x00020c0001297983 */ /* 0x000ee80000300800 */
[----:B------:R0:W-:Y:S01]  /*1a840*/  @P0 STG.E desc[UR16][R6.64+0x20], R23 ;  /* 0x0000201706000986 */ /* 0x0001e2000c101910 */
[----:B------:R-:W-:-:S02]  /*1a850*/  ISETP.GT.AND P0, PT, R50, 0x28, P2 ;  /* 0x000000283200780c */ /* 0x000fc40001704270 */
[----:B------:R-:W-:Y:S01]  /*1a860*/  ISETP.GT.AND P6, PT, R50, 0x29, P2 ;  /* 0x000000293200780c */ /* 0x000fe200017c4270 */
[----:B------:R1:W-:Y:S01]  /*1a870*/  @P1 STG.E desc[UR16][R8.64+0x20], R152 ;  /* 0x0000209808001986 */ /* 0x0003e2000c101910 */
[----:B------:R-:W-:Y:S01]  /*1a880*/  FMUL R15, R180, UR21 ;  /* 0x00000015b40f7c20 */ /* 0x000fe20008400000 */
[----:B------:R-:W-:Y:S01]  /*1a890*/  FMUL R17, R182, UR21 ;  /* 0x00000015b6117c20 */ /* 0x000fe20008400000 */
[----:B------:R-:W-:Y:S01]  /*1a8a0*/  FMUL R19, R184, UR21 ;  /* 0x00000015b8137c20 */ /* 0x000fe20008400000 */
[----:B------:R-:W3:Y:S01]  /*1a8b0*/  LDL.LU R40, [R1+0x210] ;  /* 0x0002100001287983 */ /* 0x000ee20000300800 */
[----:B------:R-:W-:Y:S01]  /*1a8c0*/  ISETP.GT.AND P1, PT, R50, 0x29, P3 ;  /* 0x000000293200780c */ /* 0x000fe20001f24270 */
[----:B------:R-:W-:Y:S01]  /*1a8d0*/  FMUL R235, R235, UR21 ;  /* 0x00000015ebeb7c20 */ /* 0x000fe20008400000 */
[----:B------:R-:W-:Y:S01]  /*1a8e0*/  FMUL R237, R237, UR21 ;  /* 0x00000015eded7c20 */ /* 0x000fe20008400000 */
[----:B0-----:R-:W-:-:S04]  /*1a8f0*/  IMAD.WIDE.U32 R6, R32, 0x1c, R8 ;  /* 0x0000001c20067825 */ /* 0x001fc800078e0008 */
[----:B------:R-:W-:Y:S01]  /*1a900*/  IMAD.IADD R7, R0, 0x1, R7 ;  /* 0x0000000100077824 */ /* 0x000fe200078e0207 */
[----:B-1----:R-:W-:-:S04]  /*1a910*/  IADD3 R8, P5, R24, R8, RZ ;  /* 0x0000000818087210 */ /* 0x002fc80007fbe0ff */
[----:B------:R-:W-:Y:S01]  /*1a920*/  @P0 STG.E desc[UR16][R6.64], R153 ;  /* 0x0000009906000986 */ /* 0x000fe2000c101910 */
[C---:B------:R-:W-:Y:S02]  /*1a930*/  ISETP.GT.AND P0, PT, R50.reuse, 0x28, P3 ;  /* 0x000000283200780c */ /* 0x040fe40001f04270 */
[----:B------:R-:W-:Y:S02]  /*1a940*/  IADD3.X R9, R33, R9, RZ, P5, !PT ;  /* 0x0000000921097210 */ /* 0x000fe40002ffe4ff */
[----:B------:R-:W-:-:S03]  /*1a950*/  ISETP.GT.AND P5, PT, R50, 0x30, P2 ;  /* 0x000000303200780c */ /* 0x000fc600017a4270 */
[----:B------:R-:W-:Y:S01]  /*1a960*/  @P6 STG.E desc[UR16][R8.64], R154 ;  /* 0x0000009a08006986 */ /* 0x000fe2000c101910 */
[----:B------:R-:W-:-:S05]  /*1a970*/  ISETP.GT.AND P6, PT, R50, 0x31, P2 ;  /* 0x000000313200780c */ /* 0x000fca00017c4270 */
[----:B------:R0:W-:Y:S01]  /*1a980*/  @P0 STG.E desc[UR16][R6.64+0x20], R155 ;  /* 0x0000209b06000986 */ /* 0x0001e2000c101910 */
[----:B------:R-:W-:-:S03]  /*1a990*/  ISETP.GT.AND P0, PT, R50, 0x30, P3 ;  /* 0x000000303200780c */ /* 0x000fc60001f04270 */
[----:B------:R1:W-:Y:S01]  /*1a9a0*/  @P1 STG.E desc[UR16][R8.64+0x20], R156 ;  /* 0x0000209c08001986 */ /* 0x0003e2000c101910 */
[----:B0-----:R-:W-:Y:S01]  /*1a9b0*/  IMAD.WIDE.U32 R6, R32, 0x1c, R8 ;  /* 0x0000001c20067825 */ /* 0x001fe200078e0008 */
[----:B-1----:R-:W-:-:S03]  /*1a9c0*/  IADD3 R8, P1, R24, R8, RZ ;  /* 0x0000000818087210 */ /* 0x002fc60007f3e0ff */
[----:B------:R-:W-:Y:S01]  /*1a9d0*/  IMAD.IADD R7, R0, 0x1, R7 ;  /* 0x0000000100077824 */ /* 0x000fe200078e0207 */
[----:B------:R-:W-:Y:S02]  /*1a9e0*/  IADD3.X R9, R33, R9, RZ, P1, !PT ;  /* 0x0000000921097210 */ /* 0x000fe40000ffe4ff */
[C---:B------:R-:W-:Y:S02]  /*1a9f0*/  ISETP.GT.AND P1, PT, R50.reuse, 0x31, P3 ;  /* 0x000000313200780c */ /* 0x040fe40001f24270 */
[----:B------:R-:W-:Y:S04]  /*1aa00*/  @P5 STG.E desc[UR16][R6.64], R157 ;  /* 0x0000009d06005986 */ /* 0x000fe8000c101910 */
[----:B------:R-:W-:Y:S01]  /*1aa10*/  @P6 STG.E desc[UR16][R8.64], R158 ;  /* 0x0000009e08006986 */ /* 0x000fe2000c101910 */
[----:B------:R-:W-:-:S03]  /*1aa20*/  ISETP.GT.AND P6, PT, R50, 0x38, P2 ;  /* 0x000000383200780c */ /* 0x000fc600017c4270 */
[----:B------:R0:W-:Y:S01]  /*1aa30*/  @P0 STG.E desc[UR16][R6.64+0x20], R159 ;  /* 0x0000209f06000986 */ /* 0x0001e2000c101910 */
[----:B------:R-:W-:-:S03]  /*1aa40*/  ISETP.GT.AND P0, PT, R50, 0x39, P2 ;  /* 0x000000393200780c */ /* 0x000fc60001704270 */
[----:B------:R1:W-:Y:S01]  /*1aa50*/  @P1 STG.E desc[UR16][R8.64+0x20], R160 ;  /* 0x000020a008001986 */ /* 0x0003e2000c101910 */
[----:B------:R-:W-:Y:S01]  /*1aa60*/  ISETP.GT.AND P1, PT, R50, 0x38, P3 ;  /* 0x000000383200780c */ /* 0x000fe20001f24270 */
[----:B0-----:R-:W-:-:S04]  /*1aa70*/  IMAD.WIDE.U32 R6, R32, 0x1c, R8 ;  /* 0x0000001c20067825 */ /* 0x001fc800078e0008 */
[----:B------:R-:W-:Y:S01]  /*1aa80*/  IMAD.IADD R7, R0, 0x1, R7 ;  /* 0x0000000100077824 */ /* 0x000fe200078e0207 */
[----:B-1----:R-:W-:-:S04]  /*1aa90*/  IADD3 R8, P5, R24, R8, RZ ;  /* 0x0000000818087210 */ /* 0x002fc80007fbe0ff */
[----:B------:R-:W-:Y:S01]  /*1aaa0*/  @P6 STG.E desc[UR16][R6.64], R161 ;  /* 0x000000a106006986 */ /* 0x000fe2000c101910 */
[C---:B------:R-:W-:Y:S02]  /*1aab0*/  ISETP.GT.AND P6, PT, R50.reuse, 0x39, P3 ;  /* 0x000000393200780c */ /* 0x040fe40001fc4270 */
[----:B------:R-:W-:Y:S02]  /*1aac0*/  IADD3.X R9, R33, R9, RZ, P5, !PT ;  /* 0x0000000921097210 */ /* 0x000fe40002ffe4ff */
[----:B------:R-:W-:Y:S01]  /*1aad0*/  ISETP.GT.AND P5, PT, R50, 0x40, P2 ;  /* 0x000000403200780c */ /* 0x000fe200017a4270 */
[----:B------:R-:W-:Y:S02]  /*1aae0*/  IMAD.WIDE.U32 R10, R32, 0x1c, R8 ;  /* 0x0000001c200a7825 */ /* 0x000fe400078e0008 */
[----:B------:R-:W-:Y:S01]  /*1aaf0*/  @P0 STG.E desc[UR16][R8.64], R162 ;  /* 0x000000a208000986 */ /* 0x000fe2000c101910 */
[----:B------:R-:W-:Y:S01]  /*1ab00*/  ISETP.GT.AND P0, PT, R50, 0x41, P2 ;  /* 0x000000413200780c */ /* 0x000fe20001704270 */
[----:B------:R-:W-:-:S02]  /*1ab10*/  IMAD.IADD R11, R0, 0x1, R11 ;  /* 0x00000001000b7824 */ /* 0x000fc400078e020b */
[----:B------:R0:W-:Y:S04]  /*1ab20*/  @P1 STG.E desc[UR16][R6.64+0x20], R163 ;  /* 0x000020a306001986 */ /* 0x0001e8000c101910 */
[----:B------:R1:W-:Y:S01]  /*1ab30*/  @P6 STG.E desc[UR16][R8.64+0x20], R164 ;  /* 0x000020a408006986 */ /* 0x0003e2000c101910 */
[----:B------:R-:W-:-:S03]  /*1ab40*/  ISETP.GT.AND P6, PT, R50, 0x40, P3 ;  /* 0x000000403200780c */ /* 0x000fc60001fc4270 */
[----:B------:R-:W-:Y:S01]  /*1ab50*/  @P5 STG.E desc[UR16][R10.64], R165 ;  /* 0x000000a50a005986 */ /* 0x000fe2000c101910 */
[----:B------:R-:W-:Y:S02]  /*1ab60*/  ISETP.GT.AND P5, PT, R50, 0x41, P3 ;  /* 0x000000413200780c */ /* 0x000fe40001fa4270 */
[----:B0-----:R-:W-:-:S04]  /*1ab70*/  IADD3 R6, P1, R24, R8, RZ ;  /* 0x0000000818067210 */ /* 0x001fc80007f3e0ff */
[----:B------:R-:W-:Y:S02]  /*1ab80*/  IADD3.X R7, R33, R9, RZ, P1, !PT ;  /* 0x0000000921077210 */ /* 0x000fe40000ffe4ff */
[----:B------:R-:W-:Y:S01]  /*1ab90*/  ISETP.GT.AND P1, PT, R50, 0x48, P2 ;  /* 0x000000483200780c */ /* 0x000fe20001724270 */
[----:B-1----:R-:W-:Y:S02]  /*1aba0*/  IMAD.WIDE.U32 R8, R32, 0x1c, R6 ;  /* 0x0000001c20087825 */ /* 0x002fe400078e0006 */
[----:B------:R-:W-:Y:S01]  /*1abb0*/  @P0 STG.E desc[UR16][R6.64], R166 ;  /* 0x000000a606000986 */ /* 0x000fe2000c101910 */
[----:B------:R-:W-:Y:S01]  /*1abc0*/  ISETP.GT.AND P0, PT, R50, 0x49, P2 ;  /* 0x000000493200780c */ /* 0x000fe20001704270 */
[----:B------:R-:W-:Y:S02]  /*1abd0*/  IMAD.IADD R9, R0, 0x1, R9 ;  /* 0x0000000100097824 */ /* 0x000fe400078e0209 */
[----:B------:R-:W-:Y:S01]  /*1abe0*/  @P6 STG.E desc[UR16][R10.64+0x20], R167 ;  /* 0x000020a70a006986 */ /* 0x000fe2000c101910 */
[----:B------:R-:W-:-:S03]  /*1abf0*/  ISETP.GT.AND P6, PT, R50, 0x48, P3 ;  /* 0x000000483200780c */ /* 0x000fc60001fc4270 */
[----:B------:R0:W-:Y:S04]  /*1ac00*/  @P5 STG.E desc[UR16][R6.64+0x20], R168 ;  /* 0x000020a806005986 */ /* 0x0001e8000c101910 */
[----:B------:R-:W-:Y:S01]  /*1ac10*/  @P1 STG.E desc[UR16][R8.64], R169 ;  /* 0x000000a908001986 */ /* 0x000fe2000c101910 */
[----:B------:R-:W-:Y:S02]  /*1ac20*/  ISETP.GT.AND P1, PT, R50, 0x49, P3 ;  /* 0x000000493200780c */ /* 0x000fe40001f24270 */
[----:B0-----:R-:W-:-:S04]  /*1ac30*/  IADD3 R6, P5, R24, R6, RZ ;  /* 0x0000000618067210 */ /* 0x001fc80007fbe0ff */
[----:B------:R-:W-:Y:S02]  /*1ac40*/  IADD3.X R7, R33, R7, RZ, P5, !PT ;  /* 0x0000000721077210 */ /* 0x000fe40002ffe4ff */
[----:B------:R-:W-:-:S03]  /*1ac50*/  ISETP.GT.AND P5, PT, R50, 0x50, P2 ;  /* 0x000000503200780c */ /* 0x000fc600017a4270 */
[----:B------:R-:W-:Y:S01]  /*1ac60*/  @P0 STG.E desc[UR16][R6.64], R170 ;  /* 0x000000aa06000986 */ /* 0x000fe2000c101910 */
[----:B------:R-:W-:Y:S01]  /*1ac70*/  ISETP.GT.AND P0, PT, R50, 0x51, P2 ;  /* 0x000000513200780c */ /* 0x000fe20001704270 */
[----:B------:R-:W-:Y:S02]  /*1ac80*/  IMAD.WIDE.U32 R10, R32, 0x1c, R6 ;  /* 0x0000001c200a7825 */ /* 0x000fe400078e0006 */
[----:B------:R0:W-:Y:S02]  /*1ac90*/  @P6 STG.E desc[UR16][R8.64+0x20], R171 ;  /* 0x000020ab08006986 */ /* 0x0001e4000c101910 */
[----:B------:R-:W-:Y:S02]  /*1aca0*/  IMAD.IADD R11, R0, 0x1, R11 ;  /* 0x00000001000b7824 */ /* 0x000fe400078e020b */
[----:B------:R1:W-:Y:S01]  /*1acb0*/  @P1 STG.E desc[UR16][R6.64+0x20], R172 ;  /* 0x000020ac06001986 */ /* 0x0003e2000c101910 */
[----:B------:R-:W-:-:S03]  /*1acc0*/  ISETP.GT.AND P1, PT, R50, 0x50, P3 ;  /* 0x000000503200780c */ /* 0x000fc60001f24270 */
[----:B------:R-:W-:Y:S01]  /*1acd0*/  @P5 STG.E desc[UR16][R10.64], R173 ;  /* 0x000000ad0a005986 */ /* 0x000fe2000c101910 */
[----:B------:R-:W-:Y:S02]  /*1ace0*/  ISETP.GT.AND P5, PT, R50, 0x51, P3 ;  /* 0x000000513200780c */ /* 0x000fe40001fa4270 */
[----:B0-----:R-:W-:-:S04]  /*1acf0*/  IADD3 R8, P6, R24, R6, RZ ;  /* 0x0000000618087210 */ /* 0x001fc80007fde0ff */
[----:B------:R-:W-:Y:S02]  /*1ad00*/  IADD3.X R9, R33, R7, RZ, P6, !PT ;  /* 0x0000000721097210 */ /* 0x000fe400037fe4ff */
[----:B------:R-:W-:-:S03]  /*1ad10*/  IADD3 R12, P6, R24, R8, RZ ;  /* 0x00000008180c7210 */ /* 0x000fc60007fde0ff */
[----:B------:R-:W-:Y:S01]  /*1ad20*/  @P0 STG.E desc[UR16][R8.64], R174 ;  /* 0x000000ae08000986 */ /* 0x000fe2000c101910 */
[----:B------:R-:W-:Y:S01]  /*1ad30*/  ISETP.GT.AND P0, PT, R50, 0x58, P2 ;  /* 0x000000583200780c */ /* 0x000fe20001704270 */
[----:B-1----:R-:W-:Y:S01]  /*1ad40*/  IMAD.WIDE.U32 R6, R32, 0x1c, R8 ;  /* 0x0000001c20067825 */ /* 0x002fe200078e0008 */
[----:B------:R-:W-:Y:S01]  /*1ad50*/  IADD3.X R13, R33, R9, RZ, P6, !PT ;  /* 0x00000009210d7210 */ /* 0x000fe200037fe4ff */
[----:B------:R0:W-:Y:S01]  /*1ad60*/  @P1 STG.E desc[UR16][R10.64+0x20], R175 ;  /* 0x000020af0a001986 */ /* 0x0001e2000c101910 */
[----:B------:R-:W-:Y:S01]  /*1ad70*/  ISETP.GT.AND P1, PT, R50, 0x59, P2 ;  /* 0x000000593200780c */ /* 0x000fe20001724270 */
[----:B------:R-:W-:Y:S02]  /*1ad80*/  IMAD.IADD R7, R0, 0x1, R7 ;  /* 0x0000000100077824 */ /* 0x000fe400078e0207 */
[----:B------:R1:W-:Y:S01]  /*1ad90*/  @P5 STG.E desc[UR16][R8.64+0x20], R176 ;  /* 0x000020b008005986 */ /* 0x0003e2000c101910 */
[----:B------:R-:W-:-:S05]  /*1ada0*/  ISETP.GT.AND P5, PT, R50, 0x58, P3 ;  /* 0x000000583200780c */ /* 0x000fca0001fa4270 */
[----:B------:R-:W-:Y:S01]  /*1adb0*/  @P0 STG.E desc[UR16][R6.64], R177 ;  /* 0x000000b106000986 */ /* 0x000fe2000c101910 */
[----:B------:R-:W-:Y:S02]  /*1adc0*/  ISETP.GT.AND P0, PT, R50, 0x59, P3 ;  /* 0x000000593200780c */ /* 0x000fe40001f04270 */
[----:B0-----:R-:W-:Y:S01]  /*1add0*/  IADD3 R10, P6, R24, R12, RZ ;  /* 0x0000000c180a7210 */ /* 0x001fe20007fde0ff */
[----:B------:R-:W-:Y:S01]  /*1ade0*/  @P1 STG.E desc[UR16][R12.64], R178 ;  /* 0x000000b20c001986 */ /* 0x000fe2000c101910 */
[----:B------:R-:W-:Y:S01]  /*1adf0*/  ISETP.GT.AND P1, PT, R50, 0x60, P2 ;  /* 0x000000603200780c */ /* 0x000fe20001724270 */
[----:B-1----:R-:W-:Y:S01]  /*1ae00*/  IMAD.WIDE.U32 R8, R32, 0x1c, R12 ;  /* 0x0000001c20087825 */ /* 0x002fe200078e000c */
[----:B------:R-:W-:Y:S01]  /*1ae10*/  IADD3.X R11, R33, R13, RZ, P6, !PT ;  /* 0x0000000d210b7210 */ /* 0x000fe200037fe4ff */
[----:B------:R0:W-:Y:S01]  /*1ae20*/  @P5 STG.E desc[UR16][R6.64+0x20], R179 ;  /* 0x000020b306005986 */ /* 0x0001e2000c101910 */
[----:B------:R-:W-:Y:S01]  /*1ae30*/  ISETP.GT.AND P5, PT, R50, 0x61, P2 ;  /* 0x000000613200780c */ /* 0x000fe200017a4270 */
[----:B------:R-:W-:Y:S01]  /*1ae40*/  IMAD.IADD R9, R0, 0x1, R9 ;  /* 0x0000000100097824 */ /* 0x000fe200078e0209 */
[----:B------:R-:W-:-:S03]  /*1ae50*/  ISETP.GT.AND P6, PT, R50, 0x61, P3 ;  /* 0x000000613200780c */ /* 0x000fc60001fc4270 */
[----:B------:R1:W-:Y:S01]  /*1ae60*/  @P0 STG.E desc[UR16][R12.64+0x20], R15 ;  /* 0x0000200f0c000986 */ /* 0x0003e2000c101910 */
[----:B------:R-:W-:-:S03]  /*1ae70*/  ISETP.GT.AND P0, PT, R50, 0x60, P3 ;  /* 0x000000603200780c */ /* 0x000fc60001f04270 */
[----:B------:R-:W-:Y:S01]  /*1ae80*/  @P1 STG.E desc[UR16][R8.64], R181 ;  /* 0x000000b508001986 */ /* 0x000fe2000c101910 */
[----:B------:R-:W-:Y:S01]  /*1ae90*/  ISETP.GT.AND P1, PT, R50, 0x68, P2 ;  /* 0x000000683200780c */ /* 0x000fe20001724270 */
[----:B0-----:R-:W-:Y:S02]  /*1aea0*/  IMAD.WIDE.U32 R6, R32, 0x1c, R10 ;  /* 0x0000001c20067825 */ /* 0x001fe400078e000a */
[----:B------:R0:W-:Y:S01]  /*1aeb0*/  @P5 STG.E desc[UR16][R10.64], R17 ;  /* 0x000000110a005986 */ /* 0x0001e2000c101910 */
[----:B------:R-:W-:Y:S01]  /*1aec0*/  ISETP.GT.AND P5, PT, R50, 0x69, P2 ;  /* 0x000000693200780c */ /* 0x000fe200017a4270 */
[----:B------:R-:W-:Y:S02]  /*1aed0*/  IMAD.IADD R7, R0, 0x1, R7 ;  /* 0x0000000100077824 */ /* 0x000fe400078e0207 */
[----:B-1----:R-:W-:Y:S01]  /*1aee0*/  FMUL R13, R186, UR21 ;  /* 0x00000015ba0d7c20 */ /* 0x002fe20008400000 */
[----:B------:R-:W-:Y:S01]  /*1aef0*/  FMUL R15, R188, UR21 ;  /* 0x00000015bc0f7c20 */ /* 0x000fe20008400000 */
[----:B------:R1:W-:Y:S01]  /*1af00*/  @P0 STG.E desc[UR16][R8.64+0x20], R183 ;  /* 0x000020b708000986 */ /* 0x0003e2000c101910 */
[----:B------:R-:W-:-:S03]  /*1af10*/  ISETP.GT.AND P0, PT, R50, 0x68, P3 ;  /* 0x000000683200780c */ /* 0x000fc60001f04270 */
[----:B------:R4:W-:Y:S01]  /*1af20*/  @P6 STG.E desc[UR16][R10.64+0x20], R19 ;  /* 0x000020130a006986 */ /* 0x0009e2000c101910 */
[----:B0-----:R-:W-:-:S03]  /*1af30*/  FMUL R17, R194, UR21 ;  /* 0x00000015c2117c20 */ /* 0x001fc60008400000 */
[----:B------:R-:W-:Y:S01]  /*1af40*/  @P1 STG.E desc[UR16][R6.64], R185 ;  /* 0x000000b906001986 */ /* 0x000fe2000c101910 */
[----:B------:R-:W-:Y:S02]  /*1af50*/  ISETP.GT.AND P1, PT, R50, 0x69, P3 ;  /* 0x000000693200780c */ /* 0x000fe40001f24270 */
[----:B-1----:R-:W-:-:S04]  /*1af60*/  IADD3 R8, P6, R24, R10, RZ ;  /* 0x0000000a18087210 */ /* 0x002fc80007fde0ff */
[----:B------:R-:W-:Y:S01]  /*1af70*/  IADD3.X R9, R33, R11, RZ, P6, !PT ;  /* 0x0000000b21097210 */ /* 0x000fe200037fe4ff */
[----:B----4-:R-:W-:Y:S01]  /*1af80*/  FMUL R19, R216, UR21 ;  /* 0x00000015d8137c20 */ /* 0x010fe20008400000 */
[----:B------:R-:W-:-:S03]  /*1af90*/  ISETP.GT.AND P6, PT, R50, 0x70, P2 ;  /* 0x000000703200780c */ /* 0x000fc600017c4270 */
[----:B------:R0:W-:Y:S01]  /*1afa0*/  @P5 STG.E desc[UR16][R8.64], R13 ;  /* 0x0000000d08005986 */ /* 0x0001e2000c101910 */
[----:B------:R-:W-:-:S03]  /*1afb0*/  IADD3 R10, P5, R24, R8, RZ ;  /* 0x00000008180a7210 */ /* 0x000fc60007fbe0ff */
[----:B------:R1:W-:Y:S01]  /*1afc0*/  @P0 STG.E desc[UR16][R6.64+0x20], R187 ;  /* 0x000020bb06000986 */ /* 0x0003e2000c101910 */
[C---:B------:R-:W-:Y:S01]  /*1afd0*/  ISETP.GT.AND P0, PT, R50.reuse, 0x71, P2 ;  /* 0x000000713200780c */ /* 0x040fe20001704270 */
[--C-:B------:R-:W-:Y:S01]  /*1afe0*/  IMAD.X R11, R33, 0x1, R9.reuse, P5 ;  /* 0x00000001210b7824 */ /* 0x100fe200028e0609 */
[C---:B------:R-:W-:Y:S01]  /*1aff0*/  ISETP.GT.AND P5, PT, R50.reuse, 0x71, P3 ;  /* 0x000000713200780c */ /* 0x040fe20001fa4270 */
[----:B------:R4:W-:Y:S01]  /*1b000*/  @P1 STG.E desc[UR16][R8.64+0x20], R15 ;  /* 0x0000200f08001986 */ /* 0x0009e2000c101910 */
[----:B------:R-:W-:Y:S01]  /*1b010*/  ISETP.GT.AND P1, PT, R50, 0x70, P3 ;  /* 0x000000703200780c */ /* 0x000fe20001f24270 */
[----:B0-----:R-:W-:Y:S01]  /*1b020*/  FMUL R13, R190, UR21 ;  /* 0x00000015be0d7c20 */ /* 0x001fe20008400000 */
[----:B-1----:R-:W-:-:S04]  /*1b030*/  IMAD.WIDE.U32 R6, R32, 0x1c, R8 ;  /* 0x0000001c20067825 */ /* 0x002fc800078e0008 */
[----:B----4-:R-:W-:Y:S01]  /*1b040*/  IMAD.WIDE.U32 R8, R32, 0x1c, R10 ;  /* 0x0000001c20087825 */ /* 0x010fe200078e000a */
[----:B------:R-:W-:-:S03]  /*1b050*/  IADD3 R7, R0, R7, RZ ;  /* 0x0000000700077210 */ /* 0x000fc60007ffe0ff */
[----:B------:R-:W-:Y:S01]  /*1b060*/  FMUL R15, R192, UR21 ;  /* 0x00000015c00f7c20 */ /* 0x000fe20008400000 */
[----:B------:R-:W-:Y:S01]  /*1b070*/  IMAD.IADD R9, R0, 0x1, R9 ;  /* 0x0000000100097824 */ /* 0x000fe200078e0209 */
[----:B------:R-:W-:Y:S01]  /*1b080*/  @P6 STG.E desc[UR16][R6.64], R189 ;  /* 0x000000bd06006986 */ /* 0x000fe2000c101910 */
[----:B------:R-:W-:-:S03]  /*1b090*/  ISETP.GT.AND P6, PT, R50, 0x78, P2 ;  /* 0x000000783200780c */ /* 0x000fc600017c4270 */
[----:B------:R0:W-:Y:S01]  /*1b0a0*/  @P0 STG.E desc[UR16][R10.64], R13 ;  /* 0x0000000d0a000986 */ /* 0x0001e2000c101910 */
[----:B------:R-:W-:-:S03]  /*1b0b0*/  ISETP.GT.AND P0, PT, R50, 0x79, P2 ;  /* 0x000000793200780c */ /* 0x000fc60001704270 */
[----:B------:R1:W-:Y:S01]  /*1b0c0*/  @P1 STG.E desc[UR16][R6.64+0x20], R191 ;  /* 0x000020bf06001986 */ /* 0x0003e2000c101910 */
[----:B------:R-:W-:-:S03]  /*1b0d0*/  ISETP.GT.AND P1, PT, R50, 0x78, P3 ;  /* 0x000000783200780c */ /* 0x000fc60001f24270 */
[----:B------:R4:W-:Y:S04]  /*1b0e0*/  @P5 STG.E desc[UR16][R10.64+0x20], R15 ;  /* 0x0000200f0a005986 */ /* 0x0009e8000c101910 */
[----:B------:R-:W-:Y:S01]  /*1b0f0*/  @P6 STG.E desc[UR16][R8.64], R193 ;  /* 0x000000c108006986 */ /* 0x000fe2000c101910 */
[----:B------:R-:W-:Y:S01]  /*1b100*/  ISETP.GT.AND P6, PT, R50, 0x79, P3 ;  /* 0x000000793200780c */ /* 0x000fe20001fc4270 */
[----:B0-----:R-:W-:Y:S01]  /*1b110*/  FMUL R13, R196, UR21 ;  /* 0x00000015c40d7c20 */ /* 0x001fe20008400000 */
[----:B-1----:R-:W-:-:S04]  /*1b120*/  IADD3 R6, P5, R24, R10, RZ ;  /* 0x0000000a18067210 */ /* 0x002fc80007fbe0ff */
[----:B------:R-:W-:Y:S01]  /*1b130*/  IADD3.X R7, R33, R11, RZ, P5, !PT ;  /* 0x0000000b21077210 */ /* 0x000fe20002ffe4ff */
[----:B----4-:R-:W-:Y:S01]  /*1b140*/  FMUL R15, R198, UR21 ;  /* 0x00000015c60f7c20 */ /* 0x010fe20008400000 */
[----:B------:R-:W-:Y:S01]  /*1b150*/  ISETP.GT.AND P5, PT, R50, 0x80, P2 ;  /* 0x000000803200780c */ /* 0x000fe200017a4270 */
[----:B------:R-:W-:Y:S02]  /*1b160*/  IMAD.WIDE.U32 R10, R32, 0x1c, R6 ;  /* 0x0000001c200a7825 */ /* 0x000fe400078e0006 */
[----:B------:R0:W-:Y:S01]  /*1b170*/  @P0 STG.E desc[UR16][R6.64], R17 ;  /* 0x0000001106000986 */ /* 0x0001e2000c101910 */
[----:B------:R-:W-:Y:S01]  /*1b180*/  ISETP.GT.AND P0, PT, R50, 0x81, P2 ;  /* 0x000000813200780c */ /* 0x000fe20001704270 */
[----:B------:R-:W-:Y:S02]  /*1b190*/  IMAD.IADD R11, R0, 0x1, R11 ;  /* 0x00000001000b7824 */ /* 0x000fe400078e020b */
[----:B------:R-:W-:Y:S04]  /*1b1a0*/  @P1 STG.E desc[UR16][R8.64+0x20], R195 ;  /* 0x000020c308001986 */ /* 0x000fe8000c101910 */
[----:B------:R1:W-:Y:S01]  /*1b1b0*/  @P6 STG.E desc[UR16][R6.64+0x20], R13 ;  /* 0x0000200d06006986 */ /* 0x0003e2000c101910 */
[----:B------:R-:W-:-:S03]  /*1b1c0*/  ISETP.GT.AND P6, PT, R50, 0x80, P3 ;  /* 0x000000803200780c */ /* 0x000fc60001fc4270 */
[----:B------:R-:W-:Y:S01]  /*1b1d0*/  @P5 STG.E desc[UR16][R10.64], R197 ;  /* 0x000000c50a005986 */ /* 0x000fe2000c101910 */
[----:B------:R-:W-:Y:S01]  /*1b1e0*/  ISETP.GT.AND P5, PT, R50, 0x81, P3 ;  /* 0x000000813200780c */ /* 0x000fe20001fa4270 */
[----:B0-----:R-:W-:Y:S01]  /*1b1f0*/  FMUL R17, R208, UR21 ;  /* 0x00000015d0117c20 */ /* 0x001fe20008400000 */
[----:B-1----:R-:W-:Y:S01]  /*1b200*/  IADD3 R6, P1, R24, R6, RZ ;  /* 0x0000000618067210 */ /* 0x002fe20007f3e0ff */
[----:B------:R-:W-:-:S03]  /*1b210*/  FMUL R13, R200, UR21 ;  /* 0x00000015c80d7c20 */ /* 0x000fc60008400000 */
[----:B------:R-:W-:Y:S02]  /*1b220*/  IADD3.X R7, R33, R7, RZ, P1, !PT ;  /* 0x0000000721077210 */ /* 0x000fe40000ffe4ff */
[----:B------:R-:W-:Y:S01]  /*1b230*/  ISETP.GT.AND P1, PT, R50, 0x88, P2 ;  /* 0x000000883200780c */ /* 0x000fe20001724270 */
[----:B------:R-:W-:Y:S02]  /*1b240*/  IMAD.WIDE.U32 R8, R32, 0x1c, R6 ;  /* 0x0000001c20087825 */ /* 0x000fe400078e0006 */
[----:B------:R0:W-:Y:S01]  /*1b250*/  @P0 STG.E desc[UR16][R6.64], R15 ;  /* 0x0000000f06000986 */ /* 0x0001e2000c101910 */
[----:B------:R-:W-:Y:S01]  /*1b260*/  ISETP.GT.AND P0, PT, R50, 0x89, P2 ;  /* 0x000000893200780c */ /* 0x000fe20001704270 */
[----:B------:R-:W-:Y:S02]  /*1b270*/  IMAD.IADD R9, R0, 0x1, R9 ;  /* 0x0000000100097824 */ /* 0x000fe400078e0209 */
[----:B------:R-:W-:Y:S01]  /*1b280*/  @P6 STG.E desc[UR16][R10.64+0x20], R199 ;  /* 0x000020c70a006986 */ /* 0x000fe2000c101910 */
[----:B------:R-:W-:-:S03]  /*1b290*/  ISETP.GT.AND P6, PT, R50, 0x88, P3 ;  /* 0x000000883200780c */ /* 0x000fc60001fc4270 */
[----:B------:R1:W-:Y:S04]  /*1b2a0*/  @P5 STG.E desc[UR16][R6.64+0x20], R13 ;  /* 0x0000200d06005986 */ /* 0x0003e8000c101910 */
[----:B------:R-:W-:Y:S01]  /*1b2b0*/  @P1 STG.E desc[UR16][R8.64], R201 ;  /* 0x000000c908001986 */ /* 0x000fe2000c101910 */
[----:B------:R-:W-:Y:S01]  /*1b2c0*/  ISETP.GT.AND P1, PT, R50, 0x89, P3 ;  /* 0x000000893200780c */ /* 0x000fe20001f24270 */
[----:B0-----:R-:W-:Y:S01]  /*1b2d0*/  FMUL R15, R202, UR21 ;  /* 0x00000015ca0f7c20 */ /* 0x001fe20008400000 */
[----:B-1----:R-:W-:Y:S01]  /*1b2e0*/  IADD3 R6, P5, R24, R6, RZ ;  /* 0x0000000618067210 */ /* 0x002fe20007fbe0ff */
[----:B------:R-:W-:-:S03]  /*1b2f0*/  FMUL R13, R204, UR21 ;  /* 0x00000015cc0d7c20 */ /* 0x000fc60008400000 */
[----:B------:R-:W-:Y:S02]  /*1b300*/  IADD3.X R7, R33, R7, RZ, P5, !PT ;  /* 0x0000000721077210 */ /* 0x000fe40002ffe4ff */
[----:B------:R-:W-:-:S03]  /*1b310*/  ISETP.GT.AND P5, PT, R50, 0x90, P2 ;  /* 0x000000903200780c */ /* 0x000fc600017a4270 */
[----:B------:R0:W-:Y:S01]  /*1b320*/  @P0 STG.E desc[UR16][R6.64], R15 ;  /* 0x0000000f06000986 */ /* 0x0001e2000c101910 */
[----:B------:R-:W-:Y:S01]  /*1b330*/  ISETP.GT.AND P0, PT, R50, 0x91, P2 ;  /* 0x000000913200780c */ /* 0x000fe20001704270 */
[----:B------:R-:W-:Y:S02]  /*1b340*/  IMAD.WIDE.U32 R10, R32, 0x1c, R6 ;  /* 0x0000001c200a7825 */ /* 0x000fe400078e0006 */
[----:B------:R1:W-:Y:S02]  /*1b350*/  @P6 STG.E desc[UR16][R8.64+0x20], R203 ;  /* 0x000020cb08006986 */ /* 0x0003e4000c101910 */
[----:B------:R-:W-:Y:S02]  /*1b360*/  IMAD.IADD R11, R0, 0x1, R11 ;  /* 0x00000001000b7824 */ /* 0x000fe400078e020b */
[----:B------:R4:W-:Y:S01]  /*1b370*/  @P1 STG.E desc[UR16][R6.64+0x20], R13 ;  /* 0x0000200d06001986 */ /* 0x0009e2000c101910 */
[----:B------:R-:W-:Y:S01]  /*1b380*/  ISETP.GT.AND P1, PT, R50, 0x90, P3 ;  /* 0x000000903200780c */ /* 0x000fe20001f24270 */
[----:B0-----:R-:W-:-:S02]  /*1b390*/  FMUL R15, R206, UR21 ;  /* 0x00000015ce0f7c20 */ /* 0x001fc40008400000 */
[----:B------:R-:W-:Y:S01]  /*1b3a0*/  @P5 STG.E desc[UR16][R10.64], R205 ;  /* 0x000000cd0a005986 */ /* 0x000fe2000c101910 */
[----:B------:R-:W-:Y:S02]  /*1b3b0*/  ISETP.GT.AND P5, PT, R50, 0x91, P3 ;  /* 0x000000913200780c */ /* 0x000fe40001fa4270 */
[----:B-1----:R-:W-:-:S04]  /*1b3c0*/  IADD3 R8, P6, R24, R6, RZ ;  /* 0x0000000618087210 */ /* 0x002fc80007fde0ff */
[----:B------:R-:W-:Y:S02]  /*1b3d0*/  IADD3.X R9, R33, R7, RZ, P6, !PT ;  /* 0x0000000721097210 */ /* 0x000fe400037fe4ff */
[----:B------:R-:W-:-:S03]  /*1b3e0*/  IADD3 R12, P6, R24, R8, RZ ;  /* 0x00000008180c7210 */ /* 0x000fc60007fde0ff */
[----:B------:R0:W-:Y:S01]  /*1b3f0*/  @P0 STG.E desc[UR16][R8.64], R15 ;  /* 0x0000000f08000986 */ /* 0x0001e2000c101910 */
[----:B------:R-:W-:Y:S01]  /*1b400*/  ISETP.GT.AND P0, PT, R50, 0x98, P2 ;  /* 0x000000983200780c */ /* 0x000fe20001704270 */
[----:B----4-:R-:W-:Y:S01]  /*1b410*/  IMAD.WIDE.U32 R6, R32, 0x1c, R8 ;  /* 0x0000001c20067825 */ /* 0x010fe200078e0008 */
[----:B------:R-:W-:Y:S01]  /*1b420*/  IADD3.X R13, R33, R9, RZ, P6, !PT ;  /* 0x00000009210d7210 */ /* 0x000fe200037fe4ff */
[----:B------:R1:W-:Y:S01]  /*1b430*/  @P1 STG.E desc[UR16][R10.64+0x20], R207 ;  /* 0x000020cf0a001986 */ /* 0x0003e2000c101910 */
[----:B------:R-:W-:Y:S01]  /*1b440*/  ISETP.GT.AND P1, PT, R50, 0x99, P2 ;  /* 0x000000993200780c */ /* 0x000fe20001724270 */
[----:B------:R-:W-:Y:S02]  /*1b450*/  IMAD.IADD R7, R0, 0x1, R7 ;  /* 0x0000000100077824 */ /* 0x000fe400078e0207 */
[----:B------:R4:W-:Y:S01]  /*1b460*/  @P5 STG.E desc[UR16][R8.64+0x20], R17 ;  /* 0x0000201108005986 */ /* 0x0009e2000c101910 */
[----:B------:R-:W-:Y:S01]  /*1b470*/  ISETP.GT.AND P5, PT, R50, 0x98, P3 ;  /* 0x000000983200780c */ /* 0x000fe20001fa4270 */
[----:B0-----:R-:W-:-:S04]  /*1b480*/  FMUL R15, R210, UR21 ;  /* 0x00000015d20f7c20 */ /* 0x001fc80008400000 */
[----:B------:R-:W-:Y:S01]  /*1b490*/  @P0 STG.E desc[UR16][R6.64], R209 ;  /* 0x000000d106000986 */ /* 0x000fe2000c101910 */
[----:B------:R-:W-:Y:S02]  /*1b4a0*/  ISETP.GT.AND P0, PT, R50, 0x99, P3 ;  /* 0x000000993200780c */ /* 0x000fe40001f04270 */
[----:B-1----:R-:W-:Y:S01]  /*1b4b0*/  IADD3 R10, P6, R24, R12, RZ ;  /* 0x0000000c180a7210 */ /* 0x002fe20007fde0ff */
[----:B------:R0:W-:Y:S01]  /*1b4c0*/  @P1 STG.E desc[UR16][R12.64], R15 ;  /* 0x0000000f0c001986 */ /* 0x0001e2000c101910 */
[----:B------:R-:W-:Y:S01]  /*1b4d0*/  ISETP.GT.AND P1, PT, R50, 0xa0, P2 ;  /* 0x000000a03200780c */ /* 0x000fe20001724270 */
[----:B----4-:R-:W-:Y:S01]  /*1b4e0*/  FMUL R17, R212, UR21 ;  /* 0x00000015d4117c20 */ /* 0x010fe20008400000 */
[----:B------:R-:W-:Y:S01]  /*1b4f0*/  IMAD.WIDE.U32 R8, R32, 0x1c, R12 ;  /* 0x0000001c20087825 */ /* 0x000fe200078e000c */
[----:B------:R1:W-:Y:S01]  /*1b500*/  @P5 STG.E desc[UR16][R6.64+0x20], R211 ;  /* 0x000020d306005986 */ /* 0x0003e2000c101910 */
[----:B------:R-:W-:Y:S02]  /*1b510*/  ISETP.GT.AND P5, PT, R50, 0xa1, P2 ;  /* 0x000000a13200780c */ /* 0x000fe400017a4270 */
[----:B------:R-:W-:Y:S01]  /*1b520*/  IMAD.IADD R9, R0, 0x1, R9 ;  /* 0x0000000100097824 */ /* 0x000fe200078e0209 */
[----:B------:R-:W-:-:S02]  /*1b530*/  IADD3.X R11, R33, R13, RZ, P6, !PT ;  /* 0x0000000d210b7210 */ /* 0x000fc400037fe4ff */
[----:B------:R4:W-:Y:S01]  /*1b540*/  @P0 STG.E desc[UR16][R12.64+0x20], R17 ;  /* 0x000020110c000986 */ /* 0x0009e2000c101910 */
[----:B------:R-:W-:Y:S01]  /*1b550*/  ISETP.GT.AND P0, PT, R50, 0xa0, P3 ;  /* 0x000000a03200780c */ /* 0x000fe20001f04270 */
[----:B0-----:R-:W-:Y:S01]  /*1b560*/  FMUL R15, R214, UR21 ;  /* 0x00000015d60f7c20 */ /* 0x001fe20008400000 */
[C---:B------:R-:W-:Y:S01]  /*1b570*/  ISETP.GT.AND P6, PT, R50.reuse, 0xa1, P3 ;  /* 0x000000a13200780c */ /* 0x040fe20001fc4270 */
[----:B------:R-:W-:Y:S01]  /*1b580*/  @P1 STG.E desc[UR16][R8.64], R213 ;  /* 0x000000d508001986 */ /* 0x000fe2000c101910 */
[----:B------:R-:W-:Y:S01]  /*1b590*/  ISETP.GT.AND P1, PT, R50, 0xa8, P2 ;  /* 0x000000a83200780c */ /* 0x000fe20001724270 */
[----:B-1----:R-:W-:Y:S02]  /*1b5a0*/  IMAD.WIDE.U32 R6, R32, 0x1c, R10 ;  /* 0x0000001c20067825 */ /* 0x002fe400078e000a */
[----:B------:R0:W-:Y:S01]  /*1b5b0*/  @P5 STG.E desc[UR16][R10.64], R15 ;  /* 0x0000000f0a005986 */ /* 0x0001e2000c101910 */
[----:B------:R-:W-:Y:S01]  /*1b5c0*/  ISETP.GT.AND P5, PT, R50, 0xa9, P2 ;  /* 0x000000a93200780c */ /* 0x000fe200017a4270 */
[----:B------:R-:W-:-:S02]  /*1b5d0*/  IMAD.IADD R7, R0, 0x1, R7 ;  /* 0x0000000100077824 */ /* 0x000fc400078e0207 */
[----:B----4-:R-:W-:Y:S01]  /*1b5e0*/  FMUL R13, R218, UR21 ;  /* 0x00000015da0d7c20 */ /* 0x010fe20008400000 */
        /* <DEDUP_REMOVED lines=8> */
[----:B------:R-:W-:Y:S02]  /*1b670*/  IADD3.X R9, R33, R11, RZ, P6, !PT ;  /* 0x0000000b21097210 */ /* 0x000fe400037fe4ff */
[----:B------:R-:W-:-:S03]  /*1b680*/  ISETP.GT.AND P6, PT, R50, 0xb0, P2 ;  /* 0x000000b03200780c */ /* 0x000fc600017c4270 */
[----:B------:R0:W-:Y:S01]  /*1b690*/  @P5 STG.E desc[UR16][R8.64], R13 ;  /* 0x0000000d08005986 */ /* 0x0001e2000c101910 */
[----:B----4-:R-:W-:-:S03]  /*1b6a0*/  IADD3 R10, P5, R24, R8, RZ ;  /* 0x00000008180a7210 */ /* 0x010fc60007fbe0ff */
        /* <DEDUP_REMOVED lines=27> */
[----:B------:R-:W-:Y:S02]  /*1b860*/  @P0 STG.E desc[UR16][R6.64], R17 ;  /* 0x0000001106000986 */ /* 0x000fe4000c101910 */
[----:B------:R-:W-:Y:S02]  /*1b870*/  IMAD.IADD R11, R0, 0x1, R11 ;  /* 0x00000001000b7824 */ /* 0x000fe400078e020b */
[----:B------:R-:W-:Y:S01]  /*1b880*/  @P1 STG.E desc[UR16][R8.64+0x20], R227 ;  /* 0x000020e308001986 */ /* 0x000fe2000c101910 */
[----:B------:R-:W-:-:S03]  /*1b890*/  ISETP.GT.AND P1, PT, R50, 0xc1, P2 ;  /* 0x000000c13200780c */ /* 0x000fc60001724270 */
[----:B------:R0:W-:Y:S01]  /*1b8a0*/  @P6 STG.E desc[UR16][R6.64+0x20], R13 ;  /* 0x0000200d06006986 */ /* 0x0001e2000c101910 */
[----:B------:R-:W-:-:S03]  /*1b8b0*/  ISETP.GT.AND P6, PT, R50, 0xc0, P3 ;  /* 0x000000c03200780c */ /* 0x000fc60001fc4270 */
[----:B------:R-:W-:Y:S01]  /*1b8c0*/  @P5 STG.E desc[UR16][R10.64], R229 ;  /* 0x000000e50a005986 */ /* 0x000fe2000c101910 */
[----:B------:R-:W-:Y:S02]  /*1b8d0*/  ISETP.GT.AND P5, PT, R50, 0xc1, P3 ;  /* 0x000000c13200780c */ /* 0x000fe40001fa4270 */
[----:B0-----:R-:W-:Y:S01]  /*1b8e0*/  IADD3 R6, P0, R24, R6, RZ ;  /* 0x0000000618067210 */ /* 0x001fe20007f1e0ff */
[----:B------:R-:W-:-:S03]  /*1b8f0*/  FMUL R13, R232, UR21 ;  /* 0x00000015e80d7c20 */ /* 0x000fc60008400000 */
[----:B------:R-:W-:Y:S02]  /*1b900*/  IADD3.X R7, R33, R7, RZ, P0, !PT ;  /* 0x0000000721077210 */ /* 0x000fe400007fe4ff */
[----:B------:R-:W-:-:S03]  /*1b910*/  ISETP.GT.AND P0, PT, R50, 0xc8, P2 ;  /* 0x000000c83200780c */ /* 0x000fc60001704270 */
[----:B------:R0:W-:Y:S01]  /*1b920*/  @P1 STG.E desc[UR16][R6.64], R15 ;  /* 0x0000000f06001986 */ /* 0x0001e2000c101910 */
[----:B------:R-:W-:Y:S01]  /*1b930*/  ISETP.GT.AND P1, PT, R50, 0xc9, P2 ;  /* 0x000000c93200780c */ /* 0x000fe20001724270 */
[----:B------:R-:W-:Y:S02]  /*1b940*/  IMAD.WIDE.U32 R8, R32, 0x1c, R6 ;  /* 0x0000001c20087825 */ /* 0x000fe400078e0006 */
[----:B------:R-:W-:Y:S02]  /*1b950*/  @P6 STG.E desc[UR16][R10.64+0x20], R231 ;  /* 0x000020e70a006986 */ /* 0x000fe4000c101910 */
[----:B-----5:R-:W-:Y:S01]  /*1b960*/  FMUL R17, R39, UR21 ;  /* 0x0000001527117c20 */ /* 0x020fe20008400000 */
[----:B------:R-:W-:Y:S02]  /*1b970*/  IMAD.IADD R9, R0, 0x1, R9 ;  /* 0x0000000100097824 */ /* 0x000fe400078e0209 */
[----:B--2---:R-:W-:Y:S01]  /*1b980*/  FMUL R19, R38, UR21 ;  /* 0x0000001526137c20 */ /* 0x004fe20008400000 */
[----:B------:R1:W-:Y:S01]  /*1b990*/  @P5 STG.E desc[UR16][R6.64+0x20], R13 ;  /* 0x0000200d06005986 */ /* 0x0003e2000c101910 */
[----:B------:R-:W-:Y:S01]  /*1b9a0*/  ISETP.GT.AND P6, PT, R50, 0xc8, P3 ;  /* 0x000000c83200780c */ /* 0x000fe20001fc4270 */
[----:B0-----:R-:W-:-:S02]  /*1b9b0*/  FMUL R15, R234, UR21 ;  /* 0x00000015ea0f7c20 */ /* 0x001fc40008400000 */
[----:B------:R-:W-:Y:S01]  /*1b9c0*/  @P0 STG.E desc[UR16][R8.64], R233 ;  /* 0x000000e908000986 */ /* 0x000fe2000c101910 */
[----:B------:R-:W-:Y:S02]  /*1b9d0*/  ISETP.GT.AND P0, PT, R50, 0xd0, P2 ;  /* 0x000000d03200780c */ /* 0x000fe40001704270 */
        /* <DEDUP_REMOVED lines=8> */
[----:B------:R-:W-:-:S04]  /*1ba60*/  IMAD.IADD R11, R0, 0x1, R11 ;  /* 0x00000001000b7824 */ /* 0x000fc800078e020b */
[----:B------:R2:W-:Y:S01]  /*1ba70*/  @P5 STG.E desc[UR16][R6.64+0x20], R13 ;  /* 0x0000200d06005986 */ /* 0x0005e2000c101910 */
[----:B------:R-:W-:Y:S01]  /*1ba80*/  ISETP.GT.AND P5, PT, R50, 0xd0, P3 ;  /* 0x000000d03200780c */ /* 0x000fe20001fa4270 */
[----:B0-----:R-:W-:Y:S02]  /*1ba90*/  FMUL R15, R35, UR21 ;  /* 0x00000015230f7c20 */ /* 0x001fe40008400000 */
[----:B------:R-:W4:Y:S01]  /*1baa0*/  LDL.LU R35, [R1+0x214] ;  /* 0x0002140001237983 */ /* 0x000f220000300800 */
[----:B-1----:R-:W-:-:S03]  /*1bab0*/  IADD3 R8, P6, R24, R6, RZ ;  /* 0x0000000618087210 */ /* 0x002fc60007fde0ff */
[----:B------:R-:W5:Y:S01]  /*1bac0*/  LDL.LU R39, [R1+0x218] ;  /* 0x0002180001277983 */ /* 0x000f620000300800 */
[----:B------:R-:W-:-:S03]  /*1bad0*/  IADD3.X R9, R33, R7, RZ, P6, !PT ;  /* 0x0000000721097210 */ /* 0x000fc600037fe4ff */
[----:B------:R-:W5:Y:S04]  /*1bae0*/  LDL.LU R38, [R1+0x21c] ;  /* 0x00021c0001267983 */ /* 0x000f680000300800 */
[----:B------:R-:W-:Y:S01]  /*1baf0*/  @P0 STG.E desc[UR16][R10.64], R237 ;  /* 0x000000ed0a000986 */ /* 0x000fe2000c101910 */
[----:B------:R-:W-:-:S03]  /*1bb00*/  ISETP.GT.AND P0, PT, R50, 0xd1, P3 ;  /* 0x000000d13200780c */ /* 0x000fc60001f04270 */
[----:B------:R0:W-:Y:S01]  /*1bb10*/  @P1 STG.E desc[UR16][R8.64], R15 ;  /* 0x0000000f08001986 */ /* 0x0001e2000c101910 */
[----:B------:R-:W-:Y:S01]  /*1bb20*/  ISETP.GT.AND P1, PT, R50, 0xd8, P2 ;  /* 0x000000d83200780c */ /* 0x000fe20001724270 */
[----:B--2---:R-:W-:-:S04]  /*1bb30*/  IMAD.WIDE.U32 R6, R32, 0x1c, R8 ;  /* 0x0000001c20067825 */ /* 0x004fc800078e0008 */
[----:B---3--:R-:W-:Y:S01]  /*1bb40*/  FMUL R21, R41, UR21 ;  /* 0x0000001529157c20 */ /* 0x008fe20008400000 */
[----:B------:R-:W2:Y:S01]  /*1bb50*/  LDL.LU R43, [R1+0x220] ;  /* 0x00022000012b7983 */ /* 0x000ea20000300800 */
[----:B------:R-:W-:-:S03]  /*1bb60*/  IMAD.IADD R7, R0, 0x1, R7 ;  /* 0x0000000100077824 */ /* 0x000fc600078e0207 */
[----:B------:R4:W-:Y:S04]  /*1bb70*/  @P5 STG.E desc[UR16][R10.64+0x20], R17 ;  /* 0x000020110a005986 */ /* 0x0009e8000c101910 */
[----:B------:R-:W3:Y:S04]  /*1bb80*/  LDL.LU R42, [R1+0x224] ;  /* 0x00022400012a7983 */ /* 0x000ee80000300800 */
[----:B------:R-:W3:Y:S01]  /*1bb90*/  LDL.LU R41, [R1+0x228] ;  /* 0x0002280001297983 */ /* 0x000ee20000300800 */
[----:B0-----:R-:W-:-:S03]  /*1bba0*/  FMUL R15, R40, UR21 ;  /* 0x00000015280f7c20 */ /* 0x001fc60008400000 */
[----:B------:R5:W-:Y:S04]  /*1bbb0*/  @P0 STG.E desc[UR16][R8.64+0x20], R19 ;  /* 0x0000201308000986 */ /* 0x000be8000c101910 */
[----:B------:R0:W-:Y:S01]  /*1bbc0*/  @P1 STG.E desc[UR16][R6.64], R21 ;  /* 0x0000001506001986 */ /* 0x0001e2000c101910 */
[----:B----4-:R-:W-:-:S03]  /*1bbd0*/  FMUL R17, R35, UR21 ;  /* 0x0000001523117c20 */ /* 0x010fc60008400000 */
[----:B------:R-:W4:Y:S01]  /*1bbe0*/  LDL.LU R35, [R1+0x22c] ;  /* 0x00022c0001237983 */ /* 0x000f220000300800 */
[----:B-----5:R-:W-:-:S03]  /*1bbf0*/  FMUL R19, R39, UR21 ;  /* 0x0000001527137c20 */ /* 0x020fc60008400000 */
[----:B------:R-:W5:Y:S01]  /*1bc00*/  LDL.LU R40, [R1+0x230] ;  /* 0x0002300001287983 */ /* 0x000f620000300800 */
[----:B0-----:R-:W-:-:S03]  /*1bc10*/  FMUL R21, R38, UR21 ;  /* 0x0000001526157c20 */ /* 0x001fc60008400000 */
[----:B------:R-:W5:Y:S04]  /*1bc20*/  LDL.LU R39, [R1+0x234] ;  /* 0x0002340001277983 */ /* 0x000f680000300800 */
[----:B------:R-:W5:Y:S01]  /*1bc30*/  LDL.LU R38, [R1+0x238] ;  /* 0x0002380001267983 */ /* 0x000f620000300800 */
[C---:B------:R-:W-:Y:S02]  /*1bc40*/  ISETP.GT.AND P5, PT, R50.reuse, 0xd9, P2 ;  /* 0x000000d93200780c */ /* 0x040fe400017a4270 */
[----:B------:R-:W-:Y:S02]  /*1bc50*/  ISETP.GT.AND P0, PT, R50, 0xd8, P3 ;  /* 0x000000d83200780c */ /* 0x000fe40001f04270 */
[----:B------:R-:W-:Y:S02]  /*1bc60*/  IADD3 R12, P6, R24, R8, RZ ;  /* 0x00000008180c7210 */ /* 0x000fe40007fde0ff */
[----:B------:R-:W-:-:S02]  /*1bc70*/  ISETP.GT.AND P1, PT, R50, 0xd9, P3 ;  /* 0x000000d93200780c */ /* 0x000fc40001f24270 */
[----:B------:R-:W-:-:S05]  /*1bc80*/  IADD3.X R13, R33, R9, RZ, P6, !PT ;  /* 0x00000009210d7210 */ /* 0x000fca00037fe4ff */
[----:B------:R2:W-:Y:S01]  /*1bc90*/  @P5 STG.E desc[UR16][R12.64], R15 ;  /* 0x0000000f0c005986 */ /* 0x0005e2000c101910 */
[----:B------:R-:W-:-:S03]  /*1bca0*/  ISETP.GT.AND P5, PT, R50, 0xe0, P2 ;  /* 0x000000e03200780c */ /* 0x000fc600017a4270 */
[----:B------:R-:W-:Y:S01]  /*1bcb0*/  @P0 STG.E desc[UR16][R6.64+0x20], R17 ;  /* 0x0000201106000986 */ /* 0x000fe2000c101910 */
[----:B------:R-:W-:Y:S01]  /*1bcc0*/  ISETP.GT.AND P0, PT, R50, 0xe1, P2 ;  /* 0x000000e13200780c */ /* 0x000fe20001704270 */
[----:B------:R-:W-:Y:S01]  /*1bcd0*/  IMAD.WIDE.U32 R8, R32, 0x1c, R12 ;  /* 0x0000001c20087825 */ /* 0x000fe200078e000c */
[----:B------:R-:W-:Y:S01]  /*1bce0*/  IADD3 R10, P6, R24, R12, RZ ;  /* 0x0000000c180a7210 */ /* 0x000fe20007fde0ff */
[----:B------:R4:W-:Y:S02]  /*1bcf0*/  @P1 STG.E desc[UR16][R12.64+0x20], R19 ;  /* 0x000020130c001986 */ /* 0x0009e4000c101910 */
[----:B------:R-:W-:Y:S01]  /*1bd00*/  IMAD.IADD R9, R0, 0x1, R9 ;  /* 0x0000000100097824 */ /* 0x000fe200078e0209 */
[----:B------:R-:W-:Y:S01]  /*1bd10*/  IADD3.X R11, R33, R13, RZ, P6, !PT ;  /* 0x0000000d210b7210 */ /* 0x000fe200037fe4ff */
[----:B--2---:R-:W-:Y:S01]  /*1bd20*/  FMUL R15, R43, UR21 ;  /* 0x000000152b0f7c20 */ /* 0x004fe20008400000 */
[----:B---3--:R-:W-:Y:S02]  /*1bd30*/  FMUL R23, R41, UR21 ;  /* 0x0000001529177c20 */ /* 0x008fe40008400000 */
[----:B------:R-:W-:Y:S04]  /*1bd40*/  @P5 STG.E desc[UR16][R8.64], R21 ;  /* 0x0000001508005986 */ /* 0x000fe8000c101910 */
[----:B------:R0:W-:Y:S01]  /*1bd50*/  @P0 STG.E desc[UR16][R10.64], R15 ;  /* 0x0000000f0a000986 */ /* 0x0001e2000c101910 */
[----:B----4-:R-:W-:-:S03]  /*1bd60*/  FMUL R13, R35, UR21 ;  /* 0x00000015230d7c20 */ /* 0x010fc60008400000 */
[----:B------:R-:W2:Y:S01]  /*1bd70*/  LDL.LU R35, [R1+0x23c] ;  /* 0x00023c0001237983 */ /* 0x000ea20000300800 */
[----:B-----5:R-:W-:-:S03]  /*1bd80*/  FMUL R19, R40, UR21 ;  /* 0x0000001528137c20 */ /* 0x020fc60008400000 */
[----:B------:R-:W3:Y:S01]  /*1bd90*/  LDL.LU R41, [R1+0x240] ;  /* 0x0002400001297983 */ /* 0x000ee20000300800 */
[----:B0-----:R-:W-:-:S03]  /*1bda0*/  FMUL R15, R39, UR21 ;  /* 0x00000015270f7c20 */ /* 0x001fc60008400000 */
[----:B------:R-:W4:Y:S01]  /*1bdb0*/  LDL.LU R40, [R1+0x244] ;  /* 0x0002440001287983 */ /* 0x000f220000300800 */
[----:B------:R-:W-:-:S03]  /*1bdc0*/  FMUL R21, R38, UR21 ;  /* 0x0000001526157c20 */ /* 0x000fc60008400000 */
[----:B------:R-:W5:Y:S04]  /*1bdd0*/  LDL.LU R39, [R1+0x248] ;  /* 0x0002480001277983 */ /* 0x000f680000300800 */
[----:B------:R-:W5:Y:S01]  /*1bde0*/  LDL.LU R38, [R1+0x24c] ;  /* 0x00024c0001267983 */ /* 0x000f620000300800 */
[C---:B------:R-:W-:Y:S02]  /*1bdf0*/  ISETP.GT.AND P1, PT, R50.reuse, 0xe0, P3 ;  /* 0x000000e03200780c */ /* 0x040fe40001f24270 */
[C---:B------:R-:W-:Y:S02]  /*1be00*/  ISETP.GT.AND P6, PT, R50.reuse, 0xe1, P3 ;  /* 0x000000e13200780c */ /* 0x040fe40001fc4270 */
[----:B------:R-:W-:Y:S01]  /*1be10*/  ISETP.GT.AND P5, PT, R50, 0xe8, P2 ;  /* 0x000000e83200780c */ /* 0x000fe200017a4270 */
[----:B------:R-:W-:-:S04]  /*1be20*/  IMAD.WIDE.U32 R6, R32, 0x1c, R10 ;  /* 0x0000001c20067825 */ /* 0x000fc800078e000a */
[----:B------:R-:W-:Y:S01]  /*1be30*/  FMUL R17, R42, UR21 ;  /* 0x000000152a117c20 */ /* 0x000fe20008400000 */
[----:B------:R-:W-:Y:S01]  /*1be40*/  IMAD.IADD R7, R0, 0x1, R7 ;  /* 0x0000000100077824 */ /* 0x000fe200078e0207 */
[----:B------:R-:W-:-:S03]  /*1be50*/  ISETP.GT.AND P0, PT, R50, 0xe9, P2 ;  /* 0x000000e93200780c */ /* 0x000fc60001704270 */
[----:B------:R0:W-:Y:S01]  /*1be60*/  @P1 STG.E desc[UR16][R8.64+0x20], R17 ;  /* 0x0000201108001986 */ /* 0x0001e2000c101910 */
[----:B------:R-:W-:-:S03]  /*1be70*/  ISETP.GT.AND P1, PT, R50, 0xe8, P3 ;  /* 0x000000e83200780c */ /* 0x000fc60001f24270 */
[----:B------:R-:W-:Y:S04]  /*1be80*/  @P6 STG.E desc[UR16][R10.64+0x20], R23 ;  /* 0x000020170a006986 */ /* 0x000fe8000c101910 */
[----:B------:R2:W-:Y:S01]  /*1be90*/  @P5 STG.E desc[UR16][R6.64], R13 ;  /* 0x0000000d06005986 */ /* 0x0005e2000c101910 */
[----:B------:R-:W-:Y:S02]  /*1bea0*/  ISETP.GT.AND P5, PT, R50, 0xe9, P3 ;  /* 0x000000e93200780c */ /* 0x000fe40001fa4270 */
[----:B0-----:R-:W-:-:S04]  /*1beb0*/  IADD3 R8, P6, R24, R10, RZ ;  /* 0x0000000a18087210 */ /* 0x001fc80007fde0ff */
[----:B------:R-:W-:-:S05]  /*1bec0*/  IADD3.X R9, R33, R11, RZ, P6, !PT ;  /* 0x0000000b21097210 */ /* 0x000fca00037fe4ff */
[----:B------:R-:W-:Y:S04]  /*1bed0*/  @P0 STG.E desc[UR16][R8.64], R19 ;  /* 0x0000001308000986 */ /* 0x000fe8000c101910 */
[----:B------:R3:W-:Y:S04]  /*1bee0*/  @P1 STG.E desc[UR16][R6.64+0x20], R15 ;  /* 0x0000200f06001986 */ /* 0x0007e8000c101910 */
[----:B------:R5:W-:Y:S01]  /*1bef0*/  @P5 STG.E desc[UR16][R8.64+0x20], R21 ;  /* 0x0000201508005986 */ /* 0x000be2000c101910 */
[----:B--2---:R-:W-:-:S03]  /*1bf00*/  FMUL R13, R35, UR21 ;  /* 0x00000015230d7c20 */ /* 0x004fc60008400000 */
[----:B------:R-:W2:Y:S01]  /*1bf10*/  LDL.LU R35, [R1+0x250] ;  /* 0x0002500001237983 */ /* 0x000ea20000300800 */
[----:B---3--:R-:W-:-:S03]  /*1bf20*/  FMUL R15, R41, UR21 ;  /* 0x00000015290f7c20 */ /* 0x008fc60008400000 */
[----:B------:R-:W3:Y:S01]  /*1bf30*/  LDL.LU R42, [R1+0x254] ;  /* 0x00025400012a7983 */ /* 0x000ee20000300800 */
[----:B----4-:R-:W-:-:S03]  /*1bf40*/  FMUL R17, R40, UR21 ;  /* 0x0000001528117c20 */ /* 0x010fc60008400000 */
[----:B------:R-:W4:Y:S04]  /*1bf50*/  LDL.LU R41, [R1+0x258] ;  /* 0x0002580001297983 */ /* 0x000f280000300800 */
[----:B------:R-:W3:Y:S01]  /*1bf60*/  LDL.LU R40, [R1+0x25c] ;  /* 0x00025c0001287983 */ /* 0x000ee20000300800 */
[----:B-----5:R-:W-:-:S03]  /*1bf70*/  FMUL R21, R38, UR21 ;  /* 0x0000001526157c20 */ /* 0x020fc60008400000 */
[----:B------:R-:W5:Y:S01]  /*1bf80*/  LDL.LU R38, [R1+0x260] ;  /* 0x0002600001267983 */ /* 0x000f620000300800 */
[----:B------:R-:W-:Y:S02]  /*1bf90*/  ISETP.GT.AND P0, PT, R50, 0xf0, P2 ;  /* 0x000000f03200780c */ /* 0x000fe40001704270 */
[----:B------:R-:W-:Y:S01]  /*1bfa0*/  IADD3 R10, P6, R24, R8, RZ ;  /* 0x00000008180a7210 */ /* 0x000fe20007fde0ff */
[----:B------:R-:W-:Y:S01]  /*1bfb0*/  IMAD.WIDE.U32 R6, R32, 0x1c, R8 ;  /* 0x0000001c20067825 */ /* 0x000fe200078e0008 */
[C---:B------:R-:W-:Y:S02]  /*1bfc0*/  ISETP.GT.AND P1, PT, R50.reuse, 0xf1, P2 ;  /* 0x000000f13200780c */ /* 0x040fe40001724270 */
[C---:B------:R-:W-:Y:S01]  /*1bfd0*/  ISETP.GT.AND P5, PT, R50.reuse, 0xf0, P3 ;  /* 0x000000f03200780c */ /* 0x040fe20001fa4270 */
[----:B------:R-:W-:Y:S01]  /*1bfe0*/  IMAD.X R11, R33, 0x1, R9, P6 ;  /* 0x00000001210b7824 */ /* 0x000fe200030e0609 */
[----:B------:R-:W-:Y:S02]  /*1bff0*/  ISETP.GT.AND P6, PT, R50, 0xf1, P3 ;  /* 0x000000f13200780c */ /* 0x000fe40001fc4270 */
[----:B------:R-:W-:Y:S01]  /*1c000*/  IADD3 R7, R0, R7, RZ ;  /* 0x0000000700077210 */ /* 0x000fe20007ffe0ff */
[----:B------:R-:W-:-:S02]  /*1c010*/  FMUL R19, R39, UR21 ;  /* 0x0000001527137c20 */ /* 0x000fc40008400000 */
[----:B------:R-:W5:Y:S04]  /*1c020*/  LDL.LU R39, [R1+0x264] ;  /* 0x0002640001277983 */ /* 0x000f680000300800 */
[----:B------:R2:W-:Y:S04]  /*1c030*/  @P0 STG.E desc[UR16][R6.64], R13 ;  /* 0x0000000d06000986 */ /* 0x0005e8000c101910 */
[----:B------:R4:W-:Y:S04]  /*1c040*/  @P1 STG.E desc[UR16][R10.64], R15 ;  /* 0x0000000f0a001986 */ /* 0x0009e8000c101910 */
[----:B------:R3:W-:Y:S04]  /*1c050*/  @P5 STG.E desc[UR16][R6.64+0x20], R17 ;  /* 0x0000201106005986 */ /* 0x0007e8000c101910 */
[----:B------:R5:W-:Y:S01]  /*1c060*/  @P6 STG.E desc[UR16][R10.64+0x20], R19 ;  /* 0x000020130a006986 */ /* 0x000be2000c101910 */
[----:B--2---:R-:W-:-:S03]  /*1c070*/  FMUL R13, R35, UR21 ;  /* 0x00000015230d7c20 */ /* 0x004fc60008400000 */
[----:B------:R-:W2:Y:S01]  /*1c080*/  LDL.LU R35, [R1+0x268] ;  /* 0x0002680001237983 */ /* 0x000ea20000300800 */
[----:B----4-:R-:W-:-:S03]  /*1c090*/  FMUL R15, R41, UR21 ;  /* 0x00000015290f7c20 */ /* 0x010fc60008400000 */
[----:B------:R-:W4:Y:S01]  /*1c0a0*/  LDL.LU R41, [R1+0x26c] ;  /* 0x00026c0001297983 */ /* 0x000f220000300800 */
[----:B---3--:R-:W-:-:S03]  /*1c0b0*/  FMUL R17, R40, UR21 ;  /* 0x0000001528117c20 */ /* 0x008fc60008400000 */
[----:B------:R-:W3:Y:S01]  /*1c0c0*/  LDL.LU R40, [R1+0x270] ;  /* 0x0002700001287983 */ /* 0x000ee20000300800 */
[----:B-----5:R-:W-:-:S03]  /*1c0d0*/  FMUL R19, R38, UR21 ;  /* 0x0000001526137c20 */ /* 0x020fc60008400000 */
[----:B------:R-:W5:Y:S01]  /*1c0e0*/  LDL.LU R38, [R1+0x274] ;  /* 0x0002740001267983 */ /* 0x000f620000300800 */
[----:B------:R-:W-:Y:S01]  /*1c0f0*/  ISETP.GT.AND P0, PT, R50, 0xf8, P2 ;  /* 0x000000f83200780c */ /* 0x000fe20001704270 */
[----:B------:R-:W-:Y:S01]  /*1c100*/  IMAD.WIDE.U32 R8, R32, 0x1c, R10 ;  /* 0x0000001c20087825 */ /* 0x000fe200078e000a */
[----:B------:R-:W-:-:S03]  /*1c110*/  ISETP.GT.AND P2, PT, R50, 0xf9, P2 ;  /* 0x000000f93200780c */ /* 0x000fc60001744270 */
[----:B------:R-:W-:Y:S01]  /*1c120*/  IMAD.IADD R9, R0, 0x1, R9 ;  /* 0x0000000100097824 */ /* 0x000fe200078e0209 */
[----:B------:R-:W-:-:S07]  /*1c130*/  ISETP.GT.AND P5, PT, R50, 0xf8, P3 ;  /* 0x000000f83200780c */ /* 0x000fce0001fa4270 */
[----:B------:R-:W-:Y:S01]  /*1c140*/  @P0 STG.E desc[UR16][R8.64], R21 ;  /* 0x0000001508000986 */ /* 0x000fe2000c101910 */
[----:B------:R-:W-:Y:S02]  /*1c150*/  IADD3 R6, P0, R24, R10, RZ ;  /* 0x0000000a18067210 */ /* 0x000fe40007f1e0ff */
[----:B------:R-:W-:Y:S02]  /*1c160*/  ISETP.GT.AND P1, PT, R51, 0x80, PT ;  /* 0x000000803300780c */ /* 0x000fe40003f24270 */
[----:B------:R-:W-:Y:S01]  /*1c170*/  IADD3.X R7, R33, R11, RZ, P0, !PT ;  /* 0x0000000b21077210 */ /* 0x000fe200007fe4ff */
[----:B------:R-:W-:Y:S01]  /*1c180*/  FMUL R11, R42, UR21 ;  /* 0x000000152a0b7c20 */ /* 0x000fe20008400000 */
[----:B------:R-:W-:Y:S02]  /*1c190*/  ISETP.GT.AND P0, PT, R51, 0x88, PT ;  /* 0x000000883300780c */ /* 0x000fe40003f04270 */
[C---:B------:R-:W-:Y:S01]  /*1c1a0*/  ISETP.GT.AND P3, PT, R50.reuse, 0xf9, P3 ;  /* 0x000000f93200780c */ /* 0x040fe20001f64270 */
[----:B------:R0:W-:Y:S01]  /*1c1b0*/  @P2 STG.E desc[UR16][R6.64], R13 ;  /* 0x0000000d06002986 */ /* 0x0001e2000c101910 */
[----:B------:R-:W-:-:S02]  /*1c1c0*/  ISETP.GT.AND P6, PT, R50, RZ, P1 ;  /* 0x000000ff3200720c */ /* 0x000fc40000fc4270 */
[C---:B------:R-:W-:Y:S01]  /*1c1d0*/  ISETP.GT.AND P2, PT, R50.reuse, 0x1, P1 ;  /* 0x000000013200780c */ /* 0x040fe20000f44270 */
[----:B------:R2:W-:Y:S01]  /*1c1e0*/  @P5 STG.E desc[UR16][R8.64+0x20], R11 ;  /* 0x0000200b08005986 */ /* 0x0005e2000c101910 */
[----:B------:R-:W-:Y:S01]  /*1c1f0*/  ISETP.GT.AND P5, PT, R50, RZ, P0 ;  /* 0x000000ff3200720c */ /* 0x000fe200007a4270 */
[----:B0-----:R-:W-:Y:S02]  /*1c200*/  FMUL R13, R39, UR21 ;  /* 0x00000015270d7c20 */ /* 0x001fe40008400000 */
[----:B------:R-:W3:Y:S04]  /*1c210*/  LDL.LU R39, [R1+0x278] ;  /* 0x0002780001277983 */ /* 0x000ee80000300800 */
[----:B------:R4:W-:Y:S04]  /*1c220*/  @P3 STG.E desc[UR16][R6.64+0x20], R15 ;  /* 0x0000200f06003986 */ /* 0x0009e8000c101910 */
[----:B------:R-:W-:Y:S04]  /*1c230*/  @P6 STG.E desc[UR16][R2.64+0x200], R17 ;  /* 0x0002001102006986 */ /* 0x000fe8000c101910 */
[----:B------:R-:W-:Y:S04]  /*1c240*/  @P2 STG.E desc[UR16][R4.64+0x200], R19 ;  /* 0x0002001304002986 */ /* 0x000fe8000c101910 */
[----:B------:R5:W-:Y:S01]  /*1c250*/  @P5 STG.E desc[UR16][R2.64+0x220], R13 ;  /* 0x0002200d02005986 */ /* 0x000be2000c101910 */
[----:B--2---:R-:W-:-:S03]  /*1c260*/  FMUL R11, R35, UR21 ;  /* 0x00000015230b7c20 */ /* 0x004fc60008400000 */
[----:B------:R-:W2:Y:S04]  /*1c270*/  LDL.LU R35, [R1+0x27c] ;  /* 0x00027c0001237983 */ /* 0x000ea80000300800 */
[----:B------:R-:W2:Y:S01]  /*1c280*/  LDL.LU R43, [R1+0x280] ;  /* 0x00028000012b7983 */ /* 0x000ea20000300800 */
[----:B----4-:R-:W-:-:S03]  /*1c290*/  FMUL R15, R41, UR21 ;  /* 0x00000015290f7c20 */ /* 0x010fc60008400000 */
[----:B------:R-:W4:Y:S04]  /*1c2a0*/  LDL.LU R42, [R1+0x284] ;  /* 0x00028400012a7983 */ /* 0x000f280000300800 */
[----:B------:R-:W4:Y:S01]  /*1c2b0*/  LDL.LU R41, [R1+0x288] ;  /* 0x0002880001297983 */ /* 0x000f220000300800 */
[----:B-----5:R-:W-:-:S03]  /*1c2c0*/  FMUL R13, R38, UR21 ;  /* 0x00000015260d7c20 */ /* 0x020fc60008400000 */
[----:B------:R-:W5:Y:S01]  /*1c2d0*/  LDL.LU R38, [R1+0x28c] ;  /* 0x00028c0001267983 */ /* 0x000f620000300800 */
[C---:B------:R-:W-:Y:S02]  /*1c2e0*/  ISETP.GT.AND P3, PT, R50.reuse, 0x1, P0 ;  /* 0x000000013200780c */ /* 0x040fe40000764270 */
[----:B------:R-:W-:Y:S01]  /*1c2f0*/  ISETP.GT.AND P2, PT, R50, 0x8, P1 ;  /* 0x000000083200780c */ /* 0x000fe20000f44270 */
[----:B------:R-:W-:-:S04]  /*1c300*/  IMAD.WIDE.U32 R6, R32, 0x1c, R4 ;  /* 0x0000001c20067825 */ /* 0x000fc800078e0004 */
[----:B------:R-:W-:Y:S01]  /*1c310*/  IMAD.IADD R7, R0, 0x1, R7 ;  /* 0x0000000100077824 */ /* 0x000fe200078e0207 */
[----:B------:R-:W-:-:S05]  /*1c320*/  ISETP.GT.AND P5, PT, R50, 0x9, P1 ;  /* 0x000000093200780c */ /* 0x000fca0000fa4270 */
[----:B------:R0:W-:Y:S01]  /*1c330*/  @P3 STG.E desc[UR16][R4.64+0x220], R11 ;  /* 0x0002200b04003986 */ /* 0x0001e2000c101910 */
[----:B------:R-:W-:-:S03]  /*1c340*/  ISETP.GT.AND P3, PT, R50, 0x8, P0 ;  /* 0x000000083200780c */ /* 0x000fc60000764270 */
[----:B------:R2:W-:Y:S01]  /*1c350*/  @P2 STG.E desc[UR16][R6.64+0x200], R15 ;  /* 0x0002000f06002986 */ /* 0x0005e2000c101910 */
[----:B------:R-:W-:Y:S02]  /*1c360*/  ISETP.GT.AND P2, PT, R50, 0x9, P0 ;  /* 0x000000093200780c */ /* 0x000fe40000744270 */
[-C--:B------:R-:W-:Y:S01]  /*1c370*/  IADD3 R8, P6, R4, R24.reuse, RZ ;  /* 0x0000001804087210 */ /* 0x080fe20007fde0ff */
[----:B---3--:R-:W-:Y:S02]  /*1c380*/  FMUL R17, R40, UR21 ;  /* 0x0000001528117c20 */ /* 0x008fe40008400000 */
[----:B------:R-:W3:Y:S01]  /*1c390*/  LDL.LU R40, [R1+0x290] ;  /* 0x0002900001287983 */ /* 0x000ee20000300800 */
[----:B------:R-:W-:Y:S02]  /*1c3a0*/  IADD3.X R9, R5, R33, RZ, P6, !PT ;  /* 0x0000002105097210 */ /* 0x000fe400037fe4ff */
[----:B0-----:R-:W-:-:S03]  /*1c3b0*/  IADD3 R4, P6, R8, R24, RZ ;  /* 0x0000001808047210 */ /* 0x001fc60007fde0ff */
[----:B------:R-:W-:Y:S01]  /*1c3c0*/  @P5 STG.E desc[UR16][R8.64+0x200], R17 ;  /* 0x0002001108005986 */ /* 0x000fe2000c101910 */
[----:B------:R-:W-:-:S03]  /*1c3d0*/  FMUL R11, R39, UR21 ;  /* 0x00000015270b7c20 */ /* 0x000fc60008400000 */
[----:B------:R-:W3:Y:S01]  /*1c3e0*/  LDL.LU R39, [R1+0x294] ;  /* 0x0002940001277983 */ /* 0x000ee20000300800 */
[----:B------:R-:W-:Y:S01]  /*1c3f0*/  IMAD.WIDE.U32 R2, R32, 0x1c, R8 ;  /* 0x0000001c20027825 */ /* 0x000fe200078e0008 */
[----:B------:R-:W-:Y:S02]  /*1c400*/  IADD3.X R5, R9, R33, RZ, P6, !PT ;  /* 0x0000002109057210 */ /* 0x000fe400037fe4ff */
[----:B------:R-:W-:Y:S04]  /*1c410*/  @P3 STG.E desc[UR16][R6.64+0x220], R13 ;  /* 0x0002200d06003986 */ /* 0x000fe8000c101910 */
[----:B------:R5:W-:Y:S01]  /*1c420*/  @P2 STG.E desc[UR16][R8.64+0x220], R11 ;  /* 0x0002200b08002986 */ /* 0x000be2000c101910 */
[----:B--2---:R-:W-:-:S03]  /*1c430*/  FMUL R15, R35, UR21 ;  /* 0x00000015230f7c20 */ /* 0x004fc60008400000 */
[----:B------:R-:W2:Y:S01]  /*1c440*/  LDL.LU R35, [R1+0x298] ;  /* 0x0002980001237983 */ /* 0x000ea20000300800 */
[----:B-----5:R-:W-:-:S03]  /*1c450*/  FMUL R9, R38, UR21 ;  /* 0x0000001526097c20 */ /* 0x020fc60008400000 */
[----:B------:R-:W5:Y:S01]  /*1c460*/  LDL.LU R38, [R1+0x29c] ;  /* 0x00029c0001267983 */ /* 0x000f620000300800 */
[----:B------:R-:W-:Y:S01]  /*1c470*/  ISETP.GT.AND P5, PT, R50, 0x10, P1 ;  /* 0x000000103200780c */ /* 0x000fe20000fa4270 */
[----:B------:R-:W-:Y:S01]  /*1c480*/  IMAD.IADD R3, R0, 0x1, R3 ;  /* 0x0000000100037824 */ /* 0x000fe200078e0203 */
[C---:B------:R-:W-:Y:S02]  /*1c490*/  ISETP.GT.AND P3, PT, R50.reuse, 0x11, P1 ;  /* 0x000000113200780c */ /* 0x040fe40000f64270 */
[C---:B------:R-:W-:Y:S02]  /*1c4a0*/  ISETP.GT.AND P2, PT, R50.reuse, 0x10, P0 ;  /* 0x000000103200780c */ /* 0x040fe40000744270 */
[----:B------:R-:W-:Y:S01]  /*1c4b0*/  ISETP.GT.AND P6, PT, R50, 0x11, P0 ;  /* 0x000000113200780c */ /* 0x000fe200007c4270 */
[----:B------:R-:W-:-:S06]  /*1c4c0*/  IMAD.WIDE.U32 R6, R32, 0x1c, R4 ;  /* 0x0000001c20067825 */ /* 0x000fcc00078e0004 */
[----:B------:R-:W-:Y:S01]  /*1c4d0*/  @P5 STG.E desc[UR16][R2.64+0x200], R15 ;  /* 0x0002000f02005986 */ /* 0x000fe2000c101910 */
[----:B------:R-:W-:Y:S01]  /*1c4e0*/  ISETP.GT.AND P5, PT, R50, 0x18, P1 ;  /* 0x000000183200780c */ /* 0x000fe20000fa4270 */
[----:B------:R-:W-:Y:S01]  /*1c4f0*/  FMUL R13, R43, UR21 ;  /* 0x000000152b0d7c20 */ /* 0x000fe20008400000 */
[----:B----4-:R-:W-:Y:S01]  /*1c500*/  FMUL R17, R42, UR21 ;  /* 0x000000152a117c20 */ /* 0x010fe20008400000 */
[----:B------:R-:W4:Y:S01]  /*1c510*/  LDL.LU R43, [R1+0x2a0] ;  /* 0x0002a000012b7983 */ /* 0x000f220000300800 */
[----:B------:R-:W-:Y:S01]  /*1c520*/  FMUL R19, R41, UR21 ;  /* 0x0000001529137c20 */ /* 0x000fe20008400000 */
[----:B------:R-:W-:Y:S02]  /*1c530*/  IMAD.IADD R7, R0, 0x1, R7 ;  /* 0x0000000100077824 */ /* 0x000fe400078e0207 */
[----:B------:R-:W4:Y:S01]  /*1c540*/  LDL.LU R42, [R1+0x2a4] ;  /* 0x0002a400012a7983 */ /* 0x000f220000300800 */
[----:B---3--:R-:W-:-:S03]  /*1c550*/  FMUL R11, R40, UR21 ;  /* 0x00000015280b7c20 */ /* 0x008fc60008400000 */
[----:B------:R0:W-:Y:S04]  /*1c560*/  @P3 STG.E desc[UR16][R4.64+0x200], R13 ;  /* 0x0002000d04003986 */ /* 0x0001e8000c101910 */
[----:B------:R-:W-:Y:S04]  /*1c570*/  @P2 STG.E desc[UR16][R2.64+0x220], R17 ;  /* 0x0002201102002986 */ /* 0x000fe8000c101910 */
[----:B------:R-:W-:Y:S04]  /*1c580*/  @P6 STG.E desc[UR16][R4.64+0x220], R19 ;  /* 0x0002201304006986 */ /* 0x000fe8000c101910 */
[----:B------:R5:W-:Y:S01]  /*1c590*/  @P5 STG.E desc[UR16][R6.64+0x200], R9 ;  /* 0x0002000906005986 */ /* 0x000be2000c101910 */
[----:B0-----:R-:W-:Y:S01]  /*1c5a0*/  FMUL R13, R39, UR21 ;  /* 0x00000015270d7c20 */ /* 0x001fe20008400000 */
[----:B--2---:R-:W-:-:S02]  /*1c5b0*/  FMUL R15, R35, UR21 ;  /* 0x00000015230f7c20 */ /* 0x004fc40008400000 */
[----:B------:R-:W2:Y:S04]  /*1c5c0*/  LDL.LU R35, [R1+0x2a8] ;  /* 0x0002a80001237983 */ /* 0x000ea80000300800 */
[----:B------:R-:W3:Y:S04]  /*1c5d0*/  LDL.LU R41, [R1+0x2ac] ;  /* 0x0002ac0001297983 */ /* 0x000ee80000300800 */
[----:B------:R-:W3:Y:S04]  /*1c5e0*/  LDL.LU R40, [R1+0x2b0] ;  /* 0x0002b00001287983 */ /* 0x000ee80000300800 */
[----:B------:R-:W3:Y:S01]  /*1c5f0*/  LDL.LU R39, [R1+0x2b4] ;  /* 0x0002b40001277983 */ /* 0x000ee20000300800 */
[----:B-----5:R-:W-:-:S03]  /*1c600*/  FMUL R9, R38, UR21 ;  /* 0x0000001526097c20 */ /* 0x020fc60008400000 */
[----:B------:R-:W5:Y:S01]  /*1c610*/  LDL.LU R38, [R1+0x2b8] ;  /* 0x0002b80001267983 */ /* 0x000f620000300800 */
[C---:B------:R-:W-:Y:S02]  /*1c620*/  ISETP.GT.AND P3, PT, R50.reuse, 0x19, P1 ;  /* 0x000000193200780c */ /* 0x040fe40000f64270 */
[C---:B------:R-:W-:Y:S02]  /*1c630*/  ISETP.GT.AND P2, PT, R50.reuse, 0x18, P0 ;  /* 0x000000183200780c */ /* 0x040fe40000744270 */
[----:B------:R-:W-:Y:S02]  /*1c640*/  ISETP.GT.AND P5, PT, R50, 0x19, P0 ;  /* 0x000000193200780c */ /* 0x000fe400007a4270 */
[----:B------:R-:W-:-:S04]  /*1c650*/  IADD3 R2, P6, R4, R24, RZ ;  /* 0x0000001804027210 */ /* 0x000fc80007fde0ff */
[----:B------:R-:W-:Y:S02]  /*1c660*/  IADD3.X R3, R5, R33, RZ, P6, !PT ;  /* 0x0000002105037210 */ /* 0x000fe400037fe4ff */
[----:B------:R-:W-:-:S03]  /*1c670*/  IADD3 R4, P6, R2, R24, RZ ;  /* 0x0000001802047210 */ /* 0x000fc60007fde0ff */
[----:B------:R-:W-:Y:S01]  /*1c680*/  @P3 STG.E desc[UR16][R2.64+0x200], R11 ;  /* 0x0002000b02003986 */ /* 0x000fe2000c101910 */
[C---:B------:R-:W-:Y:S01]  /*1c690*/  ISETP.GT.AND P3, PT, R50.reuse, 0x20, P1 ;  /* 0x000000203200780c */ /* 0x040fe20000f64270 */
[----:B------:R-:W-:Y:S01]  /*1c6a0*/  IMAD.X R5, R3, 0x1, R33, P6 ;  /* 0x0000000103057824 */ /* 0x000fe200030e0621 */
[C---:B------:R-:W-:Y:S01]  /*1c6b0*/  ISETP.GT.AND P6, PT, R50.reuse, 0x21, P1 ;  /* 0x000000213200780c */ /* 0x040fe20000fc4270 */
[----:B------:R0:W-:Y:S04]  /*1c6c0*/  @P2 STG.E desc[UR16][R6.64+0x220], R13 ;  /* 0x0002200d06002986 */ /* 0x0001e8000c101910 */
[----:B------:R2:W-:Y:S01]  /*1c6d0*/  @P5 STG.E desc[UR16][R2.64+0x220], R15 ;  /* 0x0002200f02005986 */ /* 0x0005e2000c101910 */
[----:B------:R-:W-:Y:S01]  /*1c6e0*/  ISETP.GT.AND P5, PT, R50, 0x20, P0 ;  /* 0x000000203200780c */ /* 0x000fe200007a4270 */
[----:B0-----:R-:W-:-:S04]  /*1c6f0*/  IMAD.WIDE.U32 R6, R32, 0x1c, R2 ;  /* 0x0000001c20067825 */ /* 0x001fc800078e0002 */
[----:B----4-:R-:W-:Y:S01]  /*1c700*/  FMUL R11, R43, UR21 ;  /* 0x000000152b0b7c20 */ /* 0x010fe20008400000 */
[----:B------:R-:W-:Y:S01]  /*1c710*/  FMUL R13, R42, UR21 ;  /* 0x000000152a0d7c20 */ /* 0x000fe20008400000 */
[----:B------:R-:W-:-:S05]  /*1c720*/  IADD3 R7, R0, R7, RZ ;  /* 0x0000000700077210 */ /* 0x000fca0007ffe0ff */
[----:B------:R0:W-:Y:S04]  /*1c730*/  @P3 STG.E desc[UR16][R6.64+0x200], R9 ;  /* 0x0002000906003986 */ /* 0x0001e8000c101910 */
[----:B------:R-:W-:Y:S04]  /*1c740*/  @P6 STG.E desc[UR16][R4.64+0x200], R11 ;  /* 0x0002000b04006986 */ /* 0x000fe8000c101910 */
[----:B------:R5:W-:Y:S01]  /*1c750*/  @P5 STG.E desc[UR16][R6.64+0x220], R13 ;  /* 0x0002200d06005986 */ /* 0x000be2000c101910 */
[----:B--2---:R-:W-:-:S03]  /*1c760*/  FMUL R15, R35, UR21 ;  /* 0x00000015230f7c20 */ /* 0x004fc60008400000 */
[----:B------:R-:W2:Y:S01]  /*1c770*/  LDL.LU R35, [R1+0x2bc] ;  /* 0x0002bc0001237983 */ /* 0x000ea20000300800 */
[----:B---3--:R-:W-:-:S03]  /*1c780*/  FMUL R17, R41, UR21 ;  /* 0x0000001529117c20 */ /* 0x008fc60008400000 */
[----:B------:R-:W3:Y:S01]  /*1c790*/  LDL.LU R42, [R1+0x2c0] ;  /* 0x0002c000012a7983 */ /* 0x000ee20000300800 */
[----:B0-----:R-:W-:-:S03]  /*1c7a0*/  FMUL R9, R40, UR21 ;  /* 0x0000001528097c20 */ /* 0x001fc60008400000 */
[----:B------:R-:W4:Y:S04]  /*1c7b0*/  LDL.LU R41, [R1+0x2c4] ;  /* 0x0002c40001297983 */ /* 0x000f280000300800 */
[----:B------:R-:W3:Y:S01]  /*1c7c0*/  LDL.LU R40, [R1+0x2c8] ;  /* 0x0002c80001287983 */ /* 0x000ee20000300800 */
        /* <DEDUP_REMOVED lines=10> */
[----:B------:R-:W-:Y:S01]  /*1c870*/  ISETP.GT.AND P3, PT, R50, 0x29, P0 ;  /* 0x000000293200780c */ /* 0x000fe20000764270 */
[----:B------:R-:W-:Y:S02]  /*1c880*/  FMUL R11, R39, UR21 ;  /* 0x00000015270b7c20 */ /* 0x000fe40008400000 */
[----:B------:R-:W5:Y:S01]  /*1c890*/  LDL.LU R39, [R1+0x2d0] ;  /* 0x0002d00001277983 */ /* 0x000f620000300800 */
[----:B0-----:R-:W-:-:S04]  /*1c8a0*/  IADD3 R4, P6, R4, R24, RZ ;  /* 0x0000001804047210 */ /* 0x001fc80007fde0ff */
[----:B------:R-:W-:-:S05]  /*1c8b0*/  IADD3.X R5, R5, R33, RZ, P6, !PT ;  /* 0x0000002105057210 */ /* 0x000fca00037fe4ff */
[----:B------:R-:W-:Y:S04]  /*1c8c0*/  @P2 STG.E desc[UR16][R4.64+0x200], R9 ;  /* 0x0002000904002986 */ /* 0x000fe8000c101910 */
[----:B------:R-:W-:Y:S04]  /*1c8d0*/  @P5 STG.E desc[UR16][R2.64+0x220], R11 ;  /* 0x0002200b02005986 */ /* 0x000fe8000c101910 */
        /* <DEDUP_REMOVED lines=13> */
[----:B------:R-:W-:Y:S02]  /*1c9b0*/  ISETP.GT.AND P3, PT, R50, 0x30, P0 ;  /* 0x000000303200780c */ /* 0x000fe40000764270 */
[----:B------:R-:W-:-:S05]  /*1c9c0*/  IADD3 R2, P5, R4, R24, RZ ;  /* 0x0000001804027210 */ /* 0x000fca0007fbe0ff */
[----:B------:R-:W-:Y:S01]  /*1c9d0*/  @P6 STG.E desc[UR16][R6.64+0x200], R15 ;  /* 0x0002000f06006986 */ /* 0x000fe2000c101910 */
[----:B------:R-:W-:Y:S01]  /*1c9e0*/  ISETP.GT.AND P6, PT, R50, 0x31, P0 ;  /* 0x000000313200780c */ /* 0x000fe200007c4270 */
[----:B------:R-:W-:Y:S01]  /*1c9f0*/  FMUL R11, R42, UR21 ;  /* 0x000000152a0b7c20 */ /* 0x000fe20008400000 */
[----:B------:R-:W-:Y:S02]  /*1ca00*/  IADD3.X R3, R5, R33, RZ, P5, !PT ;  /* 0x0000002105037210 */ /* 0x000fe40002ffe4ff */
[----:B------:R-:W-:-:S03]  /*1ca10*/  ISETP.GT.AND P5, PT, R50, 0x38, P1 ;  /* 0x000000383200780c */ /* 0x000fc60000fa4270 */
[----:B------:R0:W-:Y:S01]  /*1ca20*/  @P2 STG.E desc[UR16][R2.64+0x200], R11 ;  /* 0x0002000b02002986 */ /* 0x0001e2000c101910 */
[----:B------:R-:W-:-:S03]  /*1ca30*/  ISETP.GT.AND P2, PT, R50, 0x39, P1 ;  /* 0x000000393200780c */ /* 0x000fc60000f44270 */
[----:B------:R-:W-:Y:S01]  /*1ca40*/  @P3 STG.E desc[UR16][R6.64+0x220], R17 ;  /* 0x0002201106003986 */ /* 0x000fe2000c101910 */
[----:B------:R-:W-:Y:S01]  /*1ca50*/  ISETP.GT.AND P3, PT, R50, 0x38, P0 ;  /* 0x000000383200780c */ /* 0x000fe20000764270 */
[----:B------:R-:W-:Y:S02]  /*1ca60*/  IMAD.WIDE.U32 R4, R32, 0x1c, R2 ;  /* 0x0000001c20047825 */ /* 0x000fe400078e0002 */
[----:B------:R4:W-:Y:S01]  /*1ca70*/  @P6 STG.E desc[UR16][R2.64+0x220], R13 ;  /* 0x0002200d02006986 */ /* 0x0009e2000c101910 */
[----:B------:R-:W-:Y:S01]  /*1ca80*/  IADD3 R8, P6, R2, R24, RZ ;  /* 0x0000001802087210 */ /* 0x000fe20007fde0ff */
[----:B------:R-:W-:Y:S02]  /*1ca90*/  IMAD.IADD R5, R0, 0x1, R5 ;  /* 0x0000000100057824 */ /* 0x000fe400078e0205 */
[----:B0-----:R-:W-:Y:S01]  /*1caa0*/  FMUL R11, R39, UR21 ;  /* 0x00000015270b7c20 */ /* 0x001fe20008400000 */
[----:B------:R-:W-:Y:S01]  /*1cab0*/  IADD3.X R9, R3, R33, RZ, P6, !PT ;  /* 0x0000002103097210 */ /* 0x000fe200037fe4ff */
[----:B------:R-:W5:Y:S04]  /*1cac0*/  LDL.LU R39, [R1+0x2e4] ;  /* 0x0002e40001277983 */ /* 0x000f680000300800 */
[----:B------:R-:W-:Y:S04]  /*1cad0*/  @P5 STG.E desc[UR16][R4.64+0x200], R19 ;  /* 0x0002001304005986 */ /* 0x000fe8000c101910 */
[----:B------:R-:W-:Y:S01]  /*1cae0*/  @P2 STG.E desc[UR16][R8.64+0x200], R11 ;  /* 0x0002000b08002986 */ /* 0x000fe2000c101910 */
[----:B--2---:R-:W-:-:S03]  /*1caf0*/  FMUL R15, R35, UR21 ;  /* 0x00000015230f7c20 */ /* 0x004fc60008400000 */
[----:B------:R-:W2:Y:S04]  /*1cb00*/  LDL.LU R35, [R1+0x2e8] ;  /* 0x0002e80001237983 */ /* 0x000ea80000300800 */
[----:B------:R5:W-:Y:S01]  /*1cb10*/  @P3 STG.E desc[UR16][R4.64+0x220], R15 ;  /* 0x0002200f04003986 */ /* 0x000be2000c101910 */
[----:B----4-:R-:W-:-:S03]  /*1cb20*/  FMUL R13, R41, UR21 ;  /* 0x00000015290d7c20 */ /* 0x010fc60008400000 */
[----:B------:R-:W4:Y:S01]  /*1cb30*/  LDL.LU R41, [R1+0x2ec] ;  /* 0x0002ec0001297983 */ /* 0x000f220000300800 */
[----:B---3--:R-:W-:-:S03]  /*1cb40*/  FMUL R17, R40, UR21 ;  /* 0x0000001528117c20 */ /* 0x008fc60008400000 */
[----:B------:R-:W3:Y:S01]  /*1cb50*/  LDL.LU R40, [R1+0x2f0] ;  /* 0x0002f00001287983 */ /* 0x000ee20000300800 */
[----:B-----5:R-:W-:-:S03]  /*1cb60*/  FMUL R15, R38, UR21 ;  /* 0x00000015260f7c20 */ /* 0x020fc60008400000 */
[----:B------:R-:W5:Y:S01]  /*1cb70*/  LDL.LU R38, [R1+0x2f4] ;  /* 0x0002f40001267983 */ /* 0x000f620000300800 */
[C---:B------:R-:W-:Y:S02]  /*1cb80*/  ISETP.GT.AND P5, PT, R50.reuse, 0x39, P0 ;  /* 0x000000393200780c */ /* 0x040fe400007a4270 */
[C---:B------:R-:W-:Y:S02]  /*1cb90*/  ISETP.GT.AND P6, PT, R50.reuse, 0x40, P1 ;  /* 0x000000403200780c */ /* 0x040fe40000fc4270 */
[----:B------:R-:W-:Y:S01]  /*1cba0*/  ISETP.GT.AND P2, PT, R50, 0x41, P1 ;  /* 0x000000413200780c */ /* 0x000fe20000f44270 */
[----:B------:R-:W-:Y:S01]  /*1cbb0*/  IMAD.WIDE.U32 R6, R32, 0x1c, R8 ;  /* 0x0000001c20067825 */ /* 0x000fe200078e0008 */
[----:B------:R-:W-:-:S07]  /*1cbc0*/  IADD3 R2, P3, R8, R24, RZ ;  /* 0x0000001808027210 */ /* 0x000fce0007f7e0ff */
[----:B------:R2:W-:Y:S01]  /*1cbd0*/  @P5 STG.E desc[UR16][R8.64+0x220], R13 ;  /* 0x0002200d08005986 */ /* 0x0005e2000c101910 */
[----:B------:R-:W-:Y:S01]  /*1cbe0*/  ISETP.GT.AND P5, PT, R50, 0x40, P0 ;  /* 0x000000403200780c */ /* 0x000fe200007a4270 */
[----:B------:R-:W-:Y:S01]  /*1cbf0*/  IMAD.IADD R7, R0, 0x1, R7 ;  /* 0x0000000100077824 */ /* 0x000fe200078e0207 */
[----:B------:R-:W-:-:S04]  /*1cc00*/  IADD3.X R3, R9, R33, RZ, P3, !PT ;  /* 0x0000002109037210 */ /* 0x000fc80001ffe4ff */
[----:B------:R4:W-:Y:S04]  /*1cc10*/  @P6 STG.E desc[UR16][R6.64+0x200], R17 ;  /* 0x0002001106006986 */ /* 0x0009e8000c101910 */
[----:B------:R-:W-:Y:S01]  /*1cc20*/  @P2 STG.E desc[UR16][R2.64+0x200], R15 ;  /* 0x0002000f02002986 */ /* 0x000fe2000c101910 */
[----:B------:R-:W-:-:S03]  /*1cc30*/  FMUL R19, R39, UR21 ;  /* 0x0000001527137c20 */ /* 0x000fc60008400000 */
[----:B------:R-:W3:Y:S04]  /*1cc40*/  LDL.LU R39, [R1+0x2f8] ;  /* 0x0002f80001277983 */ /* 0x000ee80000300800 */
        /* <DEDUP_REMOVED lines=14> */
[----:B------:R-:W-:Y:S01]  /*1cd30*/  @P3 STG.E desc[UR16][R2.64+0x220], R13 ;  /* 0x0002200d02003986 */ /* 0x000fe2000c101910 */
[----:B------:R-:W-:-:S03]  /*1cd40*/  ISETP.GT.AND P3, PT, R50, 0x48, P0 ;  /* 0x000000483200780c */ /* 0x000fc60000764270 */
[----:B------:R0:W-:Y:S01]  /*1cd50*/  @P2 STG.E desc[UR16][R10.64+0x200], R17 ;  /* 0x000200110a002986 */ /* 0x0001e2000c101910 */
[----:B------:R-:W-:Y:S02]  /*1cd60*/  ISETP.GT.AND P2, PT, R50, 0x49, P0 ;  /* 0x000000493200780c */ /* 0x000fe40000744270 */
[----:B------:R-:W-:Y:S01]  /*1cd70*/  IADD3 R4, P6, R2, R24, RZ ;  /* 0x0000001802047210 */ /* 0x000fe20007fde0ff */
[----:B---3--:R-:W-:Y:S02]  /*1cd80*/  FMUL R15, R40, UR21 ;  /* 0x00000015280f7c20 */ /* 0x008fe40008400000 */
[----:B------:R-:W3:Y:S01]  /*1cd90*/  LDL.LU R40, [R1+0x310] ;  /* 0x0003100001287983 */ /* 0x000ee20000300800 */
[----:B------:R-:W-:Y:S01]  /*1cda0*/  IADD3.X R5, R3, R33, RZ, P6, !PT ;  /* 0x0000002103057210 */ /* 0x000fe200037fe4ff */
[----:B0-----:R-:W-:Y:S02]  /*1cdb0*/  FMUL R17, R39, UR21 ;  /* 0x0000001527117c20 */ /* 0x001fe40008400000 */
[----:B------:R-:W3:Y:S04]  /*1cdc0*/  LDL.LU R39, [R1+0x314] ;  /* 0x0003140001277983 */ /* 0x000ee80000300800 */
[----:B------:R-:W-:Y:S04]  /*1cdd0*/  @P5 STG.E desc[UR16][R4.64+0x200], R15 ;  /* 0x0002000f04005986 */ /* 0x000fe8000c101910 */
[----:B------:R-:W-:Y:S04]  /*1cde0*/  @P3 STG.E desc[UR16][R10.64+0x220], R19 ;  /* 0x000220130a003986 */ /* 0x000fe8000c101910 */
[----:B------:R5:W-:Y:S01]  /*1cdf0*/  @P2 STG.E desc[UR16][R4.64+0x220], R17 ;  /* 0x0002201104002986 */ /* 0x000be2000c101910 */
[----:B--2---:R-:W-:-:S03]  /*1ce00*/  FMUL R21, R35, UR21 ;  /* 0x0000001523157c20 */ /* 0x004fc60008400000 */
[----:B------:R-:W2:Y:S01]  /*1ce10*/  LDL.LU R35, [R1+0x318] ;  /* 0x0003180001237983 */ /* 0x000ea20000300800 */
[----:B-----5:R-:W-:-:S03]  /*1ce20*/  FMUL R17, R38, UR21 ;  /* 0x0000001526117c20 */ /* 0x020fc60008400000 */
[----:B------:R-:W5:Y:S01]  /*1ce30*/  LDL.LU R38, [R1+0x31c] ;  /* 0x00031c0001267983 */ /* 0x000f620000300800 */
[C---:B------:R-:W-:Y:S02]  /*1ce40*/  ISETP.GT.AND P5, PT, R50.reuse, 0x50, P1 ;  /* 0x000000503200780c */ /* 0x040fe40000fa4270 */
[C---:B------:R-:W-:Y:S02]  /*1ce50*/  ISETP.GT.AND P3, PT, R50.reuse, 0x51, P1 ;  /* 0x000000513200780c */ /* 0x040fe40000f64270 */
[----:B------:R-:W-:Y:S01]  /*1ce60*/  ISETP.GT.AND P2, PT, R50, 0x50, P0 ;  /* 0x000000503200780c */ /* 0x000fe20000744270 */
[----:B------:R-:W-:Y:S01]  /*1ce70*/  IMAD.WIDE.U32 R8, R32, 0x1c, R4 ;  /* 0x0000001c20087825 */ /* 0x000fe200078e0004 */
[----:B------:R-:W-:-:S03]  /*1ce80*/  IADD3 R6, P6, R4, R24, RZ ;  /* 0x0000001804067210 */ /* 0x000fc60007fde0ff */
[----:B------:R-:W-:Y:S01]  /*1ce90*/  FMUL R11, R43, UR21 ;  /* 0x000000152b0b7c20 */ /* 0x000fe20008400000 */
[----:B----4-:R-:W-:Y:S01]  /*1cea0*/  FMUL R15, R42, UR21 ;  /* 0x000000152a0f7c20 */ /* 0x010fe20008400000 */
[----:B------:R-:W-:Y:S01]  /*1ceb0*/  IMAD.IADD R9, R0, 0x1, R9 ;  /* 0x0000000100097824 */ /* 0x000fe200078e0209 */
[----:B------:R-:W-:Y:S01]  /*1cec0*/  IADD3.X R7, R5, R33, RZ, P6, !PT ;  /* 0x0000002105077210 */ /* 0x000fe200037fe4ff */
[----:B------:R-:W4:Y:S01]  /*1ced0*/  LDL.LU R43, [R1+0x320] ;  /* 0x00032000012b7983 */ /* 0x000f220000300800 */
[----:B------:R-:W-:-:S03]  /*1cee0*/  FMUL R19, R41, UR21 ;  /* 0x0000001529137c20 */ /* 0x000fc60008400000 */
[----:B------:R-:W4:Y:S04]  /*1cef0*/  LDL.LU R42, [R1+0x324] ;  /* 0x00032400012a7983 */ /* 0x000f280000300800 */
[----:B------:R3:W-:Y:S04]  /*1cf00*/  @P5 STG.E desc[UR16][R8.64+0x200], R21 ;  /* 0x0002001508005986 */ /* 0x0007e8000c101910 */
[----:B------:R0:W-:Y:S04]  /*1cf10*/  @P3 STG.E desc[UR16][R6.64+0x200], R11 ;  /* 0x0002000b06003986 */ /* 0x0001e8000c101910 */
[----:B------:R5:W-:Y:S01]  /*1cf20*/  @P2 STG.E desc[UR16][R8.64+0x220], R15 ;  /* 0x0002200f08002986 */ /* 0x000be2000c101910 */
[----:B---3--:R-:W-:Y:S01]  /*1cf30*/  FMUL R21, R40, UR21 ;  /* 0x0000001528157c20 */ /* 0x008fe20008400000 */
[----:B0-----:R-:W-:Y:S01]  /*1cf40*/  FMUL R11, R39, UR21 ;  /* 0x00000015270b7c20 */ /* 0x001fe20008400000 */
[----:B--2---:R-:W-:Y:S01]  /*1cf50*/  FMUL R23, R35, UR21 ;  /* 0x0000001523177c20 */ /* 0x004fe20008400000 */
[----:B------:R-:W-:-:S02]  /*1cf60*/  MOV R35, R30 ;  /* 0x0000001e00237202 */ /* 0x000fc40000000f00 */
[----:B------:R-:W2:Y:S04]  /*1cf70*/  LDL.LU R30, [R1+0x328] ;  /* 0x00032800011e7983 */ /* 0x000ea80000300800 */
[----:B------:R-:W3:Y:S04]  /*1cf80*/  LDL.LU R41, [R1+0x32c] ;  /* 0x00032c0001297983 */ /* 0x000ee80000300800 */
[----:B------:R-:W3:Y:S04]  /*1cf90*/  LDL.LU R40, [R1+0x330] ;  /* 0x0003300001287983 */ /* 0x000ee80000300800 */
[----:B------:R-:W3:Y:S01]  /*1cfa0*/  LDL.LU R39, [R1+0x334] ;  /* 0x0003340001277983 */ /* 0x000ee20000300800 */
[----:B-----5:R-:W-:-:S03]  /*1cfb0*/  FMUL R15, R38, UR21 ;  /* 0x00000015260f7c20 */ /* 0x020fc60008400000 */
[----:B------:R-:W5:Y:S01]  /*1cfc0*/  LDL.LU R38, [R1+0x338] ;  /* 0x0003380001267983 */ /* 0x000f620000300800 */
[C---:B------:R-:W-:Y:S02]  /*1cfd0*/  ISETP.GT.AND P6, PT, R50.reuse, 0x51, P0 ;  /* 0x000000513200780c */ /* 0x040fe400007c4270 */
[----:B------:R-:W-:Y:S01]  /*1cfe0*/  ISETP.GT.AND P5, PT, R50, 0x58, P1 ;  /* 0x000000583200780c */ /* 0x000fe20000fa4270 */
[----:B------:R-:W-:-:S04]  /*1cff0*/  IMAD.WIDE.U32 R2, R32, 0x1c, R6 ;  /* 0x0000001c20027825 */ /* 0x000fc800078e0006 */
[----:B------:R-:W-:Y:S01]  /*1d000*/  IMAD.IADD R13, R0, 0x1, R3 ;  /* 0x00000001000d7824 */ /* 0x000fe200078e0203 */
[----:B------:R-:W-:Y:S02]  /*1d010*/  MOV R12, R2 ;  /* 0x00000002000c7202 */ /* 0x000fe40000000f00 */
[C---:B------:R-:W-:Y:S02]  /*1d020*/  ISETP.GT.AND P3, PT, R50.reuse, 0x59, P1 ;  /* 0x000000593200780c */ /* 0x040fe40000f64270 */
[----:B------:R-:W-:Y:S01]  /*1d030*/  ISETP.GT.AND P2, PT, R50, 0x58, P0 ;  /* 0x000000583200780c */ /* 0x000fe20000744270 */
[----:B------:R0:W-:Y:S01]  /*1d040*/  @P6 STG.E desc[UR16][R6.64+0x220], R19 ;  /* 0x0002201306006986 */ /* 0x0001e2000c101910 */
[----:B------:R-:W-:-:S03]  /*1d050*/  IADD3 R2, P6, R6, R24, RZ ;  /* 0x0000001806027210 */ /* 0x000fc60007fde0ff */
[----:B------:R-:W-:Y:S01]  /*1d060*/  @P5 STG.E desc[UR16][R12.64+0x200], R17 ;  /* 0x000200110c005986 */ /* 0x000fe2000c101910 */
[----:B------:R-:W-:Y:S01]  /*1d070*/  ISETP.GT.AND P5, PT, R50, 0x59, P0 ;  /* 0x000000593200780c */ /* 0x000fe200007a4270 */
[----:B------:R-:W-:Y:S01]  /*1d080*/  IMAD.X R3, R7, 0x1, R33, P6 ;  /* 0x0000000107037824 */ /* 0x000fe200030e0621 */
[----:B0-----:R-:W-:-:S04]  /*1d090*/  IADD3 R6, P6, R2, R24, RZ ;  /* 0x0000001802067210 */ /* 0x001fc80007fde0ff */
[----:B------:R-:W-:Y:S01]  /*1d0a0*/  @P3 STG.E desc[UR16][R2.64+0x200], R21 ;  /* 0x0002001502003986 */ /* 0x000fe2000c101910 */
[----:B------:R-:W-:-:S03]  /*1d0b0*/  ISETP.GT.AND P3, PT, R50, 0x60, P1 ;  /* 0x000000603200780c */ /* 0x000fc60000f64270 */
[----:B------:R4:W-:Y:S01]  /*1d0c0*/  @P2 STG.E desc[UR16][R12.64+0x220], R11 ;  /* 0x0002200b0c002986 */ /* 0x0009e2000c101910 */
[----:B------:R-:W-:Y:S01]  /*1d0d0*/  IMAD.X R7, R3, 0x1, R33, P6 ;  /* 0x0000000103077824 */ /* 0x000fe200030e0621 */
[C---:B------:R-:W-:Y:S02]  /*1d0e0*/  ISETP.GT.AND P6, PT, R50.reuse, 0x61, P1 ;  /* 0x000000613200780c */ /* 0x040fe40000fc4270 */
[----:B------:R-:W-:Y:S01]  /*1d0f0*/  @P5 STG.E desc[UR16][R2.64+0x220], R23 ;  /* 0x0002201702005986 */ /* 0x000fe2000c101910 */
[----:B------:R-:W-:Y:S01]  /*1d100*/  ISETP.GT.AND P5, PT, R50, 0x60, P0 ;  /* 0x000000603200780c */ /* 0x000fe200007a4270 */
[----:B------:R-:W-:-:S05]  /*1d110*/  IMAD.WIDE.U32 R4, R32, 0x1c, R2 ;  /* 0x0000001c20047825 */ /* 0x000fca00078e0002 */
[----:B------:R-:W-:Y:S01]  /*1d120*/  IADD3 R5, R0, R5, RZ ;  /* 0x0000000500057210 */ /* 0x000fe20007ffe0ff */
[----:B----4-:R-:W-:Y:S01]  /*1d130*/  FMUL R11, R43, UR21 ;  /* 0x000000152b0b7c20 */ /* 0x010fe20008400000 */
[----:B------:R-:W-:-:S03]  /*1d140*/  FMUL R13, R42, UR21 ;  /* 0x000000152a0d7c20 */ /* 0x000fc60008400000 */
        /* <DEDUP_REMOVED lines=14> */
[----:B------:R-:W-:Y:S01]  /*1d230*/  IMAD.WIDE.U32 R8, R32, 0x1c, R6 ;  /* 0x0000001c20087825 */ /* 0x000fe200078e0006 */
[----:B------:R-:W-:-:S03]  /*1d240*/  IADD3 R2, P6, R6, R24, RZ ;  /* 0x0000001806027210 */ /* 0x000fc60007fde0ff */
[----:B------:R-:W-:Y:S01]  /*1d250*/  IMAD.IADD R9, R0, 0x1, R9 ;  /* 0x0000000100097824 */ /* 0x000fe200078e0209 */
[----:B------:R-:W-:Y:S02]  /*1d260*/  ISETP.GT.AND P5, PT, R50, 0x68, P0 ;  /* 0x000000683200780c */ /* 0x000fe400007a4270 */
[----:B------:R-:W-:-:S03]  /*1d270*/  IADD3.X R3, R7, R33, RZ, P6, !PT ;  /* 0x0000002107037210 */ /* 0x000fc600037fe4ff */
[----:B------:R4:W-:Y:S01]  /*1d280*/  @P2 STG.E desc[UR16][R6.64+0x220], R17 ;  /* 0x0002201106002986 */ /* 0x0009e2000c101910 */
[----:B------:R-:W-:-:S03]  /*1d290*/  ISETP.GT.AND P2, PT, R50, 0x69, P1 ;  /* 0x000000693200780c */ /* 0x000fc60000f44270 */
[----:B------:R-:W-:Y:S01]  /*1d2a0*/  @P3 STG.E desc[UR16][R8.64+0x200], R19 ;  /* 0x0002001308003986 */ /* 0x000fe2000c101910 */
[----:B------:R-:W-:Y:S01]  /*1d2b0*/  ISETP.GT.AND P3, PT, R50, 0x69, P0 ;  /* 0x000000693200780c */ /* 0x000fe20000764270 */
[----:B------:R-:W-:-:S04]  /*1d2c0*/  IMAD.WIDE.U32 R4, R32, 0x1c, R2 ;  /* 0x0000001c20047825 */ /* 0x000fc800078e0002 */
[----:B------:R-:W-:Y:S02]  /*1d2d0*/  FMUL R21, R39, UR21 ;  /* 0x0000001527157c20 */ /* 0x000fe40008400000 */
[----:B------:R-:W5:Y:S01]  /*1d2e0*/  LDL.LU R39, [R1+0x350] ;  /* 0x0003500001277983 */ /* 0x000f620000300800 */
[----:B------:R-:W-:-:S03]  /*1d2f0*/  IMAD.IADD R11, R0, 0x1, R5 ;  /* 0x00000001000b7824 */ /* 0x000fc600078e0205 */
        /* <DEDUP_REMOVED lines=11> */
[C---:B------:R-:W-:Y:S02]  /*1d3b0*/  ISETP.GT.AND P6, PT, R50.reuse, 0x70, P1 ;  /* 0x000000703200780c */ /* 0x040fe40000fc4270 */
[----:B------:R-:W-:Y:S02]  /*1d3c0*/  MOV R10, R4 ;  /* 0x00000004000a7202 */ /* 0x000fe40000000f00 */
[C---:B------:R-:W-:Y:S02]  /*1d3d0*/  ISETP.GT.AND P2, PT, R50.reuse, 0x71, P1 ;  /* 0x000000713200780c */ /* 0x040fe40000f44270 */
[----:B------:R-:W-:Y:S02]  /*1d3e0*/  ISETP.GT.AND P3, PT, R50, 0x70, P0 ;  /* 0x000000703200780c */ /* 0x000fe40000764270 */
[----:B------:R-:W-:-:S05]  /*1d3f0*/  IADD3 R6, P5, R2, R24, RZ ;  /* 0x0000001802067210 */ /* 0x000fca0007fbe0ff */
[----:B------:R-:W-:Y:S01]  /*1d400*/  @P6 STG.E desc[UR16][R10.64+0x200], R5 ;  /* 0x000200050a006986 */ /* 0x000fe2000c101910 */
[----:B------:R-:W-:Y:S01]  /*1d410*/  ISETP.GT.AND P6, PT, R50, 0x71, P0 ;  /* 0x000000713200780c */ /* 0x000fe200007c4270 */
[----:B------:R-:W-:Y:S02]  /*1d420*/  IMAD.X R7, R3, 0x1, R33, P5 ;  /* 0x0000000103077824 */ /* 0x000fe400028e0621 */
[----:B------:R-:W-:Y:S01]  /*1d430*/  FMUL R15, R42, UR21 ;  /* 0x000000152a0f7c20 */ /* 0x000fe20008400000 */
[----:B------:R-:W-:-:S04]  /*1d440*/  ISETP.GT.AND P5, PT, R50, 0x78, P1 ;  /* 0x000000783200780c */ /* 0x000fc80000fa4270 */
[----:B------:R0:W-:Y:S01]  /*1d450*/  @P2 STG.E desc[UR16][R6.64+0x200], R15 ;  /* 0x0002000f06002986 */ /* 0x0001e2000c101910 */
[----:B------:R-:W-:Y:S01]  /*1d460*/  ISETP.GT.AND P2, PT, R50, 0x79, P1 ;  /* 0x000000793200780c */ /* 0x000fe20000f44270 */
[----:B------:R-:W-:Y:S02]  /*1d470*/  IMAD.WIDE.U32 R2, R32, 0x1c, R6 ;  /* 0x0000001c20027825 */ /* 0x000fe400078e0006 */
[----:B------:R2:W-:Y:S01]  /*1d480*/  @P3 STG.E desc[UR16][R10.64+0x220], R17 ;  /* 0x000220110a003986 */ /* 0x0005e2000c101910 */
[----:B------:R-:W-:-:S03]  /*1d490*/  ISETP.GT.AND P3, PT, R50, 0x78, P0 ;  /* 0x000000783200780c */ /* 0x000fc60000764270 */
[----:B------:R4:W-:Y:S01]  /*1d4a0*/  @P6 STG.E desc[UR16][R6.64+0x220], R13 ;  /* 0x0002200d06006986 */ /* 0x0009e2000c101910 */
[----:B------:R-:W-:Y:S01]  /*1d4b0*/  IADD3 R4, P6, R6, R24, RZ ;  /* 0x0000001806047210 */ /* 0x000fe20007fde0ff */
[----:B------:R-:W-:Y:S01]  /*1d4c0*/  IMAD.MOV.U32 R8, RZ, RZ, R2 ;  /* 0x000000ffff087224 */ /* 0x000fe200078e0002 */
[----:B------:R-:W-:Y:S01]  /*1d4d0*/  IADD3 R9, R0, R3, RZ ;  /* 0x0000000300097210 */ /* 0x000fe20007ffe0ff */
[----:B0-----:R-:W-:Y:S01]  /*1d4e0*/  FMUL R15, R39, UR21 ;  /* 0x00000015270f7c20 */ /* 0x001fe20008400000 */
[----:B------:R-:W-:Y:S01]  /*1d4f0*/  IADD3.X R5, R7, R33, RZ, P6, !PT ;  /* 0x0000002107057210 */ /* 0x000fe200037fe4ff */
[----:B------:R-:W5:Y:S04]  /*1d500*/  LDL.LU R39, [R1+0x364] ;  /* 0x0003640001277983 */ /* 0x000f680000300800 */
[----:B------:R3:W-:Y:S04]  /*1d510*/  @P5 STG.E desc[UR16][R8.64+0x200], R19 ;  /* 0x0002001308005986 */ /* 0x0007e8000c101910 */
        /* <DEDUP_REMOVED lines=11> */
[----:B------:R-:W-:Y:S01]  /*1d5d0*/  ISETP.GT.AND P6, PT, R50, 0x80, P1 ;  /* 0x000000803200780c */ /* 0x000fe20000fc4270 */
[----:B------:R-:W-:-:S04]  /*1d5e0*/  IMAD.WIDE.U32 R2, R32, 0x1c, R4 ;  /* 0x0000001c20027825 */ /* 0x000fc800078e0004 */
[----:B------:R-:W-:Y:S02]  /*1d5f0*/  IMAD.IADD R11, R0, 0x1, R3 ;  /* 0x00000001000b7824 */ /* 0x000fe400078e0203 */
[----:B------:R-:W-:-:S04]  /*1d600*/  IMAD.MOV.U32 R10, RZ, RZ, R2 ;  /* 0x000000ffff0a7224 */ /* 0x000fc800078e0002 */
[----:B------:R-:W-:Y:S04]  /*1d610*/  @P5 STG.E desc[UR16][R4.64+0x220], R13 ;  /* 0x0002200d04005986 */ /* 0x000fe8000c101910 */
[----:B------:R4:W-:Y:S01]  /*1d620*/  @P6 STG.E desc[UR16][R10.64+0x200], R19 ;  /* 0x000200130a006986 */ /* 0x0009e2000c101910 */
[----:B------:R-:W-:-:S03]  /*1d630*/  FMUL R15, R39, UR21 ;  /* 0x00000015270f7c20 */ /* 0x000fc60008400000 */
[----:B------:R-:W3:Y:S01]  /*1d640*/  LDL.LU R39, [R1+0x378] ;  /* 0x0003780001277983 */ /* 0x000ee20000300800 */
        /* <DEDUP_REMOVED lines=8> */
[-C--:B------:R-:W-:Y:S02]  /*1d6d0*/  IADD3 R6, P3, R4, R24.reuse, RZ ;  /* 0x0000001804067210 */ /* 0x080fe40007f7e0ff */
[C---:B------:R-:W-:Y:S02]  /*1d6e0*/  ISETP.GT.AND P2, PT, R50.reuse, 0x81, P1 ;  /* 0x000000813200780c */ /* 0x040fe40000f44270 */
[C---:B------:R-:W-:Y:S02]  /*1d6f0*/  ISETP.GT.AND P5, PT, R50.reuse, 0x80, P0 ;  /* 0x000000803200780c */ /* 0x040fe400007a4270 */
[----:B------:R-:W-:Y:S02]  /*1d700*/  IADD3.X R7, R5, R33, RZ, P3, !PT ;  /* 0x0000002105077210 */ /* 0x000fe40001ffe4ff */
[----:B------:R-:W-:Y:S02]  /*1d710*/  ISETP.GT.AND P3, PT, R50, 0x81, P0 ;  /* 0x000000813200780c */ /* 0x000fe40000764270 */
[----:B------:R-:W-:Y:S01]  /*1d720*/  IADD3 R4, P6, R6, R24, RZ ;  /* 0x0000001806047210 */ /* 0x000fe20007fde0ff */
[----:B------:R-:W-:-:S04]  /*1d730*/  IMAD.WIDE.U32 R2, R32, 0x1c, R6 ;  /* 0x0000001c20027825 */ /* 0x000fc800078e0006 */
[----:B------:R-:W-:Y:S01]  /*1d740*/  @P2 STG.E desc[UR16][R6.64+0x200], R9 ;  /* 0x0002000906002986 */ /* 0x000fe2000c101910 */
[----:B------:R-:W-:-:S03]  /*1d750*/  ISETP.GT.AND P2, PT, R50, 0x88, P1 ;  /* 0x000000883200780c */ /* 0x000fc60000f44270 */
[----:B------:R-:W-:Y:S01]  /*1d760*/  @P5 STG.E desc[UR16][R10.64+0x220], R15 ;  /* 0x0002200f0a005986 */ /* 0x000fe2000c101910 */
[----:B------:R-:W-:-:S03]  /*1d770*/  ISETP.GT.AND P5, PT, R50, 0x89, P1 ;  /* 0x000000893200780c */ /* 0x000fc60000fa4270 */
[----:B------:R0:W-:Y:S01]  /*1d780*/  @P3 STG.E desc[UR16][R6.64+0x220], R17 ;  /* 0x0002201106003986 */ /* 0x0001e2000c101910 */
[----:B------:R-:W-:Y:S01]  /*1d790*/  ISETP.GT.AND P3, PT, R50, 0x88, P0 ;  /* 0x000000883200780c */ /* 0x000fe20000764270 */
[----:B------:R-:W-:Y:S01]  /*1d7a0*/  IMAD.X R5, R7, 0x1, R33, P6 ;  /* 0x0000000107057824 */ /* 0x000fe200030e0621 */
[----:B------:R-:W-:Y:S01]  /*1d7b0*/  IADD3 R13, R0, R3, RZ ;  /* 0x00000003000d7210 */ /* 0x000fe20007ffe0ff */
[----:B---3--:R-:W-:Y:S01]  /*1d7c0*/  FMUL R21, R40, UR21 ;  /* 0x0000001528157c20 */ /* 0x008fe20008400000 */
[----:B------:R-:W-:Y:S01]  /*1d7d0*/  MOV R12, R2 ;  /* 0x00000002000c7202 */ /* 0x000fe20000000f00 */
[----:B------:R-:W3:Y:S01]  /*1d7e0*/  LDL.LU R40, [R1+0x390] ;  /* 0x0003900001287983 */ /* 0x000ee20000300800 */
[----:B0-----:R-:W-:-:S03]  /*1d7f0*/  FMUL R7, R39, UR21 ;  /* 0x0000001527077c20 */ /* 0x001fc60008400000 */
[----:B------:R-:W3:Y:S04]  /*1d800*/  LDL.LU R39, [R1+0x394] ;  /* 0x0003940001277983 */ /* 0x000ee80000300800 */
[----:B------:R-:W-:Y:S04]  /*1d810*/  @P2 STG.E desc[UR16][R12.64+0x200], R19 ;  /* 0x000200130c002986 */ /* 0x000fe8000c101910 */
[----:B------:R-:W-:Y:S04]  /*1d820*/  @P5 STG.E desc[UR16][R4.64+0x200], R21 ;  /* 0x0002001504005986 */ /* 0x000fe8000c101910 */
[----:B------:R5:W-:Y:S01]  /*1d830*/  @P3 STG.E desc[UR16][R12.64+0x220], R23 ;  /* 0x000220170c003986 */ /* 0x000be2000c101910 */
[----:B--2---:R-:W-:Y:S01]  /*1d840*/  FMUL R17, R30, UR21 ;  /* 0x000000151e117c20 */ /* 0x004fe20008400000 */
[----:B------:R-:W-:Y:S01]  /*1d850*/  MOV R30, R27 ;  /* 0x0000001b001e7202 */ /* 0x000fe20000000f00 */
[----:B------:R-:W-:-:S02]  /*1d860*/  IMAD.MOV.U32 R27, RZ, RZ, R25 ;  /* 0x000000ffff1b7224 */ /* 0x000fc400078e0019 */
[----:B------:R-:W2:Y:S01]  /*1d870*/  LDL.LU R25, [R1+0x398] ;  /* 0x0003980001197983 */ /* 0x000ea20000300800 */
[----:B-----5:R-:W-:-:S03]  /*1d880*/  FMUL R23, R38, UR21 ;  /* 0x0000001526177c20 */ /* 0x020fc60008400000 */
[----:B------:R-:W5:Y:S01]  /*1d890*/  LDL.LU R38, [R1+0x39c] ;  /* 0x00039c0001267983 */ /* 0x000f620000300800 */
[C---:B------:R-:W-:Y:S02]  /*1d8a0*/  ISETP.GT.AND P2, PT, R50.reuse, 0x89, P0 ;  /* 0x000000893200780c */ /* 0x040fe40000744270 */
[----:B------:R-:W-:Y:S01]  /*1d8b0*/  ISETP.GT.AND P5, PT, R50, 0x90, P1 ;  /* 0x000000903200780c */ /* 0x000fe20000fa4270 */
[----:B------:R-:W-:Y:S01]  /*1d8c0*/  IMAD.WIDE.U32 R2, R32, 0x1c, R4 ;  /* 0x0000001c20027825 */ /* 0x000fe200078e0004 */
[----:B------:R-:W-:Y:S02]  /*1d8d0*/  ISETP.GT.AND P3, PT, R50, 0x91, P1 ;  /* 0x000000913200780c */ /* 0x000fe40000f64270 */
[----:B------:R-:W-:Y:S01]  /*1d8e0*/  IADD3 R8, P6, R4, R24, RZ ;  /* 0x0000001804087210 */ /* 0x000fe20007fde0ff */
[----:B------:R-:W-:Y:S02]  /*1d8f0*/  IMAD.IADD R11, R0, 0x1, R3 ;  /* 0x00000001000b7824 */ /* 0x000fe400078e0203 */
[----:B------:R-:W-:Y:S01]  /*1d900*/  FMUL R13, R43, UR21 ;  /* 0x000000152b0d7c20 */ /* 0x000fe20008400000 */
[----:B------:R-:W-:Y:S01]  /*1d910*/  IMAD.MOV.U32 R10, RZ, RZ, R2 ;  /* 0x000000ffff0a7224 */ /* 0x000fe200078e0002 */
[----:B------:R-:W-:Y:S01]  /*1d920*/  IADD3.X R9, R5, R33, RZ, P6, !PT ;  /* 0x0000002105097210 */ /* 0x000fe200037fe4ff */
[----:B------:R-:W2:Y:S04]  /*1d930*/  LDL.LU R44, [R1+0x3a0] ;  /* 0x0003a000012c7983 */ /* 0x000ea80000300800 */
[----:B------:R-:W-:Y:S01]  /*1d940*/  @P2 STG.E desc[UR16][R4.64+0x220], R7 ;  /* 0x0002200704002986 */ /* 0x000fe2000c101910 */
[----:B------:R-:W-:Y:S01]  /*1d950*/  ISETP.GT.AND P2, PT, R50, 0x90, P0 ;  /* 0x000000903200780c */ /* 0x000fe20000744270 */
[----:B----4-:R-:W-:-:S02]  /*1d960*/  FMUL R19, R42, UR21 ;  /* 0x000000152a137c20 */ /* 0x010fc40008400000 */
[----:B------:R-:W-:Y:S04]  /*1d970*/  @P5 STG.E desc[UR16][R10.64+0x200], R17 ;  /* 0x000200110a005986 */ /* 0x000fe8000c101910 */
[----:B------:R3:W-:Y:S04]  /*1d980*/  @P3 STG.E desc[UR16][R8.64+0x200], R13 ;  /* 0x0002000d08003986 */ /* 0x0007e8000c101910 */
[----:B------:R-:W4:Y:S01]  /*1d990*/  LDL.LU R43, [R1+0x3a4] ;  /* 0x0003a400012b7983 */ /* 0x000f220000300800 */
[----:B------:R-:W-:Y:S01]  /*1d9a0*/  FMUL R21, R41, UR21 ;  /* 0x0000001529157c20 */ /* 0x000fe20008400000 */
[----:B---3--:R-:W-:-:S02]  /*1d9b0*/  FMUL R13, R39, UR21 ;  /* 0x00000015270d7c20 */ /* 0x008fc40008400000 */
[----:B------:R-:W3:Y:S01]  /*1d9c0*/  LDL.LU R39, [R1+0x3a8] ;  /* 0x0003a80001277983 */ /* 0x000ee20000300800 */
[----:B------:R-:W-:-:S03]  /*1d9d0*/  FMUL R17, R40, UR21 ;  /* 0x0000001528117c20 */ /* 0x000fc60008400000 */
[----:B------:R-:W4:Y:S04]  /*1d9e0*/  LDL.LU R42, [R1+0x3ac] ;  /* 0x0003ac00012a7983 */ /* 0x000f280000300800 */
[----:B------:R5:W-:Y:S04]  /*1d9f0*/  @P2 STG.E desc[UR16][R10.64+0x220], R19 ;  /* 0x000220130a002986 */ /* 0x000be8000c101910 */
[----:B------:R-:W4:Y:S04]  /*1da00*/  LDL.LU R41, [R1+0x3b0] ;  /* 0x0003b00001297983 */ /* 0x000f280000300800 */
[----:B------:R-:W4:Y:S01]  /*1da10*/  LDL.LU R40, [R1+0x3b4] ;  /* 0x0003b40001287983 */ /* 0x000f220000300800 */
[----:B-----5:R-:W-:-:S03]  /*1da20*/  FMUL R11, R38, UR21 ;  /* 0x00000015260b7c20 */ /* 0x020fc60008400000 */
[----:B------:R-:W5:Y:S01]  /*1da30*/  LDL.LU R38, [R1+0x3b8] ;  /* 0x0003b80001267983 */ /* 0x000f620000300800 */
[C---:B------:R-:W-:Y:S02]  /*1da40*/  ISETP.GT.AND P6, PT, R50.reuse, 0x91, P0 ;  /* 0x000000913200780c */ /* 0x040fe400007c4270 */
[----:B------:R-:W-:Y:S01]  /*1da50*/  ISETP.GT.AND P5, PT, R50, 0x98, P1 ;  /* 0x000000983200780c */ /* 0x000fe20000fa4270 */
[----:B------:R-:W-:-:S04]  /*1da60*/  IMAD.WIDE.U32 R2, R32, 0x1c, R8 ;  /* 0x0000001c20027825 */ /* 0x000fc800078e0008 */
[----:B------:R-:W-:Y:S01]  /*1da70*/  IMAD.MOV.U32 R14, RZ, RZ, R2 ;  /* 0x000000ffff0e7224 */ /* 0x000fe200078e0002 */
[----:B------:R-:W-:Y:S02]  /*1da80*/  IADD3 R15, R0, R3, RZ ;  /* 0x00000003000f7210 */ /* 0x000fe40007ffe0ff */
[C---:B------:R-:W-:Y:S02]  /*1da90*/  ISETP.GT.AND P3, PT, R50.reuse, 0x99, P1 ;  /* 0x000000993200780c */ /* 0x040fe40000f64270 */
[----:B------:R-:W-:Y:S01]  /*1daa0*/  ISETP.GT.AND P2, PT, R50, 0x98, P0 ;  /* 0x000000983200780c */ /* 0x000fe20000744270 */
[----:B------:R-:W-:Y:S01]  /*1dab0*/  @P6 STG.E desc[UR16][R8.64+0x220], R21 ;  /* 0x0002201508006986 */ /* 0x000fe2000c101910 */
[----:B------:R-:W-:-:S03]  /*1dac0*/  IADD3 R2, P6, R8, R24, RZ ;  /* 0x0000001808027210 */ /* 0x000fc60007fde0ff */
[----:B------:R-:W-:Y:S01]  /*1dad0*/  @P5 STG.E desc[UR16][R14.64+0x200], R23 ;  /* 0x000200170e005986 */ /* 0x000fe2000c101910 */
[----:B------:R-:W-:Y:S02]  /*1dae0*/  ISETP.GT.AND P5, PT, R50, 0x99, P0 ;  /* 0x000000993200780c */ /* 0x000fe400007a4270 */
[----:B------:R-:W-:Y:S01]  /*1daf0*/  IADD3.X R3, R9, R33, RZ, P6, !PT ;  /* 0x0000002109037210 */ /* 0x000fe200037fe4ff */
[----:B--2---:R-:W-:Y:S01]  /*1db00*/  FMUL R25, R25, UR21 ;  /* 0x0000001519197c20 */ /* 0x004fe20008400000 */
[----:B------:R-:W-:-:S03]  /*1db10*/  IADD3 R6, P6, R2, R24, RZ ;  /* 0x0000001802067210 */ /* 0x000fc60007fde0ff */
[----:B------:R3:W-:Y:S01]  /*1db20*/  @P3 STG.E desc[UR16][R2.64+0x200], R17 ;  /* 0x0002001102003986 */ /* 0x0007e2000c101910 */
[C---:B------:R-:W-:Y:S01]  /*1db30*/  ISETP.GT.AND P3, PT, R50.reuse, 0xa0, P1 ;  /* 0x000000a03200780c */ /* 0x040fe20000f64270 */
[----:B------:R-:W-:Y:S01]  /*1db40*/  IMAD.X R7, R3, 0x1, R33, P6 ;  /* 0x0000000103077824 */ /* 0x000fe200030e0621 */
[----:B------:R-:W-:Y:S01]  /*1db50*/  ISETP.GT.AND P6, PT, R50, 0xa1, P1 ;  /* 0x000000a13200780c */ /* 0x000fe20000fc4270 */
[----:B------:R0:W-:Y:S01]  /*1db60*/  @P2 STG.E desc[UR16][R14.64+0x220], R13 ;  /* 0x0002200d0e002986 */ /* 0x0001e2000c101910 */
[----:B------:R-:W-:-:S03]  /*1db70*/  IMAD.WIDE.U32 R4, R32, 0x1c, R2 ;  /* 0x0000001c20047825 */ /* 0x000fc600078e0002 */
[----:B------:R-:W-:Y:S01]  /*1db80*/  @P5 STG.E desc[UR16][R2.64+0x220], R25 ;  /* 0x0002201902005986 */ /* 0x000fe2000c101910 */
[----:B------:R-:W-:Y:S02]  /*1db90*/  ISETP.GT.AND P5, PT, R50, 0xa0, P0 ;  /* 0x000000a03200780c */ /* 0x000fe400007a4270 */
[----:B------:R-:W-:Y:S01]  /*1dba0*/  IADD3 R5, R0, R5, RZ ;  /* 0x0000000500057210 */ /* 0x000fe20007ffe0ff */
[----:B---3--:R-:W-:Y:S02]  /*1dbb0*/  FMUL R17, R39, UR21 ;  /* 0x0000001527117c20 */ /* 0x008fe40008400000 */
[----:B------:R-:W2:Y:S01]  /*1dbc0*/  LDL.LU R39, [R1+0x3bc] ;  /* 0x0003bc0001277983 */ /* 0x000ea20000300800 */
[----:B0-----:R-:W-:Y:S01]  /*1dbd0*/  FMUL R13, R44, UR21 ;  /* 0x000000152c0d7c20 */ /* 0x001fe20008400000 */
[----:B----4-:R-:W-:Y:S02]  /*1dbe0*/  FMUL R15, R43, UR21 ;  /* 0x000000152b0f7c20 */ /* 0x010fe40008400000 */
[----:B------:R-:W-:Y:S01]  /*1dbf0*/  @P3 STG.E desc[UR16][R4.64+0x200], R11 ;  /* 0x0002000b04003986 */ /* 0x000fe2000c101910 */
[----:B------:R-:W-:-:S03]  /*1dc00*/  FMUL R19, R42, UR21 ;  /* 0x000000152a137c20 */ /* 0x000fc60008400000 */
[----:B------:R-:W-:Y:S01]  /*1dc10*/  @P6 STG.E desc[UR16][R6.64+0x200], R13 ;  /* 0x0002000d06006986 */ /* 0x000fe2000c101910 */
[----:B------:R-:W-:-:S03]  /*1dc20*/  FMUL R21, R41, UR21 ;  /* 0x0000001529157c20 */ /* 0x000fc60008400000 */
[----:B------:R-:W3:Y:S04]  /*1dc30*/  LDL.LU R43, [R1+0x3c0] ;  /* 0x0003c000012b7983 */ /* 0x000ee80000300800 */
[----:B------:R5:W-:Y:S04]  /*1dc40*/  @P5 STG.E desc[UR16][R4.64+0x220], R15 ;  /* 0x0002200f04005986 */ /* 0x000be8000c101910 */
        /* <DEDUP_REMOVED lines=36> */
[C---:B------:R-:W-:Y:S01]  /*1de90*/  ISETP.GT.AND P6, PT, R50.reuse, 0xb1, P0 ;  /* 0x000000b13200780c */ /* 0x040fe200007c4270 */
[----:B------:R-:W-:Y:S01]  /*1dea0*/  FMUL R13, R43, UR21 ;  /* 0x000000152b0d7c20 */ /* 0x000fe20008400000 */
[----:B------:R-:W-:Y:S02]  /*1deb0*/  IADD3.X R7, R3, R33, RZ, P5, !PT ;  /* 0x0000002103077210 */ /* 0x000fe40002ffe4ff */
[----:B------:R-:W-:-:S03]  /*1dec0*/  ISETP.GT.AND P5, PT, R50, 0xb8, P1 ;  /* 0x000000b83200780c */ /* 0x000fc60000fa4270 */
[----:B------:R0:W-:Y:S01]  /*1ded0*/  @P2 STG.E desc[UR16][R6.64+0x200], R13 ;  /* 0x0002000d06002986 */ /* 0x0001e2000c101910 */
[----:B------:R-:W-:Y:S01]  /*1dee0*/  ISETP.GT.AND P2, PT, R50, 0xb9, P1 ;  /* 0x000000b93200780c */ /* 0x000fe20000f44270 */
[----:B------:R-:W-:Y:S02]  /*1def0*/  IMAD.WIDE.U32 R2, R32, 0x1c, R6 ;  /* 0x0000001c20027825 */ /* 0x000fe400078e0006 */
[----:B------:R2:W-:Y:S01]  /*1df00*/  @P3 STG.E desc[UR16][R10.64+0x220], R17 ;  /* 0x000220110a003986 */ /* 0x0005e2000c101910 */
[----:B------:R-:W-:-:S03]  /*1df10*/  ISETP.GT.AND P3, PT, R50, 0xb8, P0 ;  /* 0x000000b83200780c */ /* 0x000fc60000764270 */
[----:B------:R4:W-:Y:S01]  /*1df20*/  @P6 STG.E desc[UR16][R6.64+0x220], R15 ;  /* 0x0002200f06006986 */ /* 0x0009e2000c101910 */
[----:B------:R-:W-:Y:S01]  /*1df30*/  IADD3 R4, P6, R6, R24, RZ ;  /* 0x0000001806047210 */ /* 0x000fe20007fde0ff */
[----:B------:R-:W-:Y:S01]  /*1df40*/  IMAD.IADD R9, R0, 0x1, R3 ;  /* 0x0000000100097824 */ /* 0x000fe200078e0203 */
[----:B------:R-:W-:Y:S01]  /*1df50*/  MOV R8, R2 ;  /* 0x0000000200087202 */ /* 0x000fe20000000f00 */
[----:B0-----:R-:W-:Y:S01]  /*1df60*/  FMUL R13, R40, UR21 ;  /* 0x00000015280d7c20 */ /* 0x001fe20008400000 */
[----:B------:R-:W-:Y:S01]  /*1df70*/  IADD3.X R5, R7, R33, RZ, P6, !PT ;  /* 0x0000002107057210 */ /* 0x000fe200037fe4ff */
[----:B------:R-:W5:Y:S01]  /*1df80*/  LDL.LU R40, [R1+0x3e4] ;  /* 0x0003e40001287983 */ /* 0x000f620000300800 */
[----:B--2---:R-:W-:-:S03]  /*1df90*/  FMUL R17, R39, UR21 ;  /* 0x0000001527117c20 */ /* 0x004fc60008400000 */
[----:B------:R3:W-:Y:S04]  /*1dfa0*/  @P5 STG.E desc[UR16][R8.64+0x200], R19 ;  /* 0x0002001308005986 */ /* 0x0007e8000c101910 */
[----:B------:R-:W2:Y:S04]  /*1dfb0*/  LDL.LU R39, [R1+0x3e8] ;  /* 0x0003e80001277983 */ /* 0x000ea80000300800 */
[----:B------:R-:W-:Y:S04]  /*1dfc0*/  @P2 STG.E desc[UR16][R4.64+0x200], R13 ;  /* 0x0002000d04002986 */ /* 0x000fe8000c101910 */
        /* <DEDUP_REMOVED lines=15> */
[----:B------:R-:W-:Y:S02]  /*1e0c0*/  MOV R10, R2 ;  /* 0x00000002000a7202 */ /* 0x000fe40000000f00 */
[----:B------:R-:W-:-:S03]  /*1e0d0*/  IADD3.X R7, R5, R33, RZ, P3, !PT ;  /* 0x0000002105077210 */ /* 0x000fc60001ffe4ff */
[----:B------:R4:W-:Y:S04]  /*1e0e0*/  @P6 STG.E desc[UR16][R10.64+0x200], R19 ;  /* 0x000200130a006986 */ /* 0x0009e8000c101910 */
[----:B------:R-:W-:Y:S01]  /*1e0f0*/  @P2 STG.E desc[UR16][R6.64+0x200], R9 ;  /* 0x0002000906002986 */ /* 0x000fe2000c101910 */
[----:B------:R-:W-:-:S03]  /*1e100*/  FMUL R17, R40, UR21 ;  /* 0x0000001528117c20 */ /* 0x000fc60008400000 */
[----:B------:R-:W3:Y:S01]  /*1e110*/  LDL.LU R40, [R1+0x3f8] ;  /* 0x0003f80001287983 */ /* 0x000ee20000300800 */
[----:B--2---:R-:W-:-:S03]  /*1e120*/  FMUL R15, R39, UR21 ;  /* 0x00000015270f7c20 */ /* 0x004fc60008400000 */
[----:B------:R-:W2:Y:S04]  /*1e130*/  LDL.LU R39, [R1+0x3fc] ;  /* 0x0003fc0001277983 */ /* 0x000ea80000300800 */
[----:B------:R-:W2:Y:S04]  /*1e140*/  LDL.LU R44, [R1+0x400] ;  /* 0x00040000012c7983 */ /* 0x000ea80000300800 */
[----:B------:R5:W-:Y:S04]  /*1e150*/  @P5 STG.E desc[UR16][R10.64+0x220], R17 ;  /* 0x000220110a005986 */ /* 0x000be8000c101910 */
[----:B------:R-:W2:Y:S01]  /*1e160*/  LDL.LU R43, [R1+0x404] ;  /* 0x00040400012b7983 */ /* 0x000ea20000300800 */
[----:B----4-:R-:W-:-:S03]  /*1e170*/  FMUL R19, R42, UR21 ;  /* 0x000000152a137c20 */ /* 0x010fc60008400000 */
[----:B------:R-:W4:Y:S01]  /*1e180*/  LDL.LU R42, [R1+0x408] ;  /* 0x00040800012a7983 */ /* 0x000f220000300800 */
[----:B-----5:R-:W-:-:S03]  /*1e190*/  FMUL R17, R38, UR21 ;  /* 0x0000001526117c20 */ /* 0x020fc60008400000 */
[----:B------:R-:W5:Y:S01]  /*1e1a0*/  LDL.LU R38, [R1+0x40c] ;  /* 0x00040c0001267983 */ /* 0x000f620000300800 */
[C---:B------:R-:W-:Y:S02]  /*1e1b0*/  ISETP.GT.AND P3, PT, R50.reuse, 0xc1, P0 ;  /* 0x000000c13200780c */ /* 0x040fe40000764270 */
[----:B------:R-:W-:Y:S01]  /*1e1c0*/  ISETP.GT.AND P2, PT, R50, 0xc8, P1 ;  /* 0x000000c83200780c */ /* 0x000fe20000f44270 */
[----:B---3--:R-:W-:Y:S01]  /*1e1d0*/  FMUL R21, R41, UR21 ;  /* 0x0000001529157c20 */ /* 0x008fe20008400000 */
[----:B------:R-:W-:Y:S01]  /*1e1e0*/  IMAD.WIDE.U32 R2, R32, 0x1c, R6 ;  /* 0x0000001c20027825 */ /* 0x000fe200078e0006 */
[----:B------:R-:W3:Y:S01]  /*1e1f0*/  LDL.LU R41, [R1+0x410] ;  /* 0x0004100001297983 */ /* 0x000ee20000300800 */
[----:B------:R-:W-:Y:S02]  /*1e200*/  IADD3 R4, P6, R6, R24, RZ ;  /* 0x0000001806047210 */ /* 0x000fe40007fde0ff */
[----:B------:R-:W-:Y:S01]  /*1e210*/  IMAD.IADD R13, R0, 0x1, R3 ;  /* 0x00000001000d7824 */ /* 0x000fe200078e0203 */
[----:B------:R-:W-:-:S02]  /*1e220*/  MOV R12, R2 ;  /* 0x00000002000c7202 */ /* 0x000fc40000000f00 */
[----:B------:R-:W-:Y:S02]  /*1e230*/  IADD3.X R5, R7, R33, RZ, P6, !PT ;  /* 0x0000002107057210 */ /* 0x000fe400037fe4ff */
[----:B------:R0:W-:Y:S04]  /*1e240*/  @P3 STG.E desc[UR16][R6.64+0x220], R15 ;  /* 0x0002200f06003986 */ /* 0x0001e8000c101910 */
[----:B------:R2:W-:Y:S01]  /*1e250*/  @P2 STG.E desc[UR16][R12.64+0x200], R19 ;  /* 0x000200130c002986 */ /* 0x0005e2000c101910 */
[----:B0-----:R-:W-:-:S03]  /*1e260*/  FMUL R7, R40, UR21 ;  /* 0x0000001528077c20 */ /* 0x001fc60008400000 */
[----:B------:R-:W3:Y:S01]  /*1e270*/  LDL.LU R40, [R1+0x414] ;  /* 0x0004140001287983 */ /* 0x000ee20000300800 */
[----:B--2---:R-:W-:-:S03]  /*1e280*/  FMUL R19, R39, UR21 ;  /* 0x0000001527137c20 */ /* 0x004fc60008400000 */
[----:B------:R-:W2:Y:S01]  /*1e290*/  LDL.LU R39, [R1+0x418] ;  /* 0x0004180001277983 */ /* 0x000ea20000300800 */
[----:B-----5:R-:W-:-:S03]  /*1e2a0*/  FMUL R23, R38, UR21 ;  /* 0x0000001526177c20 */ /* 0x020fc60008400000 */
[----:B------:R-:W5:Y:S01]  /*1e2b0*/  LDL.LU R38, [R1+0x41c] ;  /* 0x00041c0001267983 */ /* 0x000f620000300800 */
[C---:B------:R-:W-:Y:S02]  /*1e2c0*/  ISETP.GT.AND P5, PT, R50.reuse, 0xc9, P1 ;  /* 0x000000c93200780c */ /* 0x040fe40000fa4270 */
[C---:B------:R-:W-:Y:S02]  /*1e2d0*/  ISETP.GT.AND P3, PT, R50.reuse, 0xc8, P0 ;  /* 0x000000c83200780c */ /* 0x040fe40000764270 */
[----:B------:R-:W-:Y:S01]  /*1e2e0*/  ISETP.GT.AND P2, PT, R50, 0xc9, P0 ;  /* 0x000000c93200780c */ /* 0x000fe20000744270 */
[----:B------:R-:W-:-:S08]  /*1e2f0*/  IMAD.WIDE.U32 R2, R32, 0x1c, R4 ;  /* 0x0000001c20027825 */ /* 0x000fd000078e0004 */
[----:B------:R4:W-:Y:S01]  /*1e300*/  @P5 STG.E desc[UR16][R4.64+0x200], R21 ;  /* 0x0002001504005986 */ /* 0x0009e2000c101910 */
[----:B------:R-:W-:Y:S01]  /*1e310*/  ISETP.GT.AND P5, PT, R50, 0xd0, P1 ;  /* 0x000000d03200780c */ /* 0x000fe20000fa4270 */
[----:B------:R-:W-:Y:S01]  /*1e320*/  IMAD.IADD R11, R0, 0x1, R3 ;  /* 0x00000001000b7824 */ /* 0x000fe200078e0203 */
[----:B------:R-:W-:Y:S01]  /*1e330*/  MOV R10, R2 ;  /* 0x00000002000a7202 */ /* 0x000fe20000000f00 */
[----:B------:R0:W-:Y:S01]  /*1e340*/  @P3 STG.E desc[UR16][R12.64+0x220], R17 ;  /* 0x000220110c003986 */ /* 0x0001e2000c101910 */
[----:B------:R-:W-:-:S03]  /*1e350*/  ISETP.GT.AND P3, PT, R50, 0xd1, P1 ;  /* 0x000000d13200780c */ /* 0x000fc60000f64270 */
[----:B------:R-:W-:Y:S01]  /*1e360*/  @P2 STG.E desc[UR16][R4.64+0x220], R7 ;  /* 0x0002200704002986 */ /* 0x000fe2000c101910 */
[----:B----4-:R-:W-:Y:S01]  /*1e370*/  FMUL R21, R42, UR21 ;  /* 0x000000152a157c20 */ /* 0x010fe20008400000 */
[----:B0-----:R-:W-:Y:S01]  /*1e380*/  FMUL R13, R44, UR21 ;  /* 0x000000152c0d7c20 */ /* 0x001fe20008400000 */
[----:B------:R-:W-:Y:S01]  /*1e390*/  FMUL R17, R43, UR21 ;  /* 0x000000152b117c20 */ /* 0x000fe20008400000 */
[----:B------:R-:W4:Y:S04]  /*1e3a0*/  LDL.LU R44, [R1+0x420] ;  /* 0x00042000012c7983 */ /* 0x000f280000300800 */
[----:B------:R-:W4:Y:S01]  /*1e3b0*/  LDL.LU R43, [R1+0x424] ;  /* 0x00042400012b7983 */ /* 0x000f220000300800 */
[----:B------:R-:W-:-:S03]  /*1e3c0*/  IADD3 R8, P6, R4, R24, RZ ;  /* 0x0000001804087210 */ /* 0x000fc60007fde0ff */
[----:B------:R-:W4:Y:S01]  /*1e3d0*/  LDL.LU R42, [R1+0x428] ;  /* 0x00042800012a7983 */ /* 0x000f220000300800 */
[----:B------:R-:W-:-:S03]  /*1e3e0*/  ISETP.GT.AND P2, PT, R50, 0xd0, P0 ;  /* 0x000000d03200780c */ /* 0x000fc60000744270 */
[----:B------:R3:W-:Y:S01]  /*1e3f0*/  @P5 STG.E desc[UR16][R10.64+0x200], R19 ;  /* 0x000200130a005986 */ /* 0x0007e2000c101910 */
[----:B------:R-:W-:Y:S01]  /*1e400*/  IADD3.X R9, R5, R33, RZ, P6, !PT ;  /* 0x0000002105097210 */ /* 0x000fe200037fe4ff */
[----:B---3--:R-:W-:Y:S02]  /*1e410*/  FMUL R19, R41, UR21 ;  /* 0x0000001529137c20 */ /* 0x008fe40008400000 */
[----:B------:R-:W3:Y:S01]  /*1e420*/  LDL.LU R41, [R1+0x42c] ;  /* 0x00042c0001297983 */ /* 0x000ee20000300800 */
[----:B--2---:R-:W-:-:S03]  /*1e430*/  FMUL R25, R39, UR21 ;  /* 0x0000001527197c20 */ /* 0x004fc60008400000 */
[----:B------:R0:W-:Y:S04]  /*1e440*/  @P3 STG.E desc[UR16][R8.64+0x200], R13 ;  /* 0x0002000d08003986 */ /* 0x0001e8000c101910 */
[----:B------:R5:W-:Y:S01]  /*1e450*/  @P2 STG.E desc[UR16][R10.64+0x220], R17 ;  /* 0x000220110a002986 */ /* 0x000be2000c101910 */
[----:B0-----:R-:W-:-:S03]  /*1e460*/  FMUL R13, R40, UR21 ;  /* 0x00000015280d7c20 */ /* 0x001fc60008400000 */
[----:B------:R-:W2:Y:S04]  /*1e470*/  LDL.LU R40, [R1+0x430] ;  /* 0x0004300001287983 */ /* 0x000ea80000300800 */
[----:B------:R-:W2:Y:S01]  /*1e480*/  LDL.LU R39, [R1+0x434] ;  /* 0x0004340001277983 */ /* 0x000ea20000300800 */
[----:B-----5:R-:W-:-:S03]  /*1e490*/  FMUL R11, R38, UR21 ;  /* 0x00000015260b7c20 */ /* 0x020fc60008400000 */
[----:B------:R-:W5:Y:S01]  /*1e4a0*/  LDL.LU R38, [R1+0x438] ;  /* 0x0004380001267983 */ /* 0x000f620000300800 */
[C---:B------:R-:W-:Y:S02]  /*1e4b0*/  ISETP.GT.AND P6, PT, R50.reuse, 0xd1, P0 ;  /* 0x000000d13200780c */ /* 0x040fe400007c4270 */
[----:B------:R-:W-:Y:S01]  /*1e4c0*/  ISETP.GT.AND P5, PT, R50, 0xd8, P1 ;  /* 0x000000d83200780c */ /* 0x000fe20000fa4270 */
[----:B------:R-:W-:Y:S01]  /*1e4d0*/  IMAD.WIDE.U32 R2, R32, 0x1c, R8 ;  /* 0x0000001c20027825 */ /* 0x000fe200078e0008 */
[----:B------:R-:W-:-:S03]  /*1e4e0*/  ISETP.GT.AND P3, PT, R50, 0xd9, P1 ;  /* 0x000000d93200780c */ /* 0x000fc60000f64270 */
[----:B------:R-:W-:Y:S01]  /*1e4f0*/  IMAD.IADD R15, R0, 0x1, R3 ;  /* 0x00000001000f7824 */ /* 0x000fe200078e0203 */
[----:B------:R-:W-:-:S05]  /*1e500*/  MOV R14, R2 ;  /* 0x00000002000e7202 */ /* 0x000fca0000000f00 */
[----:B------:R0:W-:Y:S01]  /*1e510*/  @P6 STG.E desc[UR16][R8.64+0x220], R21 ;  /* 0x0002201508006986 */ /* 0x0001e2000c101910 */
[----:B------:R-:W-:Y:S02]  /*1e520*/  IADD3 R2, P6, R8, R24, RZ ;  /* 0x0000001808027210 */ /* 0x000fe40007fde0ff */
[C---:B------:R-:W-:Y:S01]  /*1e530*/  ISETP.GT.AND P2, PT, R50.reuse, 0xd8, P0 ;  /* 0x000000d83200780c */ /* 0x040fe20000744270 */
[----:B------:R-:W-:Y:S01]  /*1e540*/  @P5 STG.E desc[UR16][R14.64+0x200], R23 ;  /* 0x000200170e005986 */ /* 0x000fe2000c101910 */
[----:B------:R-:W-:Y:S02]  /*1e550*/  IADD3.X R3, R9, R33, RZ, P6, !PT ;  /* 0x0000002109037210 */ /* 0x000fe400037fe4ff */
[----:B------:R-:W-:-:S03]  /*1e560*/  ISETP.GT.AND P5, PT, R50, 0xd9, P0 ;  /* 0x000000d93200780c */ /* 0x000fc600007a4270 */
[----:B------:R-:W-:Y:S01]  /*1e570*/  @P3 STG.E desc[UR16][R2.64+0x200], R19 ;  /* 0x0002001302003986 */ /* 0x000fe2000c101910 */
[----:B------:R-:W-:Y:S01]  /*1e580*/  ISETP.GT.AND P3, PT, R50, 0xe0, P1 ;  /* 0x000000e03200780c */ /* 0x000fe20000f64270 */
[----:B------:R-:W-:Y:S01]  /*1e590*/  IMAD.WIDE.U32 R4, R32, 0x1c, R2 ;  /* 0x0000001c20047825 */ /* 0x000fe200078e0002 */
[----:B------:R-:W-:-:S03]  /*1e5a0*/  IADD3 R6, P6, R2, R24, RZ ;  /* 0x0000001802067210 */ /* 0x000fc60007fde0ff */
[----:B------:R4:W-:Y:S01]  /*1e5b0*/  @P2 STG.E desc[UR16][R14.64+0x220], R13 ;  /* 0x0002200d0e002986 */ /* 0x0009e2000c101910 */
[----:B------:R-:W-:Y:S01]  /*1e5c0*/  IADD3 R5, R0, R5, RZ ;  /* 0x0000000500057210 */ /* 0x000fe20007ffe0ff */
[----:B------:R-:W-:Y:S01]  /*1e5d0*/  IMAD.X R7, R3, 0x1, R33, P6 ;  /* 0x0000000103077824 */ /* 0x000fe200030e0621 */
[C---:B------:R-:W-:Y:S01]  /*1e5e0*/  ISETP.GT.AND P6, PT, R50.reuse, 0xe1, P1 ;  /* 0x000000e13200780c */ /* 0x040fe20000fc4270 */
[----:B------:R1:W-:Y:S01]  /*1e5f0*/  @P5 STG.E desc[UR16][R2.64+0x220], R25 ;  /* 0x0002201902005986 */ /* 0x0003e2000c101910 */
[C---:B------:R-:W-:Y:S02]  /*1e600*/  ISETP.GT.AND P5, PT, R50.reuse, 0xe0, P0 ;  /* 0x000000e03200780c */ /* 0x040fe400007a4270 */
[C---:B------:R-:W-:Y:S01]  /*1e610*/  ISETP.GT.AND P2, PT, R50.reuse, 0xe1, P0 ;  /* 0x000000e13200780c */ /* 0x040fe20000744270 */
[----:B------:R2:W-:Y:S01]  /*1e620*/  @P3 STG.E desc[UR16][R4.64+0x200], R11 ;  /* 0x0002000b04003986 */ /* 0x0005e2000c101910 */
[----:B------:R-:W-:Y:S01]  /*1e630*/  ISETP.GT.AND P3, PT, R50, 0xe8, P1 ;  /* 0x000000e83200780c */ /* 0x000fe20000f64270 */
[----:B0-----:R-:W-:-:S04]  /*1e640*/  IMAD.WIDE.U32 R8, R32, 0x1c, R6 ;  /* 0x0000001c20087825 */ /* 0x001fc800078e0006 */
[----:B----4-:R-:W-:Y:S01]  /*1e650*/  FMUL R13, R44, UR21 ;  /* 0x000000152c0d7c20 */ /* 0x010fe20008400000 */
[----:B------:R-:W-:Y:S01]  /*1e660*/  FMUL R15, R43, UR21 ;  /* 0x000000152b0f7c20 */ /* 0x000fe20008400000 */
[----:B------:R-:W-:Y:S01]  /*1e670*/  FMUL R17, R42, UR21 ;  /* 0x000000152a117c20 */ /* 0x000fe20008400000 */
[----:B------:R-:W-:Y:S02]  /*1e680*/  IADD3 R9, R0, R9, RZ ;  /* 0x0000000900097210 */ /* 0x000fe40007ffe0ff */
[----:B------:R0:W-:Y:S04]  /*1e690*/  @P6 STG.E desc[UR16][R6.64+0x200], R13 ;  /* 0x0002000d06006986 */ /* 0x0001e8000c101910 */
[----:B------:R4:W-:Y:S01]  /*1e6a0*/  @P5 STG.E desc[UR16][R4.64+0x220], R15 ;  /* 0x0002200f04005986 */ /* 0x0009e2000c101910 */
[----:B------:R-:W-:Y:S01]  /*1e6b0*/  ISETP.GT.AND P5, PT, R50, 0xe8, P0 ;  /* 0x000000e83200780c */ /* 0x000fe200007a4270 */
[----:B---3--:R-:W-:-:S02]  /*1e6c0*/  FMUL R19, R41, UR21 ;  /* 0x0000001529137c20 */ /* 0x008fc40008400000 */
[----:B------:R3:W-:Y:S01]  /*1e6d0*/  @P2 STG.E desc[UR16][R6.64+0x220], R17 ;  /* 0x0002201106002986 */ /* 0x0007e2000c101910 */
[----:B------:R-:W-:-:S03]  /*1e6e0*/  ISETP.GT.AND P2, PT, R50, 0xe9, P1 ;  /* 0x000000e93200780c */ /* 0x000fc60000f44270 */
[----:B------:R-:W-:Y:S01]  /*1e6f0*/  @P3 STG.E desc[UR16][R8.64+0x200], R19 ;  /* 0x0002001308003986 */ /* 0x000fe2000c101910 */
[----:B-1----:R-:W-:Y:S02]  /*1e700*/  IADD3 R2, P3, R6, R24, RZ ;  /* 0x0000001806027210 */ /* 0x002fe40007f7e0ff */
[----:B------:R-:W-:-:S03]  /*1e710*/  ISETP.GT.AND P6, PT, R50, 0xe9, P0 ;  /* 0x000000e93200780c */ /* 0x000fc600007c4270 */
[----:B------:R-:W-:Y:S01]  /*1e720*/  IMAD.X R3, R7, 0x1, R33, P3 ;  /* 0x0000000107037824 */ /* 0x000fe200018e0621 */
[----:B------:R-:W-:Y:S01]  /*1e730*/  ISETP.GT.AND P3, PT, R50, 0xf0, P1 ;  /* 0x000000f03200780c */ /* 0x000fe20000f64270 */
[----:B--2---:R-:W-:Y:S01]  /*1e740*/  FMUL R11, R40, UR21 ;  /* 0x00000015280b7c20 */ /* 0x004fe20008400000 */
[----:B0-----:R-:W-:-:S04]  /*1e750*/  FMUL R13, R39, UR21 ;  /* 0x00000015270d7c20 */ /* 0x001fc80008400000 */
[----:B------:R-:W-:Y:S01]  /*1e760*/  @P2 STG.E desc[UR16][R2.64+0x200], R11 ;  /* 0x0002000b02002986 */ /* 0x000fe2000c101910 */
[----:B----4-:R-:W-:-:S03]  /*1e770*/  IMAD.WIDE.U32 R4, R32, 0x1c, R2 ;  /* 0x0000001c20047825 */ /* 0x010fc600078e0002 */
[----:B------:R0:W-:Y:S01]  /*1e780*/  @P5 STG.E desc[UR16][R8.64+0x220], R13 ;  /* 0x0002200d08005986 */ /* 0x0001e2000c101910 */
[----:B------:R-:W-:Y:S02]  /*1e790*/  ISETP.GT.AND P5, PT, R50, 0xf1, P1 ;  /* 0x000000f13200780c */ /* 0x000fe40000fa4270 */
[-C--:B---3--:R-:W-:Y:S01]  /*1e7a0*/  IADD3 R6, P2, R2, R24.reuse, RZ ;  /* 0x0000001802067210 */ /* 0x088fe20007f5e0ff */
[----:B------:R-:W-:Y:S01]  /*1e7b0*/  FMUL R15, R35, UR21 ;  /* 0x00000015230f7c20 */ /* 0x000fe20008400000 */
[----:B------:R-:W-:Y:S01]  /*1e7c0*/  IADD3 R5, R0, R5, RZ ;  /* 0x0000000500057210 */ /* 0x000fe20007ffe0ff */
[----:B------:R-:W-:Y:S01]  /*1e7d0*/  FMUL R17, R34, UR21 ;  /* 0x0000001522117c20 */ /* 0x000fe20008400000 */
[----:B------:R-:W-:Y:S01]  /*1e7e0*/  IADD3.X R7, R3, R33, RZ, P2, !PT ;  /* 0x0000002103077210 */ /* 0x000fe200017fe4ff */
[----:B0-----:R-:W-:Y:S01]  /*1e7f0*/  FMUL R9, R31, UR21 ;  /* 0x000000151f097c20 */ /* 0x001fe20008400000 */
[----:B------:R-:W-:Y:S01]  /*1e800*/  IADD3 R24, P2, R6, R24, RZ ;  /* 0x0000001806187210 */ /* 0x000fe20007f5e0ff */
[----:B------:R-:W-:Y:S01]  /*1e810*/  FMUL R11, R30, UR21 ;  /* 0x000000151e0b7c20 */ /* 0x000fe20008400000 */
[----:B------:R-:W-:-:S02]  /*1e820*/  FMUL R13, R29, UR21 ;  /* 0x000000151d0d7c20 */ /* 0x000fc40008400000 */
[----:B------:R-:W-:Y:S01]  /*1e830*/  IADD3.X R25, R7, R33, RZ, P2, !PT ;  /* 0x0000002107197210 */ /* 0x000fe200017fe4ff */
[----:B-----5:R-:W-:-:S05]  /*1e840*/  FMUL R21, R38, UR21 ;  /* 0x0000001526157c20 */ /* 0x020fca0008400000 */
[----:B------:R0:W-:Y:S01]  /*1e850*/  @P6 STG.E desc[UR16][R2.64+0x220], R21 ;  /* 0x0002201502006986 */ /* 0x0001e2000c101910 */
[----:B------:R-:W-:-:S03]  /*1e860*/  ISETP.GT.AND P6, PT, R50, 0xf0, P0 ;  /* 0x000000f03200780c */ /* 0x000fc600007c4270 */
[----:B------:R1:W-:Y:S01]  /*1e870*/  @P3 STG.E desc[UR16][R4.64+0x200], R15 ;  /* 0x0002000f04003986 */ /* 0x0003e2000c101910 */
[----:B------:R-:W-:-:S03]  /*1e880*/  ISETP.GT.AND P3, PT, R50, 0xf8, P1 ;  /* 0x000000f83200780c */ /* 0x000fc60000f64270 */
[----:B------:R-:W-:Y:S01]  /*1e890*/  @P5 STG.E desc[UR16][R6.64+0x200], R17 ;  /* 0x0002001106005986 */ /* 0x000fe2000c101910 */
[C---:B------:R-:W-:Y:S02]  /*1e8a0*/  ISETP.GT.AND P5, PT, R50.reuse, 0xf1, P0 ;  /* 0x000000f13200780c */ /* 0x040fe400007a4270 */
[----:B------:R-:W-:-:S03]  /*1e8b0*/  ISETP.GT.AND P1, PT, R50, 0xf9, P1 ;  /* 0x000000f93200780c */ /* 0x000fc60000f24270 */
[----:B------:R2:W-:Y:S01]  /*1e8c0*/  @P6 STG.E desc[UR16][R4.64+0x220], R9 ;  /* 0x0002200904006986 */ /* 0x0005e2000c101910 */
[----:B------:R-:W-:Y:S01]  /*1e8d0*/  ISETP.GT.AND P6, PT, R50, 0xf8, P0 ;  /* 0x000000f83200780c */ /* 0x000fe200007c4270 */
[----:B0-----:R-:W-:Y:S01]  /*1e8e0*/  IMAD.WIDE.U32 R2, R32, 0x1c, R6 ;  /* 0x0000001c20027825 */ /* 0x001fe200078e0006 */
[----:B------:R-:W-:-:S03]  /*1e8f0*/  ISETP.GT.AND P0, PT, R50, 0xf9, P0 ;  /* 0x000000f93200780c */ /* 0x000fc60000704270 */
[----:B------:R-:W-:Y:S02]  /*1e900*/  IMAD.IADD R3, R0, 0x1, R3 ;  /* 0x0000000100037824 */ /* 0x000fe400078e0203 */
[----:B-1----:R-:W-:Y:S01]  /*1e910*/  FMUL R15, R26, UR21 ;  /* 0x000000151a0f7c20 */ /* 0x002fe20008400000 */
[----:B------:R0:W-:Y:S01]  /*1e920*/  @P5 STG.E desc[UR16][R6.64+0x220], R11 ;  /* 0x0002200b06005986 */ /* 0x0001e2000c101910 */
[----:B--2---:R-:W-:Y:S01]  /*1e930*/  FMUL R5, R28, UR21 ;  /* 0x000000151c057c20 */ /* 0x004fe20008400000 */
[----:B------:R-:W-:Y:S02]  /*1e940*/  FMUL R9, R27, UR21 ;  /* 0x000000151b097c20 */ /* 0x000fe40008400000 */
[----:B------:R0:W-:Y:S04]  /*1e950*/  @P3 STG.E desc[UR16][R2.64+0x200], R13 ;  /* 0x0002000d02003986 */ /* 0x0001e8000c101910 */
[----:B------:R0:W-:Y:S04]  /*1e960*/  @P1 STG.E desc[UR16][R24.64+0x200], R5 ;  /* 0x0002000518001986 */ /* 0x0001e8000c101910 */
[----:B------:R0:W-:Y:S04]  /*1e970*/  @P6 STG.E desc[UR16][R2.64+0x220], R9 ;  /* 0x0002200902006986 */ /* 0x0001e8000c101910 */
[----:B------:R0:W-:Y:S02]  /*1e980*/  @P0 STG.E desc[UR16][R24.64+0x220], R15 ;  /* 0x0002200f18000986 */ /* 0x0001e4000c101910 */
.L_x_412:
[----:B------:R-:W-:Y:S05]  /*1e990*/  BSYNC B0 ;  /* 0x0000000000007941 */ /* 0x000fea0003800000 */
.L_x_28:
[----:B0-----:R-:W2:Y:S04]  /*1e9a0*/  LDL.LU R3, [R1+0x46c] ;  /* 0x00046c0001037983 */ /* 0x001ea80000300800 */
[----:B------:R-:W2:Y:S01]  /*1e9b0*/  LDL.LU R2, [R1+0x470] ;  /* 0x0004700001027983 */ /* 0x000ea20000300800 */
[----:B------:R-:W-:Y:S01]  /*1e9c0*/  ULDC UR6, c[0x0][0xc] ;  /* 0x0000030000067ab9 */ /* 0x000fe20000000800 */
[----:B------:R-:W-:Y:S01]  /*1e9d0*/  ULDC UR7, c[0x0][0x10] ;  /* 0x0000040000077ab9 */ /* 0x000fe20000000800 */
[----:B---3--:R-:W2:Y:S01]  /*1e9e0*/  LDC R5, c[0x0][0x14] ;  /* 0x00000500ff057b82 */ /* 0x008ea20000000800 */
[----:B------:R-:W-:Y:S01]  /*1e9f0*/  UIMAD.WIDE.U32 UR6, UR6, UR7, URZ ;  /* 0x00000007060672a5 */ /* 0x000fe2000f8e003f */
[----:B------:R0:W5:Y:S01]  /*1ea00*/  LDL R24, [R1+0x4] ;  /* 0x0000040001187983 */ /* 0x0001620000100800 */
[----:B------:R-:W-:Y:S01]  /*1ea10*/  UMOV UR14, 0xffffffff ;  /* 0xffffffff000e7882 */ /* 0x000fe20000000000 */
[----:B------:R-:W-:-:S03]  /*1ea20*/  PRMT R0, RZ, 0x7610, R0 ;  /* 0x00007610ff007816 */ /* 0x000fc60000000000 */
[----:B--2---:R-:W-:-:S04]  /*1ea30*/  IMAD.WIDE.U32 R2, R5, UR6, R2 ;  /* 0x0000000605027c25 */ /* 0x004fc8000f8e0002 */
[----:B------:R-:W-:Y:S01]  /*1ea40*/  IMAD R5, R5, UR7, RZ ;  /* 0x0000000705057c24 */ /* 0x000fe2000f8e02ff */
[----:B------:R-:W-:Y:S01]  /*1ea50*/  ULDC.64 UR6, c[0x0][0x750] ;  /* 0x0001d40000067ab9 */ /* 0x000fe20000000a00 */
[----:B------:R-:W-:Y:S01]  /*1ea60*/  IMAD.MOV.U32 R13, RZ, RZ, R2 ;  /* 0x000000ffff0d7224 */ /* 0x000fe200078e0002 */
[----:B------:R-:W-:Y:S02]  /*1ea70*/  ISETP.GE.U32.AND P0, PT, R2, UR6, PT ;  /* 0x0000000602007c0c */ /* 0x000fe4000bf06070 */
[----:B------:R-:W-:Y:S02]  /*1ea80*/  IADD3 R14, R3, R5, RZ ;  /* 0x00000005030e7210 */ /* 0x000fe40007ffe0ff */
[----:B------:R-:W-:Y:S02]  /*1ea90*/  MOV R2, 0xffffffff ;  /* 0xffffffff00027802 */ /* 0x000fe40000000f00 */
[----:B------:R-:W-:Y:S01]  /*1eaa0*/  ISETP.GE.U32.AND.EX P0, PT, R14, UR7, PT, P0 ;  /* 0x000000070e007c0c */ /* 0x000fe2000bf06100 */
[----:B------:R0:W-:Y:S04]  /*1eab0*/  STL [R1+0x46c], R14 ;  /* 0x00046c0e01007387 */ /* 0x0001e80000100800 */
[----:B------:R0:W-:Y:S04]  /*1eac0*/  STL [R1+0x470], R13 ;  /* 0x0004700d01007387 */ /* 0x0001e80000100800 */
[----:B------:R0:W-:Y:S04]  /*1ead0*/  STL [R1+0x474], R2 ;  /* 0x0004740201007387 */ /* 0x0001e80000100800 */
[----:B------:R-:W-:Y:S05]  /*1eae0*/  @P0 BRA `(.L_x_413) ;  /* 0x0000000400780947 */ /* 0x000fea0003800000 */
[----:B------:R-:W2:Y:S01]  /*1eaf0*/  S2R R8, SR_CTAID.X ;  /* 0x0000000000087919 */ /* 0x000ea20000002500 */
[----:B------:R-:W-:Y:S01]  /*1eb00*/  ULDC.64 UR14, c[0x0][0x728] ;  /* 0x0001ca00000e7ab9 */ /* 0x000fe20000000a00 */
[----:B------:R-:W3:Y:S01]  /*1eb10*/  LDC R9, c[0x0][0x144] ;  /* 0x00005100ff097b82 */ /* 0x000ee20000000800 */
[----:B------:R-:W-:Y:S01]  /*1eb20*/  ULDC UR6, c[0x0][0x150] ;  /* 0x0000540000067ab9 */ /* 0x000fe20000000800 */
[----:B------:R-:W0:Y:S01]  /*1eb30*/  S2R R11, SR_CTAID.Y ;  /* 0x00000000000b7919 */ /* 0x000e220000002600 */
[----:B------:R-:W-:Y:S01]  /*1eb40*/  ISETP.NE.U32.AND P0, PT, RZ, UR14, PT ;  /* 0x0000000eff007c0c */ /* 0x000fe2000bf05070 */
[----:B------:R-:W-:Y:S01]  /*1eb50*/  ULDC UR19, c[0x0][0x730] ;  /* 0x0001cc0000137ab9 */ /* 0x000fe20000000800 */
[----:B------:R-:W-:Y:S02]  /*1eb60*/  R2UR UR10, R13 ;  /* 0x000000000d0a72ca */ /* 0x000fe400000e0000 */
[----:B------:R-:W-:Y:S01]  /*1eb70*/  ISETP.NE.AND.EX P0, PT, RZ, UR15, PT, P0 ;  /* 0x0000000fff007c0c */ /* 0x000fe2000bf05300 */
[----:B------:R-:W0:Y:S01]  /*1eb80*/  LDC.64 R6, c[0x0][0x720] ;  /* 0x0001c800ff067b82 */ /* 0x000e220000000a00 */
[----:B------:R-:W-:-:S02]  /*1eb90*/  R2UR UR11, R14 ;  /* 0x000000000e0b72ca */ /* 0x000fc400000e0000 */
[----:B--2---:R-:W-:-:S05]  /*1eba0*/  I2FP.F32.U32 R0, R8 ;  /* 0x0000000800007245 */ /* 0x004fca0000201000 */
[----:B------:R-:W-:-:S06]  /*1ebb0*/  FMUL R0, R0, UR6 ;  /* 0x0000000600007c20 */ /* 0x000fcc0008400000 */
[----:B------:R-:W2:Y:S01]  /*1ebc0*/  F2I.U32.TRUNC.NTZ R0, R0 ;  /* 0x0000000000007305 */ /* 0x000ea2000020f000 */
        /* <DEDUP_REMOVED lines=13> */
.L_x_414:
[----:B------:R-:W-:Y:S01]  /*1eca0*/  USHF.R.U64 UR14, UR10, UR19, UR11 ;  /* 0x000000130a0e7299 */ /* 0x000fe2000800120b */
[----:B------:R-:W1:Y:S01]  /*1ecb0*/  LDC.64 R20, c[0x0][0x740] ;  /* 0x0001d000ff147b82 */ /* 0x000e620000000a00 */
[----:B------:R-:W-:Y:S01]  /*1ecc0*/  USHF.R.U32.HI UR6, URZ, UR19, UR11 ;  /* 0x000000133f067299 */ /* 0x000fe2000801160b */
[----:B--2---:R-:W-:Y:S01]  /*1ecd0*/  IMAD.MOV R10, RZ, RZ, -R0 ;  /* 0x000000ffff0a7224 */ /* 0x004fe200078e0a00 */
[----:B0-----:R-:W-:Y:S02]  /*1ece0*/  MOV R2, R13 ;  /* 0x0000000d00027202 */ /* 0x001fe40000000f00 */
[----:B------:R-:W-:Y:S01]  /*1ecf0*/  IADD3 R5, P0, RZ, -UR14, RZ ;  /* 0x8000000eff057c10 */ /* 0x000fe2000ff1e0ff */
[----:B---3--:R-:W-:Y:S02]  /*1ed00*/  IMAD R17, R9, R10, R8 ;  /* 0x0000000a09117224 */ /* 0x008fe400078e0208 */
[----:B------:R-:W0:Y:S01]  /*1ed10*/  LDC R4, c[0x0][0x718] ;  /* 0x0001c600ff047b82 */ /* 0x000e220000000800 */
[----:B------:R-:W-:Y:S01]  /*1ed20*/  IADD3.X R3, RZ, ~UR6, RZ, P0, !PT ;  /* 0x80000006ff037c10 */ /* 0x000fe200087fe4ff */
[----:B------:R-:W-:-:S04]  /*1ed30*/  ULDC UR6, c[0x0][0x154] ;  /* 0x0000550000067ab9 */ /* 0x000fc80000000800 */
[----:B------:R-:W-:Y:S01]  /*1ed40*/  IMAD R0, R3, R6, RZ ;  /* 0x0000000603007224 */ /* 0x000fe200078e02ff */
[----:B------:R-:W-:Y:S01]  /*1ed50*/  MOV R3, R14 ;  /* 0x0000000e00037202 */ /* 0x000fe20000000f00 */
[----:B------:R-:W2:Y:S02]  /*1ed60*/  LDC R12, c[0x0][0x708] ;  /* 0x0001c200ff0c7b82 */ /* 0x000ea40000000800 */
[----:B------:R-:W-:-:S06]  /*1ed70*/  IMAD.WIDE.U32 R2, R5, R6, R2 ;  /* 0x0000000605027225 */ /* 0x000fcc00078e0002 */
[----:B------:R-:W3:Y:S01]  /*1ed80*/  LDC R16, c[0x0][0x758] ;  /* 0x0001d600ff107b82 */ /* 0x000ee20000000800 */
[----:B------:R-:W-:Y:S01]  /*1ed90*/  IMAD R5, R5, R7, R0 ;  /* 0x0000000705057224 */ /* 0x000fe200078e0200 */
[----:B------:R-:W-:Y:S02]  /*1eda0*/  I2FP.F32.U32 R0, R11 ;  /* 0x0000000b00007245 */ /* 0x000fe40000201000 */
[----:B-1----:R-:W-:Y:S01]  /*1edb0*/  ISETP.NE.U32.AND P0, PT, R20, RZ, PT ;  /* 0x000000ff1400720c */ /* 0x002fe20003f05070 */
[----:B------:R-:W-:Y:S01]  /*1edc0*/  IMAD.IADD R3, R3, 0x1, R5 ;  /* 0x0000000103037824 */ /* 0x000fe200078e0205 */
[----:B------:R-:W-:Y:S01]  /*1edd0*/  MOV R5, 0xffffffff ;  /* 0xffffffff00057802 */ /* 0x000fe20000000f00 */
[----:B------:R-:W-:Y:S01]  /*1ede0*/  FMUL R0, R0, UR6 ;  /* 0x0000000600007c20 */ /* 0x000fe20008400000 */
[----:B------:R-:W1:Y:S01]  /*1edf0*/  LDC R14, c[0x0][0x148] ;  /* 0x00005200ff0e7b82 */ /* 0x000e620000000800 */
[----:B------:R-:W-:Y:S02]  /*1ee00*/  ISETP.NE.AND.EX P0, PT, R21, RZ, PT, P0 ;  /* 0x000000ff1500720c */ /* 0x000fe40003f05300 */
[-CC-:B0-----:R-:W-:Y:S01]  /*1ee10*/  SHF.R.U64 R10, R2, R4.reuse, R3.reuse ;  /* 0x00000004020a7219 */ /* 0x181fe20000001203 */
[----:B------:R0:W0:Y:S01]  /*1ee20*/  F2I.U32.TRUNC.NTZ R13, R0 ;  /* 0x00000000000d7305 */ /* 0x000022000020f000 */
[----:B------:R-:W-:-:S02]  /*1ee30*/  SHF.R.U32.HI R3, RZ, R4, R3 ;  /* 0x00000004ff037219 */ /* 0x000fc40000011603 */
[----:B------:R-:W-:Y:S01]  /*1ee40*/  MOV R7, 0x1 ;  /* 0x0000000100077802 */ /* 0x000fe20000000f00 */
[----:B------:R-:W0:Y:S01]  /*1ee50*/  LDC R15, c[0x0][0x700] ;  /* 0x0001c000ff0f7b82 */ /* 0x000e220000000800 */
[-CC-:B--2---:R-:W-:Y:S02]  /*1ee60*/  SHF.R.U64 R8, R10, R12.reuse, R3.reuse ;  /* 0x0000000c0a087219 */ /* 0x184fe40000001203 */
[----:B------:R-:W-:-:S05]  /*1ee70*/  SHF.R.U32.HI R3, RZ, R12, R3 ;  /* 0x0000000cff037219 */ /* 0x000fca0000011603 */
[----:B------:R-:W2:Y:S01]  /*1ee80*/  LDC R18, c[0x0][0x748] ;  /* 0x0001d200ff127b82 */ /* 0x000ea20000000800 */
[-CC-:B---3--:R-:W-:Y:S02]  /*1ee90*/  SHF.R.U64 R12, R8, R16.reuse, R3.reuse ;  /* 0x00000010080c7219 */ /* 0x188fe40000001203 */
[-C--:B------:R-:W-:Y:S02]  /*1eea0*/  SHF.L.U32 R5, R5, R16.reuse, RZ ;  /* 0x0000001005057219 */ /* 0x080fe400000006ff */
[-C--:B------:R-:W-:Y:S01]  /*1eeb0*/  SHF.R.U32.HI R3, RZ, R16.reuse, R3 ;  /* 0x00000010ff037219 */ /* 0x080fe20000011603 */
[----:B------:R-:W-:Y:S01]  /*1eec0*/  IMAD.MOV.U32 R2, RZ, RZ, R12 ;  /* 0x000000ffff027224 */ /* 0x000fe200078e000c */
[----:B------:R-:W-:Y:S01]  /*1eed0*/  SHF.L.U32 R16, R7, R16, RZ ;  /* 0x0000001007107219 */ /* 0x000fe200000006ff */
[----:B------:R-:W3:Y:S01]  /*1eee0*/  LDC R22, c[0x0][0x738] ;  /* 0x0001ce00ff167b82 */ /* 0x000ee20000000800 */
[----:B------:R-:W-:-:S07]  /*1eef0*/  LOP3.LUT R19, RZ, R5, RZ, 0x33, !PT ;  /* 0x00000005ff137212 */ /* 0x000fce00078e33ff */
[----:B------:R-:W0:Y:S01]  /*1ef00*/  LDC R23, c[0x0][0x710] ;  /* 0x0001c400ff177b82 */ /* 0x000e220000000800 */
[----:B------:R-:W-:Y:S05]  /*1ef10*/  @!P0 BRA `(.L_x_415) ;  /* 0x0000000000288947 */ /* 0x000fea0003800000 */
[----:B------:R-:W4:Y:S02]  /*1ef20*/  LDC R7, c[0x0][0x74c] ;  /* 0x0001d300ff077b82 */ /* 0x000f240000000800 */
[----:B----4-:R-:W-:-:S04]  /*1ef30*/  IADD3 R7, P0, R12, R7, RZ ;  /* 0x000000070c077210 */ /* 0x010fc80007f1e0ff */
[----:B------:R-:W-:-:S05]  /*1ef40*/  IADD3.X R9, RZ, R3, RZ, P0, !PT ;  /* 0x00000003ff097210 */ /* 0x000fca00007fe4ff */
[----:B------:R-:W-:-:S04]  /*1ef50*/  IMAD.WIDE.U32 R2, R9, R20, RZ ;  /* 0x0000001409027225 */ /* 0x000fc800078e00ff */
[----:B------:R-:W-:-:S04]  /*1ef60*/  IMAD.WIDE.U32 R4, P0, R7, R21, R2 ;  /* 0x0000001507047225 */ /* 0x000fc80007800002 */
[----:B------:R-:W-:Y:S01]  /*1ef70*/  IMAD.WIDE.U32 R2, R7, R20, RZ ;  /* 0x0000001407027225 */ /* 0x000fe200078e00ff */
[----:B------:R-:W-:-:S03]  /*1ef80*/  IADD3.X R7, RZ, RZ, RZ, P0, !PT ;  /* 0x000000ffff077210 */ /* 0x000fc600007fe4ff */
[----:B------:R-:W-:Y:S01]  /*1ef90*/  IMAD.MOV.U32 R6, RZ, RZ, R5 ;  /* 0x000000ffff067224 */ /* 0x000fe200078e0005 */
[----:B------:R-:W-:-:S05]  /*1efa0*/  IADD3 RZ, P0, R3, R4, RZ ;  /* 0x0000000403ff7210 */ /* 0x000fca0007f1e0ff */
[----:B------:R-:W-:-:S08]  /*1efb0*/  IMAD.WIDE.U32.X R2, R9, R21, R6, P0 ;  /* 0x0000001509027225 */ /* 0x000fd000000e0406 */
.L_x_415:
[----:B0-2---:R-:W-:Y:S02]  /*1efc0*/  SHF.R.U64 R0, R2, R18, R3 ;  /* 0x0000001202007219 */ /* 0x005fe40000001203 */
[----:B------:R-:W-:Y:S02]  /*1efd0*/  LOP3.LUT R5, R8, R19, RZ, 0xc0, !PT ;  /* 0x0000001308057212 */ /* 0x000fe400078ec0ff */
[----:B------:R-:W-:Y:S01]  /*1efe0*/  IADD3 R13, -R13, RZ, RZ ;  /* 0x000000ff0d0d7210 */ /* 0x000fe20007ffe1ff */
[----:B------:R-:W-:Y:S01]  /*1eff0*/  IMAD.MOV R3, RZ, RZ, -R0 ;  /* 0x000000ffff037224 */ /* 0x000fe200078e0a00 */
[----:B------:R-:W-:Y:S01]  /*1f000*/  IADD3 R7, R15, -0x1, RZ ;  /* 0xffffffff0f077810 */ /* 0x000fe20007ffe0ff */
[----:B------:R-:W-:Y:S01]  /*1f010*/  IMAD R2, R16, R0, R5 ;  /* 0x0000000010027224 */ /* 0x000fe200078e0205 */
[----:B------:R-:W-:Y:S01]  /*1f020*/  MOV R4, 0x1 ;  /* 0x0000000100047802 */ /* 0x000fe20000000f00 */
[----:B-1----:R-:W-:Y:S01]  /*1f030*/  @P4 IMAD R17, R14, R13, R11 ;  /* 0x0000000d0e114224 */ /* 0x002fe200078e020b */
[----:B------:R-:W-:Y:S01]  /*1f040*/  LOP3.LUT R5, R10, R7, RZ, 0xc0, !PT ;  /* 0x000000070a057212 */ /* 0x000fe200078ec0ff */
[----:B---3--:R-:W-:-:S02]  /*1f050*/  IMAD R0, R3, R22, R12 ;  /* 0x0000001603007224 */ /* 0x008fc400078e020c */
[----:B------:R-:W-:Y:S02]  /*1f060*/  IMAD R2, R2, R23, R17 ;  /* 0x0000001702027224 */ /* 0x000fe400078e0211 */
[----:B------:R-:W-:Y:S01]  /*1f070*/  IMAD R3, R0, R15, R5 ;  /* 0x0000000f00037224 */ /* 0x000fe200078e0205 */
[----:B------:R-:W-:-:S04]  /*1f080*/  PRMT R0, R4, 0x7610, R0 ;  /* 0x0000761004007816 */ /* 0x000fc80000000000 */
[----:B------:R-:W-:Y:S02]  /*1f090*/  SEL R4, R3, R2, !P4 ;  /* 0x0000000203047207 */ /* 0x000fe40006000000 */
[----:B-----5:R-:W-:-:S03]  /*1f0a0*/  SEL R24, R2, R3, !P4 ;  /* 0x0000000302187207 */ /* 0x020fc60006000000 */
[----:B------:R2:W-:Y:S04]  /*1f0b0*/  STL [R1+0x474], R4 ;  /* 0x0004740401007387 */ /* 0x0005e80000100800 */
[----:B------:R2:W-:Y:S02]  /*1f0c0*/  STL [R1+0x4], R24 ;  /* 0x0000041801007387 */ /* 0x0005e40000100800 */
.L_x_413:
[----:B------:R-:W-:Y:S02]  /*1f0d0*/  LOP3.LUT P0, RZ, R0, 0xff, RZ, 0xc0, !PT ;  /* 0x000000ff00ff7812 */ /* 0x000fe4000780c0ff */
[----:B-----5:R-:W-:-:S05]  /*1f0e0*/  MOV R0, R24 ;  /* 0x0000001800007202 */ /* 0x020fca0000000f00 */
[----:B------:R3:W-:Y:S06]  /*1f0f0*/  STL [R1+0x478], R0 ;  /* 0x0004780001007387 */ /* 0x0007ec0000100800 */
[----:B------:R-:W-:Y:S05]  /*1f100*/  @P0 BRA `(.L_x_416) ;  /* 0xfffffe2000b40947 */ /* 0x000fea000383ffff */
[----:B------:R-:W-:Y:S05]  /*1f110*/  EXIT ;  /* 0x000000000000794d */ /* 0x000fea0003800000 */
.L_x_8:
[----:B------:R-:W2:Y:S01]  /*1f120*/  LDL R17, [R1+0x470] ;  /* 0x0004700001117983 */ /* 0x000ea20000100800 */
[----:B------:R-:W-:-:S03]  /*1f130*/  ULDC.64 UR4, c[0x0][0x750] ;  /* 0x0001d40000047ab9 */ /* 0x000fc60000000a00 */
[----:B------:R-:W3:Y:S01]  /*1f140*/  LDL R20, [R1+0x46c] ;  /* 0x00046c0001147983 */ /* 0x000ee20000100800 */
[----:B------:R-:W-:Y:S01]  /*1f150*/  PRMT R6, RZ, 0x7610, R6 ;  /* 0x00007610ff067816 */ /* 0x000fe20000000006 */
[----:B------:R-:W-:Y:S01]  /*1f160*/  IMAD.MOV.U32 R4, RZ, RZ, -0x1 ;  /* 0xffffffffff047424 */ /* 0x000fe200078e00ff */
[----:B------:R-:W-:Y:S02]  /*1f170*/  MOV R5, 0xffffffff ;  /* 0xffffffff00057802 */ /* 0x000fe40000000f00 */
[----:B------:R-:W-:Y:S02]  /*1f180*/  MOV R11, 0xffffffff ;  /* 0xffffffff000b7802 */ /* 0x000fe40000000f00 */
[----:B--2---:R-:W-:-:S04]  /*1f190*/  ISETP.GE.U32.AND P0, PT, R17, UR4, PT ;  /* 0x0000000411007c0c */ /* 0x004fc8000bf06070 */
[----:B---3--:R-:W-:-:S13]  /*1f1a0*/  ISETP.GE.U32.AND.EX P0, PT, R20, UR5, PT, P0 ;  /* 0x0000000514007c0c */ /* 0x008fda000bf06100 */
[----:B------:R-:W-:Y:S05]  /*1f1b0*/  @P0 BRA `(.L_x_417) ;  /* 0x00000004002c0947 */ /* 0x000fea0003800000 */
[----:B0-----:R-:W0:Y:S01]  /*1f1c0*/  LDC.64 R10, c[0x0][0x728] ;  /* 0x0001ca00ff0a7b82 */ /* 0x001e220000000a00 */
[----:B------:R-:W-:Y:S01]  /*1f1d0*/  IMAD.MOV.U32 R8, RZ, RZ, R17 ;  /* 0x000000ffff087224 */ /* 0x000fe200078e0011 */
[----:B------:R-:W-:-:S06]  /*1f1e0*/  MOV R9, R20 ;  /* 0x0000001400097202 */ /* 0x000fcc0000000f00 */
[----:B------:R-:W1:Y:S08]  /*1f1f0*/  LDC R16, c[0x0][0x730] ;  /* 0x0001cc00ff107b82 */ /* 0x000e700000000800 */
[----:B------:R-:W2:Y:S01]  /*1f200*/  LDC.64 R18, c[0x0][0x720] ;  /* 0x0001c800ff127b82 */ /* 0x000ea20000000a00 */
[----:B0-----:R-:W-:-:S04]  /*1f210*/  ISETP.NE.U32.AND P0, PT, R10, RZ, PT ;  /* 0x000000ff0a00720c */ /* 0x001fc80003f05070 */
[----:B------:R-:W-:-:S13]  /*1f220*/  ISETP.NE.AND.EX P0, PT, R11, RZ, PT, P0 ;  /* 0x000000ff0b00720c */ /* 0x000fda0003f05300 */
[----:B-12---:R-:W-:Y:S05]  /*1f230*/  @!P0 BRA `(.L_x_418) ;  /* 0x0000000000288947 */ /* 0x006fea0003800000 */
[----:B------:R-:W0:Y:S02]  /*1f240*/  LDC R4, c[0x0][0x734] ;  /* 0x0001cd00ff047b82 */ /* 0x000e240000000800 */
[----:B0-----:R-:W-:-:S04]  /*1f250*/  IADD3 R9, P0, R17, R4, RZ ;  /* 0x0000000411097210 */ /* 0x001fc80007f1e0ff */
[----:B------:R-:W-:-:S05]  /*1f260*/  IADD3.X R15, RZ, R20, RZ, P0, !PT ;  /* 0x00000014ff0f7210 */ /* 0x000fca00007fe4ff */
[----:B------:R-:W-:-:S04]  /*1f270*/  IMAD.WIDE.U32 R4, R15, R10, RZ ;  /* 0x0000000a0f047225 */ /* 0x000fc800078e00ff */
[----:B------:R-:W-:-:S04]  /*1f280*/  IMAD.WIDE.U32 R6, P0, R9, R11, R4 ;  /* 0x0000000b09067225 */ /* 0x000fc80007800004 */
[----:B------:R-:W-:Y:S01]  /*1f290*/  IMAD.WIDE.U32 R4, R9, R10, RZ ;  /* 0x0000000a09047225 */ /* 0x000fe200078e00ff */
[----:B------:R-:W-:-:S03]  /*1f2a0*/  MOV R8, R7 ;  /* 0x0000000700087202 */ /* 0x000fc60000000f00 */
[----:B------:R-:W-:Y:S01]  /*1f2b0*/  IMAD.X R9, RZ, RZ, RZ, P0 ;  /* 0x000000ffff097224 */ /* 0x000fe200000e06ff */
[----:B------:R-:W-:-:S05]  /*1f2c0*/  IADD3 RZ, P0, R5, R6, RZ ;  /* 0x0000000605ff7210 */ /* 0x000fca0007f1e0ff */
[----:B------:R-:W-:-:S08]  /*1f2d0*/  IMAD.WIDE.U32.X R8, R15, R11, R8, P0 ;  /* 0x0000000b0f087225 */ /* 0x000fd000000e0408 */
.L_x_418:
[----:B------:R-:W0:Y:S01]  /*1f2e0*/  LDC.64 R22, c[0x0][0x740] ;  /* 0x0001d000ff167b82 */ /* 0x000e220000000a00 */
[-CC-:B------:R-:W-:Y:S02]  /*1f2f0*/  SHF.R.U64 R14, R8, R16.reuse, R9.reuse ;  /* 0x00000010080e7219 */ /* 0x180fe40000001209 */
[----:B------:R-:W-:Y:S02]  /*1f300*/  SHF.R.U32.HI R4, RZ, R16, R9 ;  /* 0x00000010ff047219 */ /* 0x000fe40000011609 */
[----:B------:R-:W-:-:S03]  /*1f310*/  IADD3 R7, P0, RZ, -R14, RZ ;  /* 0x8000000eff077210 */ /* 0x000fc60007f1e0ff */
[----:B------:R-:W1:Y:S01]  /*1f320*/  LDC R8, c[0x0][0x718] ;  /* 0x0001c600ff087b82 */ /* 0x000e620000000800 */
[----:B------:R-:W-:Y:S01]  /*1f330*/  IADD3.X R5, RZ, ~R4, RZ, P0, !PT ;  /* 0x80000004ff057210 */ /* 0x000fe200007fe4ff */
[----:B------:R-:W-:-:S04]  /*1f340*/  IMAD.MOV.U32 R4, RZ, RZ, R17 ;  /* 0x000000ffff047224 */ /* 0x000fc800078e0011 */
[----:B------:R-:W-:Y:S01]  /*1f350*/  IMAD R6, R5, R18, RZ ;  /* 0x0000001205067224 */ /* 0x000fe200078e02ff */
[----:B------:R-:W-:Y:S01]  /*1f360*/  MOV R5, R20 ;  /* 0x0000001400057202 */ /* 0x000fe20000000f00 */
[----:B------:R-:W2:Y:S01]  /*1f370*/  LDC R16, c[0x0][0x708] ;  /* 0x0001c200ff107b82 */ /* 0x000ea20000000800 */
[----:B------:R-:W-:Y:S01]  /*1f380*/  MOV R20, 0x1 ;  /* 0x0000000100147802 */ /* 0x000fe20000000f00 */
[----:B------:R-:W-:-:S06]  /*1f390*/  IMAD.WIDE.U32 R4, R7, R18, R4 ;  /* 0x0000001207047225 */ /* 0x000fcc00078e0004 */
[----:B------:R-:W3:Y:S01]  /*1f3a0*/  LDC R21, c[0x0][0x758] ;  /* 0x0001d600ff157b82 */ /* 0x000ee20000000800 */
[----:B------:R-:W-:Y:S01]  /*1f3b0*/  IMAD R7, R7, R19, R6 ;  /* 0x0000001307077224 */ /* 0x000fe200078e0206 */
[----:B0-----:R-:W-:Y:S01]  /*1f3c0*/  ISETP.NE.U32.AND P0, PT, R22, RZ, PT ;  /* 0x000000ff1600720c */ /* 0x001fe20003f05070 */
[----:B------:R-:W-:-:S03]  /*1f3d0*/  IMAD.MOV.U32 R6, RZ, RZ, -0x1 ;  /* 0xffffffffff067424 */ /* 0x000fc600078e00ff */
[----:B------:R-:W-:Y:S02]  /*1f3e0*/  IADD3 R5, R5, R7, RZ ;  /* 0x0000000705057210 */ /* 0x000fe40007ffe0ff */
[----:B------:R-:W0:Y:S01]  /*1f3f0*/  LDC R17, c[0x0][0x700] ;  /* 0x0001c000ff117b82 */ /* 0x000e220000000800 */
[----:B------:R-:W-:Y:S02]  /*1f400*/  ISETP.NE.AND.EX P0, PT, R23, RZ, PT, P0 ;  /* 0x000000ff1700720c */ /* 0x000fe40003f05300 */
[-CC-:B-1----:R-:W-:Y:S02]  /*1f410*/  SHF.R.U64 R10, R4, R8.reuse, R5.reuse ;  /* 0x00000008040a7219 */ /* 0x182fe40000001205 */
[----:B------:R-:W-:-:S03]  /*1f420*/  SHF.R.U32.HI R5, RZ, R8, R5 ;  /* 0x00000008ff057219 */ /* 0x000fc60000011605 */
[----:B------:R-:W1:Y:S01]  /*1f430*/  LDC R18, c[0x0][0x748] ;  /* 0x0001d200ff127b82 */ /* 0x000e620000000800 */
[-CC-:B--2---:R-:W-:Y:S02]  /*1f440*/  SHF.R.U64 R15, R10, R16.reuse, R5.reuse ;  /* 0x000000100a0f7219 */ /* 0x184fe40000001205 */
[----:B------:R-:W-:-:S05]  /*1f450*/  SHF.R.U32.HI R4, RZ, R16, R5 ;  /* 0x00000010ff047219 */ /* 0x000fca0000011605 */
[----:B------:R-:W2:Y:S01]  /*1f460*/  LDC R19, c[0x0][0x738] ;  /* 0x0001ce00ff137b82 */ /* 0x000ea20000000800 */
[-C--:B---3--:R-:W-:Y:S02]  /*1f470*/  SHF.L.U32 R6, R6, R21.reuse, RZ ;  /* 0x0000001506067219 */ /* 0x088fe400000006ff */
[-CC-:B------:R-:W-:Y:S02]  /*1f480*/  SHF.R.U64 R16, R15, R21.reuse, R4.reuse ;  /* 0x000000150f107219 */ /* 0x180fe40000001204 */
[----:B------:R-:W-:Y:S02]  /*1f490*/  SHF.R.U32.HI R5, RZ, R21, R4 ;  /* 0x00000015ff057219 */ /* 0x000fe40000011604 */
[----:B------:R-:W-:Y:S01]  /*1f4a0*/  LOP3.LUT R24, RZ, R6, RZ, 0x33, !PT ;  /* 0x00000006ff187212 */ /* 0x000fe200078e33ff */
        /* <DEDUP_REMOVED lines=9> */
[----:B------:R-:W-:Y:S02]  /*1f540*/  IADD3.X R9, RZ, RZ, RZ, P0, !PT ;  /* 0x000000ffff097210 */ /* 0x000fe400007fe4ff */
[----:B------:R-:W-:Y:S02]  /*1f550*/  MOV R8, R7 ;  /* 0x0000000700087202 */ /* 0x000fe40000000f00 */
[----:B------:R-:W-:-:S05]  /*1f560*/  IADD3 RZ, P0, R5, R6, RZ ;  /* 0x0000000605ff7210 */ /* 0x000fca0007f1e0ff */
[----:B------:R-:W-:-:S08]  /*1f570*/  IMAD.WIDE.U32.X R4, R11, R23, R8, P0 ;  /* 0x000000170b047225 */ /* 0x000fd000000e0408 */
.L_x_419:
[----:B-1----:R-:W-:Y:S01]  /*1f580*/  SHF.R.U64 R4, R4, R18, R5 ;  /* 0x0000001204047219 */ /* 0x002fe20000001205 */
[----:B0-----:R-:W-:Y:S01]  /*1f590*/  VIADD R7, R17, 0xffffffff ;  /* 0xffffffff11077836 */ /* 0x001fe20000000000 */
[----:B------:R-:W-:Y:S01]  /*1f5a0*/  SHF.L.U32 R20, R20, R21, RZ ;  /* 0x0000001514147219 */ /* 0x000fe200000006ff */
[----:B------:R-:W-:Y:S01]  /*1f5b0*/  @P4 IMAD R0, R13, R12, R2 ;  /* 0x0000000c0d004224 */ /* 0x000fe200078e0202 */
[----:B------:R-:W-:Y:S01]  /*1f5c0*/  LOP3.LUT R3, R15, R24, RZ, 0xc0, !PT ;  /* 0x000000180f037212 */ /* 0x000fe200078ec0ff */
[----:B------:R-:W-:Y:S01]  /*1f5d0*/  IMAD.MOV.U32 R11, RZ, RZ, R14 ;  /* 0x000000ffff0b7224 */ /* 0x000fe200078e000e */
[----:B------:R-:W-:Y:S02]  /*1f5e0*/  IADD3 R5, -R4, RZ, RZ ;  /* 0x000000ff04057210 */ /* 0x000fe40007ffe1ff */
[----:B------:R-:W-:Y:S01]  /*1f5f0*/  LOP3.LUT R7, R10, R7, RZ, 0xc0, !PT ;  /* 0x000000070a077212 */ /* 0x000fe200078ec0ff */
[----:B------:R-:W-:Y:S01]  /*1f600*/  IMAD R3, R20, R4, R3 ;  /* 0x0000000414037224 */ /* 0x000fe200078e0203 */
[----:B------:R-:W-:Y:S01]  /*1f610*/  MOV R6, 0x1 ;  /* 0x0000000100067802 */ /* 0x000fe20000000f00 */
[----:B--2---:R-:W-:-:S02]  /*1f620*/  IMAD R2, R5, R19, R16 ;  /* 0x0000001305027224 */ /* 0x004fc400078e0210 */
[----:B---3--:R-:W-:Y:S02]  /*1f630*/  IMAD R0, R3, R25, R0 ;  /* 0x0000001903007224 */ /* 0x008fe400078e0200 */
[----:B------:R-:W-:-:S05]  /*1f640*/  IMAD R3, R2, R17, R7 ;  /* 0x0000001102037224 */ /* 0x000fca00078e0207 */
[----:B------:R-:W-:Y:S02]  /*1f650*/  SEL R5, R3, R0, !P4 ;  /* 0x0000000003057207 */ /* 0x000fe40006000000 */
[----:B------:R-:W-:-:S07]  /*1f660*/  SEL R4, R0, R3, !P4 ;  /* 0x0000000300047207 */ /* 0x000fce0006000000 */
.L_x_417:
[----:B------:R-:W-:-:S08]  /*1f670*/  NOP ;  /* 0x0000000000007918 */ /* 0x000fd00000000000 */
[----:B0-----:R-:W0:-:S00]  /*1f680*/  USETMAXREG.DEALLOC.CTAPOOL 0x18 ;  /* 0x00000018000079c8 */ /* 0x001e0000080e0500 */
[----:B------:R-:W-:-:S13]  /*1f690*/  ISETP.NE.AND P0, PT, RZ, UR8, PT ;  /* 0x00000008ff007c0c */ /* 0x000fda000bf05270 */
[----:B------:R-:W-:Y:S05]  /*1f6a0*/  @P0 EXIT ;  /* 0x000000000000094d */ /* 0x000fea0003800000 */
[----:B0-----:R-:W-:Y:S02]  /*1f6b0*/  LOP3.LUT P0, RZ, R6, 0xff, RZ, 0xc0, !PT ;  /* 0x000000ff06ff7812 */ /* 0x001fe4000780c0ff */
[----:B------:R-:W-:Y:S02]  /*1f6c0*/  MOV R0, 0x1 ;  /* 0x0000000100007802 */ /* 0x000fe40000000f00 */
[----:B------:R-:W-:-:S09]  /*1f6d0*/  MOV R6, RZ ;  /* 0x000000ff00067202 */ /* 0x000fd20000000f00 */
[----:B------:R-:W-:Y:S05]  /*1f6e0*/  @!P0 BRA `(.L_x_420) ;  /* 0x0000000c00908947 */ /* 0x000fea0003800000 */
[----:B------:R-:W0:Y:S01]  /*1f6f0*/  LDC R0, c[0x0][0x28c] ;  /* 0x0000a300ff007b82 */ /* 0x000e220000000800 */
[----:B------:R-:W1:Y:S01]  /*1f700*/  S2R R10, SR_CgaCtaId ;  /* 0x00000000000a7919 */ /* 0x000e620000008800 */
[----:B------:R-:W-:Y:S01]  /*1f710*/  ULDC UR5, c[0x0][0x758] ;  /* 0x0001d60000057ab9 */ /* 0x000fe20000000800 */
[----:B------:R-:W-:Y:S01]  /*1f720*/  UMOV UR7, 0xffffffff ;  /* 0xffffffff00077882 */ /* 0x000fe20000000000 */
[----:B------:R-:W-:Y:S01]  /*1f730*/  ULDC UR6, c[0x0][0xc] ;  /* 0x0000030000067ab9 */ /* 0x000fe20000000800 */
[----:B------:R-:W-:Y:S01]  /*1f740*/  USHF.L.U32 UR9, UR7, UR5, URZ ;  /* 0x0000000507097299 */ /* 0x000fe2000800063f */
[----:B------:R-:W-:Y:S01]  /*1f750*/  BSSY B0, `(.L_x_420) ;  /* 0x00000dd000007945 */ /* 0x000fe20003800000 */
[----:B------:R-:W-:Y:S01]  /*1f760*/  UMOV UR8, 0x1 ;  /* 0x0000000100087882 */ /* 0x000fe20000000000 */
[----:B------:R-:W-:Y:S01]  /*1f770*/  ULDC UR7, c[0x0][0x10] ;  /* 0x0000040000077ab9 */ /* 0x000fe20000000800 */
[----:B------:R-:W-:Y:S01]  /*1f780*/  USHF.L.U32 UR5, UR8, UR5, URZ ;  /* 0x0000000508057299 */ /* 0x000fe2000800063f */
[----:B------:R-:W-:Y:S01]  /*1f790*/  MOV R9, 0x1 ;  /* 0x0000000100097802 */ /* 0x000fe20000000f00 */
[----:B------:R-:W-:Y:S01]  /*1f7a0*/  UIMAD.WIDE.U32 UR6, UR6, UR7, URZ ;  /* 0x00000007060672a5 */ /* 0x000fe2000f8e003f */
[----:B------:R-:W-:Y:S01]  /*1f7b0*/  MOV R6, RZ ;  /* 0x000000ff00067202 */ /* 0x000fe20000000f00 */
[----:B------:R-:W-:Y:S01]  /*1f7c0*/  ULDC UR8, c[0x0][0x14] ;  /* 0x0000050000087ab9 */ /* 0x000fe20000000800 */
[----:B------:R-:W-:Y:S01]  /*1f7d0*/  ULDC UR4, c[0x0][0x700] ;  /* 0x0001c00000047ab9 */ /* 0x000fe20000000800 */
[----:B------:R-:W-:-:S02]  /*1f7e0*/  UIMAD.WIDE.U32 UR32, UR6, UR8, URZ ;  /* 0x00000008062072a5 */ /* 0x000fc4000f8e003f */
[----:B------:R-:W-:Y:S02]  /*1f7f0*/  UIMAD UR7, UR7, UR8, URZ ;  /* 0x00000008070772a4 */ /* 0x000fe4000f8e023f */
[----:B------:R-:W-:Y:S02]  /*1f800*/  ULOP3.LUT UR29, UR13, 0x2, URZ, 0xfc, !UPT ;  /* 0x000000020d1d7892 */ /* 0x000fe4000f8efc3f */
[----:B------:R-:W-:Y:S02]  /*1f810*/  UIADD3 UR4, UR4, -0x1, URZ ;  /* 0xffffffff04047890 */ /* 0x000fe4000fffe03f */
[----:B------:R-:W-:Y:S01]  /*1f820*/  ULOP3.LUT UR6, URZ, UR9, URZ, 0x33, !UPT ;  /* 0x000000093f067292 */ /* 0x000fe2000f8e333f */
[----:B0-----:R-:W-:Y:S01]  /*1f830*/  VIADD R0, R0, 0x3f ;  /* 0x0000003f00007836 */ /* 0x001fe20000000000 */
[----:B------:R-:W-:Y:S01]  /*1f840*/  UIADD3 UR7, UR33, UR7, URZ ;  /* 0x0000000721077290 */ /* 0x000fe2000fffe03f */
[----:B------:R-:W-:-:S03]  /*1f850*/  ULDC.64 UR34, c[0x0][0x198] ;  /* 0x0000660000227ab9 */ /* 0x000fc60000000a00 */
[----:B------:R-:W-:-:S04]  /*1f860*/  SHF.R.S32.HI R3, RZ, 0x1f, R0 ;  /* 0x0000001fff037819 */ /* 0x000fc80000011400 */
[----:B------:R-:W-:Y:S02]  /*1f870*/  LEA.HI R3, R3, R0, RZ, 0x6 ;  /* 0x0000000003037211 */ /* 0x000fe400078f30ff */
[C---:B-1----:R-:W-:Y:S01]  /*1f880*/  SHF.L.U32 R16, R10.reuse, 0x7, RZ ;  /* 0x000000070a107819 */ /* 0x042fe200000006ff */
[----:B------:R-:W-:Y:S01]  /*1f890*/  IMAD.SHL.U32 R10, R10, 0x2000, RZ ;  /* 0x000020000a0a7824 */ /* 0x000fe200078e00ff */
[----:B------:R-:W-:Y:S02]  /*1f8a0*/  SHF.R.S32.HI R7, RZ, 0x6, R3 ;  /* 0x00000006ff077819 */ /* 0x000fe40000011403 */
[----:B------:R-:W-:Y:S02]  /*1f8b0*/  LOP3.LUT R16, R16, 0x80, RZ, 0xc0, !PT ;  /* 0x0000008010107812 */ /* 0x000fe400078ec0ff */
[----:B------:R-:W-:Y:S01]  /*1f8c0*/  LOP3.LUT R10, R10, 0x2000, RZ, 0xc0, !PT ;  /* 0x000020000a0a7812 */ /* 0x000fe200078ec0ff */
[----:B------:R-:W-:Y:S01]  /*1f8d0*/  VIADD R19, R7, 0x1 ;  /* 0x0000000107137836 */ /* 0x000fe20000000000 */
[----:B------:R-:W-:-:S07]  /*1f8e0*/  MOV R0, 0x1 ;  /* 0x0000000100007802 */ /* 0x000fce0000000f00 */
.L_x_431:
[----:B------:R-:W-:-:S03]  /*1f8f0*/  UMOV UR8, 0xffffffff ;  /* 0xffffffff00087882 */ /* 0x000fc60000000000 */
[----:B------:R-:W-:Y:S05]  /*1f900*/  BRA.DIV UR8, `(.L_x_421) ;  /* 0x00000012087c7947 */ /* 0x000fea000b800000 */
[----:B------:R-:W-:-:S13]  /*1f910*/  ELECT P0, URZ, PT ;  /* 0x00000000003f782f */ /* 0x000fda0003800000 */
.L_x_446:
[----:B------:R-:W0:Y:S01]  /*1f920*/  LDC R2, c[0x0][0x28c] ;  /* 0x0000a300ff027b82 */ /* 0x000e220000000800 */
[----:B------:R-:W-:Y:S01]  /*1f930*/  BSSY B1, `(.L_x_422) ;  /* 0x0000047000017945 */ /* 0x000fe20003800000 */
[----:B0-----:R-:W-:-:S13]  /*1f940*/  ISETP.LT.OR P0, PT, R2, 0x1, !P0 ;  /* 0x000000010200780c */ /* 0x001fda0004701670 */
[----:B------:R-:W-:Y:S05]  /*1f950*/  @P0 BRA `(.L_x_423) ;  /* 0x0000000400100947 */ /* 0x000fea0003800000 */
[----:B------:R-:W-:Y:S01]  /*1f960*/  SHF.L.U32 R2, R4, 0x8, RZ ;  /* 0x0000000804027819 */ /* 0x000fe200000006ff */
[----:B------:R-:W-:Y:S01]  /*1f970*/  IMAD.MOV.U32 R8, RZ, RZ, R19 ;  /* 0x000000ffff087224 */ /* 0x000fe200078e0013 */
[----:B------:R-:W-:Y:S02]  /*1f980*/  LEA R3, R5, R16, 0x8 ;  /* 0x0000001005037211 */ /* 0x000fe400078e40ff */
[----:B------:R-:W-:Y:S02]  /*1f990*/  CS2R R4, SRZ ;  /* 0x0000000000047805 */ /* 0x000fe4000001ff00 */
[----:B------:R-:W-:Y:S01]  /*1f9a0*/  MOV R12, R0 ;  /* 0x00000000000c7202 */ /* 0x000fe20000000f00 */
[----:B------:R-:W-:Y:S01]  /*1f9b0*/  IMAD.MOV.U32 R14, RZ, RZ, RZ ;  /* 0x000000ffff0e7224 */ /* 0x000fe200078e00ff */
[----:B------:R-:W-:-:S07]  /*1f9c0*/  MOV R13, R6 ;  /* 0x00000006000d7202 */ /* 0x000fce0000000f00 */
.L_x_426:
[----:B------:R-:W0:Y:S01]  /*1f9d0*/  S2R R18, SR_CgaCtaId ;  /* 0x0000000000127919 */ /* 0x000e220000008800 */
[----:B------:R-:W-:-:S04]  /*1f9e0*/  MOV R15, 0x400 ;  /* 0x00000400000f7802 */ /* 0x000fc80000000f00 */
[----:B0-----:R-:W-:Y:S02]  /*1f9f0*/  LEA R15, R18, R15, 0x18 ;  /* 0x0000000f120f7211 */ /* 0x001fe400078ec0ff */
[----:B------:R-:W-:Y:S02]  /*1fa00*/  SHF.L.U32 R18, R12, 0x1f, RZ ;  /* 0x0000001f0c127819 */ /* 0x000fe400000006ff */
[----:B------:R-:W-:-:S04]  /*1fa10*/  LEA R17, R13, R15, 0x3 ;  /* 0x0000000f0d117211 */ /* 0x000fc800078e18ff */
[----:B------:R-:W0:Y:S02]  /*1fa20*/  SYNCS.PHASECHK.TRANS64.TRYWAIT P0, [R17+URZ+0x40], R18 ;  /* 0x00004012110075a7 */ /* 0x000e24000800017f */
[----:B0-----:R-:W-:Y:S05]  /*1fa30*/  @!P0 BRA `(.L_x_424) ;  /* 0x0000001000508947 */ /* 0x001fea0003800000 */
.L_x_447:
[----:B0-----:R-:W0:Y:S01]  /*1fa40*/  S2R R18, SR_TID.X ;  /* 0x0000000000127919 */ /* 0x001e220000002100 */
[----:B------:R-:W-:-:S04]  /*1fa50*/  UPRMT UR8, UR29, 0x9910, URZ ;  /* 0x000099101d087896 */ /* 0x000fc8000800003f */
[----:B------:R-:W-:Y:S01]  /*1fa60*/  UISETP.NE.AND UP0, UPT, UR8, 0x2, UPT ;  /* 0x000000020800788c */ /* 0x000fe2000bf05270 */
[----:B0-----:R-:W-:-:S13]  /*1fa70*/  LOP3.LUT P0, RZ, R18, 0x7f, RZ, 0xc0, !PT ;  /* 0x0000007f12ff7812 */ /* 0x001fda000780c0ff */
[----:B------:R-:W0:Y:S02]  /*1fa80*/  @!P0 LDC R18, c[0x0][0x640] ;  /* 0x00019000ff128b82 */ /* 0x000e240000000800 */
[----:B0-----:R0:W-:Y:S01]  /*1fa90*/  @!P0 SYNCS.ARRIVE.TRANS64 RZ, [R17+URZ], R18 ;  /* 0x0000001211ff89a7 */ /* 0x0011e2000800003f */
[----:B------:R-:W-:-:S13]  /*1faa0*/  PLOP3.LUT P0, PT, PT, PT, UP0, 0x80, 0x0 ;  /* 0x000000000000781c */ /* 0x000fda0003f0f008 */
[----:B0-----:R-:W-:Y:S05]  /*1fab0*/  @P0 BRA `(.L_x_425) ;  /* 0x0000000000040947 */ /* 0x001fea0003800000 */
[----:B------:R-:W-:Y:S01]  /*1fac0*/  BPT.TRAP 0x1 ;  /* 0x000000040000795c */ /* 0x000fe20000300000 */
.L_x_425:
[----:B------:R-:W-:Y:S01]  /*1fad0*/  R2UR UR25, R17 ;  /* 0x00000000111972ca */ /* 0x000fe200000e0000 */
[----:B------:R-:W-:Y:S01]  /*1fae0*/  VIADD R8, R8, 0xffffffff ;  /* 0xffffffff08087836 */ /* 0x000fe20000000000 */
[----:B------:R-:W-:Y:S01]  /*1faf0*/  LEA R17, R13, R15, 0xd ;  /* 0x0000000f0d117211 */ /* 0x000fe200078e68ff */
[----:B------:R-:W-:Y:S01]  /*1fb00*/  UIADD3 UR14, UP0, UR34, 0xf0, URZ ;  /* 0x000000f0220e7890 */ /* 0x000fe2000ff1e03f */
[----:B------:R-:W-:Y:S01]  /*1fb10*/  R2UR UR9, R15 ;  /* 0x000000000f0972ca */ /* 0x000fe200000e0000 */
[----:B------:R-:W-:Y:S01]  /*1fb20*/  UIADD3 UR22, UP1, UR34, 0x1f0, URZ ;  /* 0x000001f022167890 */ /* 0x000fe2000ff3e03f */
[----:B------:R-:W-:Y:S01]  /*1fb30*/  R2UR UR24, R17 ;  /* 0x00000000111872ca */ /* 0x000fe200000e0000 */
[C---:B------:R-:W-:Y:S01]  /*1fb40*/  IMAD R17, R13.reuse, 0x800, R15 ;  /* 0x000008000d117824 */ /* 0x040fe200078e020f */
[----:B------:R-:W-:Y:S01]  /*1fb50*/  LEA R15, R13, R10, 0xe ;  /* 0x0000000a0d0f7211 */ /* 0x000fe200078e70ff */
[----:B------:R-:W-:Y:S01]  /*1fb60*/  UIADD3 UR36, UP2, UR34, 0x2f0, URZ ;  /* 0x000002f022247890 */ /* 0x000fe2000ff5e03f */
[----:B------:R-:W-:Y:S01]  /*1fb70*/  R2UR UR28, R11 ;  /* 0x000000000b1c72ca */ /* 0x000fe200000e0000 */
[----:B------:R-:W-:Y:S01]  /*1fb80*/  UIADD3.X UR15, URZ, UR35, URZ, UP0, !UPT ;  /* 0x000000233f0f7290 */ /* 0x000fe200087fe43f */
[----:B------:R-:W-:Y:S01]  /*1fb90*/  R2UR UR16, R17 ;  /* 0x00000000111072ca */ /* 0x000fe200000e0000 */
[----:B------:R-:W-:Y:S01]  /*1fba0*/  UIADD3.X UR23, URZ, UR35, URZ, UP1, !UPT ;  /* 0x000000233f177290 */ /* 0x000fe20008ffe43f */
[----:B------:R-:W-:Y:S01]  /*1fbb0*/  R2UR UR8, R15 ;  /* 0x000000000f0872ca */ /* 0x000fe200000e0000 */
[----:B------:R-:W-:Y:S01]  /*1fbc0*/  UIADD3.X UR37, URZ, UR35, URZ, UP2, !UPT ;  /* 0x000000233f257290 */ /* 0x000fe200097fe43f */
[----:B------:R-:W-:Y:S01]  /*1fbd0*/  R2UR UR27, R2 ;  /* 0x00000000021b72ca */ /* 0x000fe200000e0000 */
[----:B------:R-:W-:Y:S01]  /*1fbe0*/  UMOV UR30, 0x0 ;  /* 0x00000000001e7882 */ /* 0x000fe20000000000 */
[----:B------:R-:W-:Y:S01]  /*1fbf0*/  R2UR UR26, R5 ;  /* 0x00000000051a72ca */ /* 0x000fe200000e0000 */
[----:B------:R-:W-:Y:S01]  /*1fc00*/  UIADD3 UR24, UR24, 0x180, URZ ;  /* 0x0000018018187890 */ /* 0x000fe2000fffe03f */
[----:B------:R-:W-:Y:S01]  /*1fc10*/  R2UR UR19, R14 ;  /* 0x000000000e1372ca */ /* 0x000fe200000e0000 */
[----:B------:R-:W-:Y:S01]  /*1fc20*/  UMOV UR31, 0x10000000 ;  /* 0x10000000001f7882 */ /* 0x000fe20000000000 */
[----:B------:R-:W-:Y:S01]  /*1fc30*/  R2UR UR10, R4 ;  /* 0x00000000040a72ca */ /* 0x000fe200000e0000 */
[----:B------:R-:W-:Y:S01]  /*1fc40*/  UMOV UR17, UR25 ;  /* 0x0000001900117c82 */ /* 0x000fe20008000000 */
[----:B------:R-:W-:Y:S01]  /*1fc50*/  R2UR UR11, R3 ;  /* 0x00000000030b72ca */ /* 0x000fe200000e0000 */
[----:B------:R-:W-:Y:S01]  /*1fc60*/  UIADD3 UR16, UR16, 0x30180, URZ ;  /* 0x0003018010107890 */ /* 0x000fe2000fffe03f */
[----:B------:R-:W-:Y:S01]  /*1fc70*/  ISETP.GT.AND P1, PT, R8, 0x1, PT ;  /* 0x000000010800780c */ /* 0x000fe20003f24270 */
[----:B------:R-:W-:Y:S01]  /*1fc80*/  UIADD3 UR8, UR9, 0x10180, UR8 ;  /* 0x0001018009087890 */ /* 0x000fe2000fffe008 */
[----:B------:R-:W-:Y:S01]  /*1fc90*/  IADD3 R13, R13, 0x1, RZ ;  /* 0x000000010d0d7810 */ /* 0x000fe20007ffe0ff */
[----:B------:R-:W-:Y:S01]  /*1fca0*/  UMOV UR20, UR28 ;  /* 0x0000001c00147c82 */ /* 0x000fe20008000000 */
[----:B------:R-:W-:Y:S01]  /*1fcb0*/  UMOV UR18, UR27 ;  /* 0x0000001b00127c82 */ /* 0x000fe20008000000 */
[----:B------:R0:W-:Y:S01]  /*1fcc0*/  UTMALDG.3D [UR24], [UR14], desc[UR30] ;  /* 0x00001e180e0075b4 */ /* 0x0001e20008011000 */
[----:B------:R-:W-:Y:S01]  /*1fcd0*/  ISETP.NE.AND P0, PT, R13, 0x8, PT ;  /* 0x000000080d00780c */ /* 0x000fe20003f05270 */
[----:B------:R-:W-:Y:S01]  /*1fce0*/  UMOV UR21, 0x30000 ;  /* 0x0003000000157882 */ /* 0x000fe20000000000 */
[----:B------:R-:W-:Y:S01]  /*1fcf0*/  UMOV UR9, UR25 ;  /* 0x0000001900097c82 */ /* 0x000fe20008000000 */
[----:B------:R-:W-:Y:S01]  /*1fd00*/  UMOV UR12, UR28 ;  /* 0x0000001c000c7c82 */ /* 0x000fe20008000000 */
[----:B------:R-:W-:Y:S01]  /*1fd10*/  SEL R15, RZ, 0x1, P0 ;  /* 0x00000001ff0f7807 */ /* 0x000fe20000000000 */
[----:B------:R-:W-:Y:S01]  /*1fd20*/  VIADD R4, R4, 0x40 ;  /* 0x0000004004047836 */ /* 0x000fe20000000000 */
[----:B------:R-:W-:Y:S01]  /*1fd30*/  IADD3 R14, R14, 0x1, RZ ;  /* 0x000000010e0e7810 */ /* 0x000fe20007ffe0ff */
[----:B------:R0:W-:Y:S01]  /*1fd40*/  UTMALDG.3D [UR16], [UR22], desc[UR30] ;  /* 0x00001e10160075b4 */ /* 0x0001e20008011000 */
[----:B------:R-:W-:-:S02]  /*1fd50*/  LOP3.LUT R12, R12, R15, RZ, 0x3c, !PT ;  /* 0x0000000f0c0c7212 */ /* 0x000fc400078e3cff */
[----:B------:R-:W-:Y:S02]  /*1fd60*/  IADD3 R5, R5, 0x20, RZ ;  /* 0x0000002005057810 */ /* 0x000fe40007ffe0ff */
[----:B------:R-:W-:Y:S01]  /*1fd70*/  SEL R13, R13, RZ, P0 ;  /* 0x000000ff0d0d7207 */ /* 0x000fe20000000000 */
[----:B------:R0:W-:Y:S02]  /*1fd80*/  UTMALDG.3D.MULTICAST [UR8], [UR36], UR21, desc[UR30] ;  /* 0x00001e08240073b4 */ /* 0x0001e40008011815 */
[----:B0-----:R-:W-:Y:S05]  /*1fd90*/  @P1 BRA `(.L_x_426) ;  /* 0xfffffffc000c1947 */ /* 0x001fea000383ffff */
.L_x_423:
[----:B------:R-:W-:Y:S05]  /*1fda0*/  BSYNC B1 ;  /* 0x0000000000017941 */ /* 0x000fea0003800000 */
.L_x_422:
[----:B------:R-:W2:Y:S01]  /*1fdb0*/  LDL.LU R17, [R1+0x46c] ;  /* 0x00046c0001117983 */ /* 0x000ea20000300800 */
[----:B------:R-:W-:Y:S01]  /*1fdc0*/  LOP3.LUT P2, RZ, R9, 0xff, RZ, 0xc0, !PT ;  /* 0x000000ff09ff7812 */ /* 0x000fe2000784c0ff */
[----:B------:R-:W-:Y:S02]  /*1fdd0*/  ULDC.64 UR8, c[0x0][0x750] ;  /* 0x0001d40000087ab9 */ /* 0x000fe40000000a00 */
[----:B------:R-:W3:Y:S01]  /*1fde0*/  LDL.LU R15, [R1+0x470] ;  /* 0x00047000010f7983 */ /* 0x000ee20000300800 */
[----:B------:R-:W-:Y:S01]  /*1fdf0*/  IADD3 R6, R7, R6, RZ ;  /* 0x0000000607067210 */ /* 0x000fe20007ffe0ff */
[----:B------:R-:W-:Y:S01]  /*1fe00*/  BSSY B1, `(.L_x_427) ;  /* 0x000006f000017945 */ /* 0x000fe20003800000 */
[----:B------:R-:W-:Y:S01]  /*1fe10*/  MOV R4, 0xffffffff ;  /* 0xffffffff00047802 */ /* 0x000fe20000000f00 */
[----:B------:R-:W-:Y:S01]  /*1fe20*/  IMAD.MOV.U32 R5, RZ, RZ, -0x1 ;  /* 0xffffffffff057424 */ /* 0x000fe200078e00ff */
[----:B------:R-:W-:Y:S02]  /*1fe30*/  SHF.R.U32.HI R2, RZ, 0x3, R6 ;  /* 0x00000003ff027819 */ /* 0x000fe40000011606 */
[----:B------:R-:W-:-:S02]  /*1fe40*/  ISETP.GT.U32.AND P0, PT, R6, 0x7, PT ;  /* 0x000000070600780c */ /* 0x000fc40003f04070 */
[----:B------:R-:W-:Y:S01]  /*1fe50*/  LOP3.LUT R2, R2, 0x1, RZ, 0xc0, !PT ;  /* 0x0000000102027812 */ /* 0x000fe200078ec0ff */
[----:B------:R-:W0:Y:S01]  /*1fe60*/  @P2 S2R R3, SR_CgaCtaId ;  /* 0x0000000000032919 */ /* 0x000e220000008800 */
[C---:B------:R-:W-:Y:S02]  /*1fe70*/  ISETP.LT.U32.AND P0, PT, R7.reuse, 0x8, P0 ;  /* 0x000000080700780c */ /* 0x040fe40000701070 */
[----:B------:R-:W-:Y:S02]  /*1fe80*/  ISETP.NE.U32.AND P1, PT, R2, 0x1, PT ;  /* 0x000000010200780c */ /* 0x000fe40003f25070 */
[----:B------:R-:W-:Y:S02]  /*1fe90*/  @P2 MOV R2, 0x400 ;  /* 0x0000040000022802 */ /* 0x000fe40000000f00 */
[----:B------:R-:W-:Y:S02]  /*1fea0*/  ISETP.GT.U32.AND P1, PT, R7, 0x7, !P1 ;  /* 0x000000070700780c */ /* 0x000fe40004f24070 */
[----:B------:R-:W-:-:S02]  /*1feb0*/  LOP3.LUT R6, R6, 0x7, RZ, 0xc0, !PT ;  /* 0x0000000706067812 */ /* 0x000fc400078ec0ff */
[----:B------:R-:W-:Y:S02]  /*1fec0*/  MOV R11, 0xffffffff ;  /* 0xffffffff000b7802 */ /* 0x000fe40000000f00 */
[----:B------:R-:W-:Y:S02]  /*1fed0*/  PRMT R9, RZ, 0x7610, R9 ;  /* 0x00007610ff097816 */ /* 0x000fe40000000009 */
[----:B0-----:R-:W-:Y:S02]  /*1fee0*/  @P2 LEA R2, R3, R2, 0x18 ;  /* 0x0000000203022211 */ /* 0x001fe400078ec0ff */
[----:B------:R-:W-:Y:S02]  /*1fef0*/  SEL R3, RZ, 0x1, !P0 ;  /* 0x00000001ff037807 */ /* 0x000fe40004000000 */
[----:B------:R0:W-:Y:S02]  /*1ff00*/  @P2 SYNCS.ARRIVE.TRANS64.A1T0 RZ, [R2+URZ+0x98], RZ ;  /* 0x000098ff02ff29a7 */ /* 0x0001e4000810003f */
[----:B0-----:R-:W-:-:S04]  /*1ff10*/  SEL R2, RZ, 0x1, !P1 ;  /* 0x00000001ff027807 */ /* 0x001fc80004800000 */
[----:B------:R-:W-:Y:S02]  /*1ff20*/  LOP3.LUT R0, R2, R0, R3, 0x96, !PT ;  /* 0x0000000002007212 */ /* 0x000fe400078e9603 */
[----:B------:R-:W-:Y:S02]  /*1ff30*/  PRMT R2, RZ, 0x7610, R2 ;  /* 0x00007610ff027816 */ /* 0x000fe40000000002 */
[----:B---3--:R-:W-:-:S04]  /*1ff40*/  IADD3 R15, P0, R15, UR32, RZ ;  /* 0x000000200f0f7c10 */ /* 0x008fc8000ff1e0ff */
[----:B--2---:R-:W-:Y:S01]  /*1ff50*/  IADD3.X R17, R17, UR7, RZ, P0, !PT ;  /* 0x0000000711117c10 */ /* 0x004fe200087fe4ff */
[----:B------:R0:W-:Y:S01]  /*1ff60*/  STL [R1+0x470], R15 ;  /* 0x0004700f01007387 */ /* 0x0001e20000100800 */
[----:B------:R-:W-:-:S03]  /*1ff70*/  ISETP.GE.U32.AND P0, PT, R15, UR8, PT ;  /* 0x000000080f007c0c */ /* 0x000fc6000bf06070 */
[----:B------:R0:W-:Y:S01]  /*1ff80*/  STL [R1+0x46c], R17 ;  /* 0x00046c1101007387 */ /* 0x0001e20000100800 */
[----:B------:R-:W-:-:S13]  /*1ff90*/  ISETP.GE.U32.AND.EX P0, PT, R17, UR9, PT, P0 ;  /* 0x0000000911007c0c */ /* 0x000fda000bf06100 */
[----:B0-----:R-:W-:Y:S05]  /*1ffa0*/  @P0 BRA `(.L_x_428) ;  /* 0x0000000400500947 */ /* 0x001fea0003800000 */
[----:B------:R-:W0:Y:S01]  /*1ffb0*/  S2R R8, SR_CTAID.X ;  /* 0x0000000000087919 */ /* 0x000e220000002500 */
[----:B------:R-:W-:Y:S01]  /*1ffc0*/  ULDC UR8, c[0x0][0x150] ;  /* 0x0000540000087ab9 */ /* 0x000fe20000000800 */
[----:B------:R-:W1:Y:S01]  /*1ffd0*/  LDC R5, c[0x0][0x144] ;  /* 0x00005100ff057b82 */ /* 0x000e620000000800 */
[----:B------:R-:W-:Y:S01]  /*1ffe0*/  ULDC UR11, c[0x0][0x730] ;  /* 0x0001cc00000b7ab9 */ /* 0x000fe20000000800 */
[----:B------:R-:W2:Y:S06]  /*1fff0*/  S2R R2, SR_CTAID.Y ;  /* 0x0000000000027919 */ /* 0x000eac0000002600 */
[----:B------:R-:W3:Y:S01]  /*20000*/  LDC R13, c[0x0][0x148] ;  /* 0x00005200ff0d7b82 */ /* 0x000ee20000000800 */
[----:B0-----:R-:W-:-:S02]  /*20010*/  I2FP.F32.U32 R3, R8 ;  /* 0x0000000800037245 */ /* 0x001fc40000201000 */
[----:B--2---:R-:W-:-:S03]  /*20020*/  I2FP.F32.U32 R4, R2 ;  /* 0x0000000200047245 */ /* 0x004fc60000201000 */
[----:B------:R-:W-:Y:S01]  /*20030*/  FMUL R3, R3, UR8 ;  /* 0x0000000803037c20 */ /* 0x000fe20008400000 */
[----:B------:R-:W-:Y:S02]  /*20040*/  ULDC UR8, c[0x0][0x154] ;  /* 0x0000550000087ab9 */ /* 0x000fe40000000800 */
[----:B------:R-:W-:Y:S01]  /*20050*/  FMUL R11, R4, UR8 ;  /* 0x00000008040b7c20 */ /* 0x000fe20008400000 */
[----:B------:R-:W-:Y:S02]  /*20060*/  ULDC.64 UR8, c[0x0][0x728] ;  /* 0x0001ca0000087ab9 */ /* 0x000fe40000000a00 */
[----:B------:R-:W0:Y:S01]  /*20070*/  F2I.U32.TRUNC.NTZ R3, R3 ;  /* 0x0000000300037305 */ /* 0x000e22000020f000 */
[----:B------:R-:W-:-:S04]  /*20080*/  ISETP.NE.U32.AND P0, PT, RZ, UR8, PT ;  /* 0x00000008ff007c0c */ /* 0x000fc8000bf05070 */
[----:B------:R-:W-:-:S03]  /*20090*/  ISETP.NE.AND.EX P0, PT, RZ, UR9, PT, P0 ;  /* 0x00000009ff007c0c */ /* 0x000fc6000bf05300 */
[----:B------:R-:W2:Y:S01]  /*200a0*/  F2I.U32.TRUNC.NTZ R11, R11 ;  /* 0x0000000b000b7305 */ /* 0x000ea2000020f000 */
[----:B0-----:R-:W-:Y:S02]  /*200b0*/  IADD3 R4, -R3, RZ, RZ ;  /* 0x000000ff03047210 */ /* 0x001fe40007ffe1ff */
[----:B------:R-:W-:-:S03]  /*200c0*/  MOV R3, R17 ;  /* 0x0000001100037202 */ /* 0x000fc60000000f00 */
[----:B-1----:R-:W-:Y:S02]  /*200d0*/  IMAD R8, R5, R4, R8 ;  /* 0x0000000405087224 */ /* 0x002fe400078e0208 */
[----:B--2---:R-:W-:-:S04]  /*200e0*/  IMAD.MOV R4, RZ, RZ, -R11 ;  /* 0x000000ffff047224 */ /* 0x004fc800078e0a0b */
[----:B---3--:R-:W-:Y:S01]  /*200f0*/  @P4 IMAD R8, R13, R4, R2 ;  /* 0x000000040d084224 */ /* 0x008fe200078e0202 */
[----:B------:R-:W-:Y:S01]  /*20100*/  MOV R2, R15 ;  /* 0x0000000f00027202 */ /* 0x000fe20000000f00 */
[----:B------:R-:W-:Y:S06]  /*20110*/  @!P0 BRA `(.L_x_429) ;  /* 0x0000000000288947 */ /* 0x000fec0003800000 */
[----:B------:R-:W-:Y:S02]  /*20120*/  ULDC UR10, c[0x0][0x734] ;  /* 0x0001cd00000a7ab9 */ /* 0x000fe40000000800 */
[----:B------:R-:W-:-:S05]  /*20130*/  IADD3 R3, P0, R15, UR10, RZ ;  /* 0x0000000a0f037c10 */ /* 0x000fca000ff1e0ff */
[----:B------:R-:W-:-:S04]  /*20140*/  IMAD.X R11, RZ, RZ, R17, P0 ;  /* 0x000000ffff0b7224 */ /* 0x000fc800000e0611 */
[----:B------:R-:W-:-:S04]  /*20150*/  IMAD.WIDE.U32 R4, R11, UR8, RZ ;  /* 0x000000080b047c25 */ /* 0x000fc8000f8e00ff */
[----:B------:R-:W-:-:S04]  /*20160*/  IMAD.WIDE.U32 R4, P0, R3, UR9, R4 ;  /* 0x0000000903047c25 */ /* 0x000fc8000f800004 */
[----:B------:R-:W-:Y:S01]  /*20170*/  IMAD.WIDE.U32 R2, R3, UR8, RZ ;  /* 0x0000000803027c25 */ /* 0x000fe2000f8e00ff */
[----:B------:R-:W-:-:S04]  /*20180*/  MOV R2, R5 ;  /* 0x0000000500027202 */ /* 0x000fc80000000f00 */
[----:B------:R-:W-:Y:S02]  /*20190*/  IADD3 RZ, P1, R3, R4, RZ ;  /* 0x0000000403ff7210 */ /* 0x000fe40007f3e0ff */
[----:B------:R-:W-:-:S03]  /*201a0*/  IADD3.X R3, RZ, RZ, RZ, P0, !PT ;  /* 0x000000ffff037210 */ /* 0x000fc600007fe4ff */
[----:B------:R-:W-:-:S08]  /*201b0*/  IMAD.WIDE.U32.X R2, R11, UR9, R2, P1 ;  /* 0x000000090b027c25 */ /* 0x000fd000088e0402 */
.L_x_429:
[--C-:B------:R-:W-:Y:S01]  /*201c0*/  SHF.R.U64 R11, R2, UR11, R3.reuse ;  /* 0x0000000b020b7c19 */ /* 0x100fe20008001203 */
[----:B------:R-:W-:Y:S01]  /*201d0*/  ULDC.64 UR8, c[0x0][0x720] ;  /* 0x0001c80000087ab9 */ /* 0x000fe20000000a00 */
[----:B------:R-:W-:Y:S01]  /*201e0*/  SHF.R.U32.HI R2, RZ, UR11, R3 ;  /* 0x0000000bff027c19 */ /* 0x000fe20008011603 */
[----:B------:R-:W-:Y:S01]  /*201f0*/  ULDC.64 UR10, c[0x0][0x740] ;  /* 0x0001d000000a7ab9 */ /* 0x000fe20000000a00 */
[----:B------:R-:W-:Y:S02]  /*20200*/  IADD3 R13, P0, RZ, -R11, RZ ;  /* 0x8000000bff0d7210 */ /* 0x000fe40007f1e0ff */
[----:B------:R-:W-:-:S03]  /*20210*/  MOV R3, R17 ;  /* 0x0000001100037202 */ /* 0x000fc60000000f00 */
[----:B------:R-:W-:Y:S01]  /*20220*/  IMAD.X R2, RZ, RZ, ~R2, P0 ;  /* 0x000000ffff027224 */ /* 0x000fe200000e0e02 */
[----:B------:R-:W-:-:S03]  /*20230*/  ISETP.NE.U32.AND P0, PT, RZ, UR10, PT ;  /* 0x0000000aff007c0c */ /* 0x000fc6000bf05070 */
[----:B------:R-:W-:Y:S01]  /*20240*/  IMAD R2, R2, UR8, RZ ;  /* 0x0000000802027c24 */ /* 0x000fe2000f8e02ff */
[----:B------:R-:W-:-:S03]  /*20250*/  ISETP.NE.AND.EX P0, PT, RZ, UR11, PT, P0 ;  /* 0x0000000bff007c0c */ /* 0x000fc6000bf05300 */
[----:B------:R-:W-:Y:S01]  /*20260*/  IMAD R5, R13, UR9, R2 ;  /* 0x000000090d057c24 */ /* 0x000fe2000f8e0202 */
[----:B------:R-:W-:-:S05]  /*20270*/  MOV R2, R15 ;  /* 0x0000000f00027202 */ /* 0x000fca0000000f00 */
[----:B------:R-:W-:Y:S01]  /*20280*/  IMAD.WIDE.U32 R2, R13, UR8, R2 ;  /* 0x000000080d027c25 */ /* 0x000fe2000f8e0002 */
[----:B------:R-:W-:-:S03]  /*20290*/  ULDC UR8, c[0x0][0x718] ;  /* 0x0001c60000087ab9 */ /* 0x000fc60000000800 */
[----:B------:R-:W-:-:S05]  /*202a0*/  IMAD.IADD R3, R3, 0x1, R5 ;  /* 0x0000000103037824 */ /* 0x000fca00078e0205 */
[--C-:B------:R-:W-:Y:S02]  /*202b0*/  SHF.R.U64 R12, R2, UR8, R3.reuse ;  /* 0x00000008020c7c19 */ /* 0x100fe40008001203 */
[----:B------:R-:W-:Y:S01]  /*202c0*/  SHF.R.U32.HI R3, RZ, UR8, R3 ;  /* 0x00000008ff037c19 */ /* 0x000fe20008011603 */
[----:B------:R-:W-:-:S03]  /*202d0*/  ULDC UR8, c[0x0][0x708] ;  /* 0x0001c20000087ab9 */ /* 0x000fc60000000800 */
[--C-:B------:R-:W-:Y:S02]  /*202e0*/  SHF.R.U64 R13, R12, UR8, R3.reuse ;  /* 0x000000080c0d7c19 */ /* 0x100fe40008001203 */
[----:B------:R-:W-:Y:S01]  /*202f0*/  SHF.R.U32.HI R2, RZ, UR8, R3 ;  /* 0x00000008ff027c19 */ /* 0x000fe20008011603 */
[----:B------:R-:W-:-:S03]  /*20300*/  ULDC UR8, c[0x0][0x758] ;  /* 0x0001d60000087ab9 */ /* 0x000fc60000000800 */
[--C-:B------:R-:W-:Y:S02]  /*20310*/  SHF.R.U64 R14, R13, UR8, R2.reuse ;  /* 0x000000080d0e7c19 */ /* 0x100fe40008001202 */
[----:B------:R-:W-:Y:S02]  /*20320*/  SHF.R.U32.HI R15, RZ, UR8, R2 ;  /* 0x00000008ff0f7c19 */ /* 0x000fe40008011602 */
[----:B------:R-:W-:Y:S02]  /*20330*/  MOV R2, R14 ;  /* 0x0000000e00027202 */ /* 0x000fe40000000f00 */
        /* <DEDUP_REMOVED lines=12> */
.L_x_430:
[----:B------:R-:W-:Y:S01]  /*20400*/  ULDC UR8, c[0x0][0x748] ;  /* 0x0001d20000087ab9 */ /* 0x000fe20000000800 */
[----:B------:R-:W-:Y:S02]  /*20410*/  LOP3.LUT R13, R13, UR6, RZ, 0xc0, !PT ;  /* 0x000000060d0d7c12 */ /* 0x000fe4000f8ec0ff */
[----:B------:R-:W-:Y:S01]  /*20420*/  SHF.R.U64 R2, R2, UR8, R3 ;  /* 0x0000000802027c19 */ /* 0x000fe20008001203 */
[----:B------:R-:W-:-:S04]  /*20430*/  ULDC UR8, c[0x0][0x738] ;  /* 0x0001ce0000087ab9 */ /* 0x000fc80000000800 */
[----:B------:R-:W-:Y:S02]  /*20440*/  IMAD.MOV R3, RZ, RZ, -R2 ;  /* 0x000000ffff037224 */ /* 0x000fe400078e0a02 */
[----:B------:R-:W-:Y:S01]  /*20450*/  IMAD R13, R2, UR5, R13 ;  /* 0x00000005020d7c24 */ /* 0x000fe2000f8e020d */
[----:B------:R-:W-:Y:S01]  /*20460*/  MOV R2, 0x1 ;  /* 0x0000000100027802 */ /* 0x000fe20000000f00 */
[----:B------:R-:W-:Y:S01]  /*20470*/  IMAD R14, R3, UR8, R14 ;  /* 0x00000008030e7c24 */ /* 0x000fe2000f8e020e */
[----:B------:R-:W-:Y:S01]  /*20480*/  ULDC UR8, c[0x0][0x710] ;  /* 0x0001c40000087ab9 */ /* 0x000fe20000000800 */
[----:B------:R-:W-:Y:S01]  /*20490*/  LOP3.LUT R3, R12, UR4, RZ, 0xc0, !PT ;  /* 0x000000040c037c12 */ /* 0x000fe2000f8ec0ff */
[----:B------:R-:W-:Y:S01]  /*204a0*/  IMAD R8, R13, UR8, R8 ;  /* 0x000000080d087c24 */ /* 0x000fe2000f8e0208 */
[----:B------:R-:W-:-:S03]  /*204b0*/  ULDC UR8, c[0x0][0x700] ;  /* 0x0001c00000087ab9 */ /* 0x000fc60000000800 */
[----:B------:R-:W-:-:S05]  /*204c0*/  IMAD R3, R14, UR8, R3 ;  /* 0x000000080e037c24 */ /* 0x000fca000f8e0203 */
[----:B------:R-:W-:Y:S02]  /*204d0*/  SEL R5, R3, R8, !P4 ;  /* 0x0000000803057207 */ /* 0x000fe40006000000 */
[----:B------:R-:W-:-:S07]  /*204e0*/  SEL R4, R8, R3, !P4 ;  /* 0x0000000308047207 */ /* 0x000fce0006000000 */
.L_x_428:
[----:B------:R-:W-:Y:S05]  /*204f0*/  BSYNC B1 ;  /* 0x0000000000017941 */ /* 0x000fea0003800000 */
.L_x_427:
[----:B------:R-:W-:-:S13]  /*20500*/  LOP3.LUT P0, RZ, R2, 0xff, RZ, 0xc0, !PT ;  /* 0x000000ff02ff7812 */ /* 0x000fda000780c0ff */
[----:B------:R-:W-:Y:S05]  /*20510*/  @P0 BRA `(.L_x_431) ;  /* 0xfffffff000f40947 */ /* 0x000fea000383ffff */
[----:B------:R-:W-:Y:S05]  /*20520*/  BSYNC B0 ;  /* 0x0000000000007941 */ /* 0x000fea0003800000 */
.L_x_420:
[----:B------:R-:W-:-:S03]  /*20530*/  UMOV UR8, 0xffffffff ;  /* 0xffffffff00087882 */ /* 0x000fc60000000000 */
[----:B------:R-:W-:Y:S05]  /*20540*/  BRA.DIV UR8, `(.L_x_432) ;  /* 0x0000000608a07947 */ /* 0x000fea000b800000 */
[----:B------:R-:W-:-:S13]  /*20550*/  ELECT P0, URZ, PT ;  /* 0x00000000003f782f */ /* 0x000fda0003800000 */
.L_x_450:
[----:B------:R-:W-:Y:S04]  /*20560*/  BSSY B0, `(.L_x_433) ;  /* 0x0000050000007945 */ /* 0x000fe80003800000 */
[----:B------:R-:W-:Y:S05]  /*20570*/  @!P0 BRA `(.L_x_434) ;  /* 0x0000000400388947 */ /* 0x000fea0003800000 */
[----:B------:R-:W-:-:S04]  /*20580*/  ULOP3.LUT UR8, UR13, 0x2, URZ, 0xfc, !UPT ;  /* 0x000000020d087892 */ /* 0x000fc8000f8efc3f */
[----:B------:R-:W-:-:S06]  /*20590*/  UISETP.NE.AND UP0, UPT, UR8, 0x3, UPT ;  /* 0x000000030800788c */ /* 0x000fcc000bf05270 */
[----:B------:R-:W-:-:S13]  /*205a0*/  PLOP3.LUT P0, PT, PT, PT, UP0, 0x80, 0x0 ;  /* 0x000000000000781c */ /* 0x000fda0003f0f008 */
[----:B------:R-:W-:Y:S05]  /*205b0*/  @!P0 BRA `(.L_x_435) ;  /* 0x0000000000048947 */ /* 0x000fea0003800000 */
[----:B------:R-:W-:Y:S01]  /*205c0*/  BPT.TRAP 0x1 ;  /* 0x000000040000795c */ /* 0x000fe20000300000 */
.L_x_435:
[----:B------:R-:W0:Y:S01]  /*205d0*/  S2R R3, SR_CgaCtaId ;  /* 0x0000000000037919 */ /* 0x000e220000008800 */
[----:B------:R-:W-:-:S04]  /*205e0*/  MOV R2, 0x400 ;  /* 0x0000040000027802 */ /* 0x000fc80000000f00 */
[----:B0-----:R-:W-:Y:S02]  /*205f0*/  LEA R3, R3, R2, 0x18 ;  /* 0x0000000203037211 */ /* 0x001fe400078ec0ff */
[----:B------:R-:W-:Y:S02]  /*20600*/  SHF.L.U32 R2, R0, 0x1f, RZ ;  /* 0x0000001f00027819 */ /* 0x000fe400000006ff */
[----:B------:R-:W-:-:S05]  /*20610*/  IADD3 R3, R3, 0x40, RZ ;  /* 0x0000004003037810 */ /* 0x000fca0007ffe0ff */
[----:B------:R-:W-:-:S04]  /*20620*/  IMAD R5, R6, 0x8, R3 ;  /* 0x0000000806057824 */ /* 0x000fc800078e0203 */
[----:B------:R-:W0:Y:S02]  /*20630*/  SYNCS.PHASECHK.TRANS64.TRYWAIT P0, [R5+URZ], R2 ;  /* 0x00000002050075a7 */ /* 0x000e24000800017f */
[----:B0-----:R-:W-:Y:S05]  /*20640*/  @!P0 BRA `(.L_x_436) ;  /* 0x0000000400808947 */ /* 0x001fea0003800000 */
.L_x_451:
[----:B------:R-:W-:-:S04]  /*20650*/  IADD3 R6, R6, 0x1, RZ ;  /* 0x0000000106067810 */ /* 0x000fc80007ffe0ff */
[----:B------:R-:W-:-:S04]  /*20660*/  ISETP.NE.AND P0, PT, R6, 0x8, PT ;  /* 0x000000080600780c */ /* 0x000fc80003f05270 */
[----:B0-----:R-:W-:Y:S02]  /*20670*/  SEL R5, RZ, 0x1, P0 ;  /* 0x00000001ff057807 */ /* 0x001fe40000000000 */
[----:B------:R-:W-:Y:S02]  /*20680*/  SEL R6, R6, RZ, P0 ;  /* 0x000000ff06067207 */ /* 0x000fe40000000000 */
[----:B------:R-:W-:Y:S02]  /*20690*/  LOP3.LUT R5, R0, R5, RZ, 0x3c, !PT ;  /* 0x0000000500057212 */ /* 0x000fe400078e3cff */
[----:B------:R-:W-:Y:S02]  /*206a0*/  LEA R7, R6, R3, 0x3 ;  /* 0x0000000306077211 */ /* 0x000fe400078e18ff */
[----:B------:R-:W-:-:S04]  /*206b0*/  SHF.L.U32 R0, R5, 0x1f, RZ ;  /* 0x0000001f05007819 */ /* 0x000fc800000006ff */
[----:B------:R-:W0:Y:S02]  /*206c0*/  SYNCS.PHASECHK.TRANS64.TRYWAIT P0, [R7+URZ], R0 ;  /* 0x00000000070075a7 */ /* 0x000e24000800017f */
[----:B0-----:R-:W-:Y:S05]  /*206d0*/  @!P0 BRA `(.L_x_437) ;  /* 0x0000000400708947 */ /* 0x001fea0003800000 */
.L_x_452:
[----:B0-----:R-:W-:-:S05]  /*206e0*/  VIADD R0, R6, 0x1 ;  /* 0x0000000106007836 */ /* 0x001fca0000000000 */
[----:B------:R-:W-:-:S04]  /*206f0*/  ISETP.NE.AND P0, PT, R0, 0x8, PT ;  /* 0x000000080000780c */ /* 0x000fc80003f05270 */
[----:B------:R-:W-:Y:S02]  /*20700*/  SEL R2, RZ, 0x1, P0 ;  /* 0x00000001ff027807 */ /* 0x000fe40000000000 */
[----:B------:R-:W-:Y:S02]  /*20710*/  SEL R4, R0, RZ, P0 ;  /* 0x000000ff00047207 */ /* 0x000fe40000000000 */
[----:B------:R-:W-:Y:S02]  /*20720*/  LOP3.LUT R5, R5, R2, RZ, 0x3c, !PT ;  /* 0x0000000205057212 */ /* 0x000fe400078e3cff */
[----:B------:R-:W-:Y:S02]  /*20730*/  LEA R7, R4, R3, 0x3 ;  /* 0x0000000304077211 */ /* 0x000fe400078e18ff */
[----:B------:R-:W-:-:S04]  /*20740*/  SHF.L.U32 R0, R5, 0x1f, RZ ;  /* 0x0000001f05007819 */ /* 0x000fc800000006ff */
[----:B------:R-:W0:Y:S02]  /*20750*/  SYNCS.PHASECHK.TRANS64.TRYWAIT P0, [R7+URZ], R0 ;  /* 0x00000000070075a7 */ /* 0x000e24000800017f */
[----:B0-----:R-:W-:Y:S05]  /*20760*/  @!P0 BRA `(.L_x_438) ;  /* 0x0000000400608947 */ /* 0x001fea0003800000 */
.L_x_453:
[----:B0-----:R-:W-:-:S04]  /*20770*/  IADD3 R0, R4, 0x1, RZ ;  /* 0x0000000104007810 */ /* 0x001fc80007ffe0ff */
[----:B------:R-:W-:-:S04]  /*20780*/  ISETP.NE.AND P0, PT, R0, 0x8, PT ;  /* 0x000000080000780c */ /* 0x000fc80003f05270 */
[----:B------:R-:W-:Y:S02]  /*20790*/  SEL R2, RZ, 0x1, P0 ;  /* 0x00000001ff027807 */ /* 0x000fe40000000000 */
[----:B------:R-:W-:Y:S02]  /*207a0*/  SEL R4, R0, RZ, P0 ;  /* 0x000000ff00047207 */ /* 0x000fe40000000000 */
[----:B------:R-:W-:-:S03]  /*207b0*/  LOP3.LUT R5, R5, R2, RZ, 0x3c, !PT ;  /* 0x0000000205057212 */ /* 0x000fc600078e3cff */
[----:B------:R-:W-:Y:S01]  /*207c0*/  IMAD R7, R4, 0x8, R3 ;  /* 0x0000000804077824 */ /* 0x000fe200078e0203 */
[----:B------:R-:W-:-:S04]  /*207d0*/  SHF.L.U32 R0, R5, 0x1f, RZ ;  /* 0x0000001f05007819 */ /* 0x000fc800000006ff */
[----:B------:R-:W0:Y:S02]  /*207e0*/  SYNCS.PHASECHK.TRANS64.TRYWAIT P0, [R7+URZ], R0 ;  /* 0x00000000070075a7 */ /* 0x000e24000800017f */
[----:B0-----:R-:W-:Y:S05]  /*207f0*/  @!P0 BRA `(.L_x_439) ;  /* 0x0000000400508947 */ /* 0x001fea0003800000 */
.L_x_454:
[----:B0-----:R-:W-:-:S04]  /*20800*/  IADD3 R0, R4, 0x1, RZ ;  /* 0x0000000104007810 */ /* 0x001fc80007ffe0ff */
        /* <DEDUP_REMOVED lines=8> */
.L_x_455:
        /* <DEDUP_REMOVED lines=9> */
.L_x_456:
        /* <DEDUP_REMOVED lines=9> */
.L_x_457:
[----:B0-----:R-:W-:-:S04]  /*209b0*/  IADD3 R0, R4, 0x1, RZ ;  /* 0x0000000104007810 */ /* 0x001fc80007ffe0ff */
[----:B------:R-:W-:-:S04]  /*209c0*/  ISETP.NE.AND P0, PT, R0, 0x8, PT ;  /* 0x000000080000780c */ /* 0x000fc80003f05270 */
[----:B------:R-:W-:Y:S02]  /*209d0*/  SEL R2, RZ, 0x1, P0 ;  /* 0x00000001ff027807 */ /* 0x000fe40000000000 */
[----:B------:R-:W-:Y:S02]  /*209e0*/  SEL R0, R0, RZ, P0 ;  /* 0x000000ff00007207 */ /* 0x000fe40000000000 */
[----:B------:R-:W-:Y:S02]  /*209f0*/  LOP3.LUT R2, R5, R2, RZ, 0x3c, !PT ;  /* 0x0000000205027212 */ /* 0x000fe400078e3cff */
[----:B------:R-:W-:Y:S02]  /*20a00*/  LEA R3, R0, R3, 0x3 ;  /* 0x0000000300037211 */ /* 0x000fe400078e18ff */
[----:B------:R-:W-:-:S07]  /*20a10*/  SHF.L.U32 R0, R2, 0x1f, RZ ;  /* 0x0000001f02007819 */ /* 0x000fce00000006ff */
.L_x_443:
[----:B0-----:R0:W1:Y:S02]  /*20a20*/  SYNCS.PHASECHK.TRANS64.TRYWAIT P0, [R3+URZ], R0 ;  /* 0x00000000030075a7 */ /* 0x001064000800017f */
[----:B-1----:R-:W-:Y:S05]  /*20a30*/  @!P0 NANOSLEEP.SYNCS 0x989680 ;  /* 0x009896800000895d */ /* 0x002fea0003900000 */
[----:B------:R-:W1:Y:S02]  /*20a40*/  @!P0 SYNCS.PHASECHK.TRANS64 P0, [R3+URZ], R0 ;  /* 0x00000000030085a7 */ /* 0x000e64000800007f */
[----:B-1----:R-:W-:Y:S05]  /*20a50*/  @!P0 BRA `(.L_x_443) ;  /* 0xfffffffc00f08947 */ /* 0x002fea000383ffff */
.L_x_434:
[----:B------:R-:W-:Y:S05]  /*20a60*/  BSYNC B0 ;  /* 0x0000000000007941 */ /* 0x000fea0003800000 */
.L_x_433:
[----:B------:R-:W-:Y:S05]  /*20a70*/  EXIT ;  /* 0x000000000000794d */ /* 0x000fea0003800000 */
.L_x_22:
[----:B-----5:R2:W-:Y:S02]  /*20a80*/  STL [R1+0x47c], R0 ;  /* 0x00047c0001007387 */ /* 0x0205e40000100800 */
[----:B--2---:R-:W-:-:S04]  /*20a90*/  IMAD.U32 R0, RZ, RZ, UR8 ;  /* 0x00000008ff007e24 */ /* 0x004fc8000f8e00ff */
[----:B------:R2:W3:Y:S03]  /*20aa0*/  SYNCS.PHASECHK.TRANS64.TRYWAIT P0, [R0+URZ], R2 ;  /* 0x00000002000075a7 */ /* 0x0004e6000800017f */
[----:B---3--:R-:W-:Y:S05]  /*20ab0*/  @!P0 NANOSLEEP.SYNCS 0x989680 ;  /* 0x009896800000895d */ /* 0x008fea0003900000 */
[----:B------:R2:W3:Y:S02]  /*20ac0*/  @!P0 SYNCS.PHASECHK.TRANS64 P0, [R0+URZ], R2 ;  /* 0x00000002000085a7 */ /* 0x0004e4000800007f */
[----:B--2---:R2:W5:Y:S02]  /*20ad0*/  LDL.LU R0, [R1+0x47c] ;  /* 0x00047c0001007983 */ /* 0x0045640000300800 */
[----:B--23--:R-:W-:Y:S05]  /*20ae0*/  @!P0 BRA `(.L_x_22) ;  /* 0xfffffffc00e48947 */ /* 0x00cfea000383ffff */
[----:B------:R-:W-:Y:S05]  /*20af0*/  BRA `(.L_x_21) ;  /* 0xfffffe2400587947 */ /* 0x000fea000383ffff */
.L_x_421:
[----:B------:R-:W-:Y:S01]  /*20b00*/  BSSY B1, `(.L_x_444) ;  /* 0x0000006000017945 */ /* 0x000fe20003800000 */
[----:B------:R-:W-:-:S07]  /*20b10*/  MOV R2, 0xffffffff ;  /* 0xffffffff00027802 */ /* 0x000fce0000000f00 */
[----:B------:R-:W-:Y:S05]  /*20b20*/  WARPSYNC.COLLECTIVE R2, `(.L_x_445) ;  /* 0x00000000020c7348 */ /* 0x000fea0003c00000 */
[----:B------:R-:W-:Y:S02]  /*20b30*/  ELECT P0, UR62, PT ;  /* 0x00000000003e782f */ /* 0x000fe40003800000 */
[----:B------:R-:W-:Y:S01]  /*20b40*/  MOV R2, UR62 ;  /* 0x0000003e00027c02 */ /* 0x000fe20008000f00 */
[----:B------:R-:W-:Y:S10]  /*20b50*/  ENDCOLLECTIVE ;  /* 0x000000000000791b */ /* 0x000ff40003800000 */
.L_x_445:
[----:B------:R-:W-:Y:S05]  /*20b60*/  BSYNC B1 ;  /* 0x0000000000017941 */ /* 0x000fea0003800000 */
.L_x_444:
[----:B------:R-:W-:Y:S05]  /*20b70*/  BRA `(.L_x_446) ;  /* 0xffffffec00687947 */ /* 0x000fea000383ffff */
.L_x_424:
[----:B0-----:R0:W1:Y:S02]  /*20b80*/  SYNCS.PHASECHK.TRANS64.TRYWAIT P0, [R17+URZ+0x40], R18 ;  /* 0x00004012110075a7 */ /* 0x001064000800017f */
[----:B-1----:R-:W-:Y:S05]  /*20b90*/  @!P0 NANOSLEEP.SYNCS 0x989680 ;  /* 0x009896800000895d */ /* 0x002fea0003900000 */
[----:B------:R-:W1:Y:S02]  /*20ba0*/  @!P0 SYNCS.PHASECHK.TRANS64 P0, [R17+URZ+0x40], R18 ;  /* 0x00004012110085a7 */ /* 0x000e64000800007f */
[----:B-1----:R-:W-:Y:S05]  /*20bb0*/  @!P0 BRA `(.L_x_424) ;  /* 0xfffffffc00f08947 */ /* 0x002fea000383ffff */
[----:B------:R-:W-:Y:S05]  /*20bc0*/  BRA `(.L_x_447) ;  /* 0xffffffec009c7947 */ /* 0x000fea000383ffff */
.L_x_432:
[----:B------:R-:W-:Y:S01]  /*20bd0*/  BSSY B0, `(.L_x_448) ;  /* 0x0000006000007945 */ /* 0x000fe20003800000 */
[----:B------:R-:W-:-:S07]  /*20be0*/  MOV R2, 0xffffffff ;  /* 0xffffffff00027802 */ /* 0x000fce0000000f00 */
[----:B------:R-:W-:Y:S05]  /*20bf0*/  WARPSYNC.COLLECTIVE R2, `(.L_x_449) ;  /* 0x00000000020c7348 */ /* 0x000fea0003c00000 */
[----:B------:R-:W-:Y:S02]  /*20c00*/  ELECT P0, UR62, PT ;  /* 0x00000000003e782f */ /* 0x000fe40003800000 */
[----:B------:R-:W-:Y:S01]  /*20c10*/  MOV R2, UR62 ;  /* 0x0000003e00027c02 */ /* 0x000fe20008000f00 */
[----:B------:R-:W-:Y:S10]  /*20c20*/  ENDCOLLECTIVE ;  /* 0x000000000000791b */ /* 0x000ff40003800000 */
.L_x_449:
[----:B------:R-:W-:Y:S05]  /*20c30*/  BSYNC B0 ;  /* 0x0000000000007941 */ /* 0x000fea0003800000 */
.L_x_448:
[----:B------:R-:W-:Y:S05]  /*20c40*/  BRA `(.L_x_450) ;  /* 0xfffffff800447947 */ /* 0x000fea000383ffff */
.L_x_436:
[----:B0-----:R0:W1:Y:S02]  /*20c50*/  SYNCS.PHASECHK.TRANS64.TRYWAIT P0, [R5+URZ], R2 ;  /* 0x00000002050075a7 */ /* 0x001064000800017f */
[----:B-1----:R-:W-:Y:S05]  /*20c60*/  @!P0 NANOSLEEP.SYNCS 0x989680 ;  /* 0x009896800000895d */ /* 0x002fea0003900000 */
[----:B------:R-:W1:Y:S02]  /*20c70*/  @!P0 SYNCS.PHASECHK.TRANS64 P0, [R5+URZ], R2 ;  /* 0x00000002050085a7 */ /* 0x000e64000800007f */
[----:B-1----:R-:W-:Y:S05]  /*20c80*/  @!P0 BRA `(.L_x_436) ;  /* 0xfffffffc00f08947 */ /* 0x002fea000383ffff */
[----:B------:R-:W-:Y:S05]  /*20c90*/  BRA `(.L_x_451) ;  /* 0xfffffff8006c7947 */ /* 0x000fea000383ffff */
.L_x_437:
[----:B0-----:R0:W1:Y:S02]  /*20ca0*/  SYNCS.PHASECHK.TRANS64.TRYWAIT P0, [R7+URZ], R0 ;  /* 0x00000000070075a7 */ /* 0x001064000800017f */
[----:B-1----:R-:W-:Y:S05]  /*20cb0*/  @!P0 NANOSLEEP.SYNCS 0x989680 ;  /* 0x009896800000895d */ /* 0x002fea0003900000 */
[----:B------:R-:W1:Y:S02]  /*20cc0*/  @!P0 SYNCS.PHASECHK.TRANS64 P0, [R7+URZ], R0 ;  /* 0x00000000070085a7 */ /* 0x000e64000800007f */
[----:B-1----:R-:W-:Y:S05]  /*20cd0*/  @!P0 BRA `(.L_x_437) ;  /* 0xfffffffc00f08947 */ /* 0x002fea000383ffff */
[----:B------:R-:W-:Y:S05]  /*20ce0*/  BRA `(.L_x_452) ;  /* 0xfffffff8007c7947 */ /* 0x000fea000383ffff */
.L_x_438:
[----:B0-----:R0:W1:Y:S02]  /*20cf0*/  SYNCS.PHASECHK.TRANS64.TRYWAIT P0, [R7+URZ], R0 ;  /* 0x00000000070075a7 */ /* 0x001064000800017f */
[----:B-1----:R-:W-:Y:S05]  /*20d00*/  @!P0 NANOSLEEP.SYNCS 0x989680 ;  /* 0x009896800000895d */ /* 0x002fea0003900000 */
[----:B------:R-:W1:Y:S02]  /*20d10*/  @!P0 SYNCS.PHASECHK.TRANS64 P0, [R7+URZ], R0 ;  /* 0x00000000070085a7 */ /* 0x000e64000800007f */
[----:B-1----:R-:W-:Y:S05]  /*20d20*/  @!P0 BRA `(.L_x_438) ;  /* 0xfffffffc00f08947 */ /* 0x002fea000383ffff */
[----:B------:R-:W-:Y:S05]  /*20d30*/  BRA `(.L_x_453) ;  /* 0xfffffff8008c7947 */ /* 0x000fea000383ffff */
.L_x_439:
[----:B0-----:R0:W1:Y:S02]  /*20d40*/  SYNCS.PHASECHK.TRANS64.TRYWAIT P0, [R7+URZ], R0 ;  /* 0x00000000070075a7 */ /* 0x001064000800017f */
[----:B-1----:R-:W-:Y:S05]  /*20d50*/  @!P0 NANOSLEEP.SYNCS 0x989680 ;  /* 0x009896800000895d */ /* 0x002fea0003900000 */
[----:B------:R-:W1:Y:S02]  /*20d60*/  @!P0 SYNCS.PHASECHK.TRANS64 P0, [R7+URZ], R0 ;  /* 0x00000000070085a7 */ /* 0x000e64000800007f */
[----:B-1----:R-:W-:Y:S05]  /*20d70*/  @!P0 BRA `(.L_x_439) ;  /* 0xfffffffc00f08947 */ /* 0x002fea000383ffff */
[----:B------:R-:W-:Y:S05]  /*20d80*/  BRA `(.L_x_454) ;  /* 0xfffffff8009c7947 */ /* 0x000fea000383ffff */
.L_x_440:
[----:B0-----:R0:W1:Y:S02]  /*20d90*/  SYNCS.PHASECHK.TRANS64.TRYWAIT P0, [R7+URZ], R0 ;  /* 0x00000000070075a7 */ /* 0x001064000800017f */
[----:B-1----:R-:W-:Y:S05]  /*20da0*/  @!P0 NANOSLEEP.SYNCS 0x989680 ;  /* 0x009896800000895d */ /* 0x002fea0003900000 */
[----:B------:R-:W1:Y:S02]  /*20db0*/  @!P0 SYNCS.PHASECHK.TRANS64 P0, [R7+URZ], R0 ;  /* 0x00000000070085a7 */ /* 0x000e64000800007f */
[----:B-1----:R-:W-:Y:S05]  /*20dc0*/  @!P0 BRA `(.L_x_440) ;  /* 0xfffffffc00f08947 */ /* 0x002fea000383ffff */
[----:B------:R-:W-:Y:S05]  /*20dd0*/  BRA `(.L_x_455) ;  /* 0xfffffff800ac7947 */ /* 0x000fea000383ffff */
.L_x_441:
[----:B0-----:R0:W1:Y:S02]  /*20de0*/  SYNCS.PHASECHK.TRANS64.TRYWAIT P0, [R7+URZ], R0 ;  /* 0x00000000070075a7 */ /* 0x001064000800017f */
[----:B-1----:R-:W-:Y:S05]  /*20df0*/  @!P0 NANOSLEEP.SYNCS 0x989680 ;  /* 0x009896800000895d */ /* 0x002fea0003900000 */
[----:B------:R-:W1:Y:S02]  /*20e00*/  @!P0 SYNCS.PHASECHK.TRANS64 P0, [R7+URZ], R0 ;  /* 0x00000000070085a7 */ /* 0x000e64000800007f */
[----:B-1----:R-:W-:Y:S05]  /*20e10*/  @!P0 BRA `(.L_x_441) ;  /* 0xfffffffc00f08947 */ /* 0x002fea000383ffff */
[----:B------:R-:W-:Y:S05]  /*20e20*/  BRA `(.L_x_456) ;  /* 0xfffffff800bc7947 */ /* 0x000fea000383ffff */
.L_x_442:
[----:B0-----:R0:W1:Y:S02]  /*20e30*/  SYNCS.PHASECHK.TRANS64.TRYWAIT P0, [R7+URZ], R0 ;  /* 0x00000000070075a7 */ /* 0x001064000800017f */
[----:B-1----:R-:W-:Y:S05]  /*20e40*/  @!P0 NANOSLEEP.SYNCS 0x989680 ;  /* 0x009896800000895d */ /* 0x002fea0003900000 */
[----:B------:R-:W1:Y:S02]  /*20e50*/  @!P0 SYNCS.PHASECHK.TRANS64 P0, [R7+URZ], R0 ;  /* 0x00000000070085a7 */ /* 0x000e64000800007f */
[----:B-1----:R-:W-:Y:S05]  /*20e60*/  @!P0 BRA `(.L_x_442) ;  /* 0xfffffffc00f08947 */ /* 0x002fea000383ffff */
[----:B------:R-:W-:Y:S05]  /*20e70*/  BRA `(.L_x_457) ;  /* 0xfffffff800cc7947 */ /* 0x000fea000383ffff */
.L_x_458:
[----:B------:R-:W-:-:S00]  /*20e80*/  BRA `(.L_x_458) ;  /* 0xfffffffc00fc7947 */ /* 0x000fc0000383ffff */
[----:B------:R-:W-:-:S00]  /*20e90*/  NOP ;  /* 0x0000000000007918 */ /* 0x000fc00000000000 */
        /* <DEDUP_REMOVED lines=14> */
.L_x_459:


//--------------------- .nv.shared._ZN7cutlass13device_kernelINS_4gemm6kernel13GemmUniversalIN4cute5tupleIJiiiiEEENS1_10collective13CollectiveMmaINS1_43MainloopSm90TmaGmmaWarpSpecializedSparseFP8ILi8ENS5_IJNS4_1CILi2EEENSA_ILi1EEESC_EEENS1_35KernelTmaWarpSpecializedCooperativeEEENS5_IJNSA_ILi256EEESG_NSA_ILi64EEEEEENS_12float_e4m3_tENS5_IJNS4_6LayoutINS5_IJiNS5_IJSB_iEEEiEEENS5_IJlNS5_IJSC_SB_EEElEEEEENSK_INS5_IJNS5_IJSH_iEEESQ_iEEENS5_IJNS5_IJSH_NSA_ILi4096EEEEEENS5_IJSC_lEEElEEEEEEEESJ_NS5_IJlSC_lEEENS4_8TiledMMAINS4_8MMA_AtomIJNS4_4SM904GMMA6SPARSE32GMMA_64x256x64_F32E4M3E4M3_SS_TNILNS12_7ScaleInE1ELS15_1ELNS12_9SparseSelE0EEEEEENSK_ISD_NS5_IJSC_NSA_ILi0EEES19_EEEEENS5_IJNS4_10UnderscoreES1C_S1C_EEEEENS4_13SM90_TMA_LOADENS4_14ComposedLayoutINS4_7SwizzleILi1ELi4ELi3EEENS4_25smem_sparse_ptr_flag_bitsILi2ELi8EEENSK_INS5_IJNS5_IJSC_NSA_ILi8EEEEEENS5_IJSB_NSA_ILi32EEEEEEEEENS5_IJNS5_IJS19_SH_EEESN_EEEEEEEvNS4_8identityENS4_23SM90_TMA_LOAD_MULTICASTENS1G_INS1H_ILi2ELi4ELi3EEENS4_18smem_ptr_flag_bitsILi8EEENSK_INS5_IJS1L_SH_EEENS5_IJSH_SC_EEEEEEEvS1U_EENS_8epilogue10collective6detail29Sm90TmaWarpSpecializedAdapterINS25_15DefaultEpilogueIfNS5_IJSC_llEEES29_NS24_6thread17LinearCombinationIfLi1EffLNS2A_9ScaleType4KindE0ELNS_15FloatRoundStyleE2EfEENS1_15EpilogueDefaultEEEEEvvEEEEvNT_6ParamsE --------------------------
	.section	.nv.shared._ZN7cutlass13device_kernelINS_4gemm6kernel13GemmUniversalIN4cute5tupleIJiiiiEEENS1_10collective13CollectiveMmaINS1_43MainloopSm90TmaGmmaWarpSpecializedSparseFP8ILi8ENS5_IJNS4_1CILi2EEENSA_ILi1EEESC_EEENS1_35KernelTmaWarpSpecializedCooperativeEEENS5_IJNSA_ILi256EEESG_NSA_ILi64EEEEEENS_12float_e4m3_tENS5_IJNS4_6LayoutINS5_IJiNS5_IJSB_iEEEiEEENS5_IJlNS5_IJSC_SB_EEElEEEEENSK_INS5_IJNS5_IJSH_iEEESQ_iEEENS5_IJNS5_IJSH_NSA_ILi4096EEEEEENS5_IJSC_lEEElEEEEEEEESJ_NS5_IJlSC_lEEENS4_8TiledMMAINS4_8MMA_AtomIJNS4_4SM904GMMA6SPARSE32GMMA_64x256x64_F32E4M3E4M3_SS_TNILNS12_7ScaleInE1ELS15_1ELNS12_9SparseSelE0EEEEEENSK_ISD_NS5_IJSC_NSA_ILi0EEES19_EEEEENS5_IJNS4_10UnderscoreES1C_S1C_EEEEENS4_13SM90_TMA_LOADENS4_14ComposedLayoutINS4_7SwizzleILi1ELi4ELi3EEENS4_25smem_sparse_ptr_flag_bitsILi2ELi8EEENSK_INS5_IJNS5_IJSC_NSA_ILi8EEEEEENS5_IJSB_NSA_ILi32EEEEEEEEENS5_IJNS5_IJS19_SH_EEESN_EEEEEEEvNS4_8identityENS4_23SM90_TMA_LOAD_MULTICASTENS1G_INS1H_ILi2ELi4ELi3EEENS4_18smem_ptr_flag_bitsILi8EEENSK_INS5_IJS1L_SH_EEENS5_IJSH_SC_EEEEEEEvS1U_EENS_8epilogue10collective6detail29Sm90TmaWarpSpecializedAdapterINS25_15DefaultEpilogueIfNS5_IJSC_llEEES29_NS24_6thread17LinearCombinationIfLi1EffLNS2A_9ScaleType4KindE0ELNS_15FloatRoundStyleE2EfEENS1_15EpilogueDefaultEEEEEvvEEEEvNT_6ParamsE,"aw",@nobits
	.sectionflags	@""
	.align	16
	.zero		1024


//--------------------- .nv.shared.reserved.0     --------------------------
	.section	.nv.shared.reserved.0,"aw",@nobits
	.weak		__nv_reservedSMEM_offset_0_alias
	.size		__nv_reservedSMEM_offset_0_alias, 0, 0
	.other		__nv_reservedSMEM_offset_0_alias,@"STO_CUDA_RESERVED_SHARED STV_DEFAULT"
__nv_reservedSMEM_offset_0_alias:
	.zero		0


//--------------------- .nv.global                --------------------------
	.section	.nv.global,"aw",@nobits
.nv.global:
	.type		_ZN39_INTERNAL_c3cdf8f3_4_k_cu_97dcceae_36044cute1_E,@object
	.size		_ZN39_INTERNAL_c3cdf8f3_4_k_cu_97dcceae_36044cute1_E,(_ZN39_INTERNAL_c3cdf8f3_4_k_cu_97dcceae_36044cuda3std3__45__cpo6cbeginE - _ZN39_INTERNAL_c3cdf8f3_4_k_cu_97dcceae_36044cute1_E)
_ZN39_INTERNAL_c3cdf8f3_4_k_cu_97dcceae_36044cute1_E:
	.zero		1
	.type		_ZN39_INTERNAL_c3cdf8f3_4_k_cu_97dcceae_36044cuda3std3__45__cpo6cbeginE,@object
	.size		_ZN39_INTERNAL_c3cdf8f3_4_k_cu_97dcceae_36044cuda3std3__45__cpo6cbeginE,(_ZN39_INTERNAL_c3cdf8f3_4_k_cu_97dcceae_36044cuda3std3__48in_placeE - _ZN39_INTERNAL_c3cdf8f3_4_k_cu_97dcceae_36044cuda3std3__45__cpo6cbeginE)
_ZN39_INTERNAL_c3cdf8f3_4_k_cu_97dcceae_36044cuda3std3__45__cpo6cbeginE:
	.zero		1
	.type		_ZN39_INTERNAL_c3cdf8f3_4_k_cu_97dcceae_36044cuda3std3__48in_placeE,@object
	.size		_ZN39_INTERNAL_c3cdf8f3_4_k_cu_97dcceae_36044cuda3std3__48in_placeE,(_ZN39_INTERNAL_c3cdf8f3_4_k_cu_97dcceae_36044cuda3std6ranges3__45__cpo9iter_moveE - _ZN39_INTERNAL_c3cdf8f3_4_k_cu_97dcceae_36044cuda3std3__48in_placeE)
_ZN39_INTERNAL_c3cdf8f3_4_k_cu_97dcceae_36044cuda3std3__48in_placeE:
	.zero		1
	.type		_ZN39_INTERNAL_c3cdf8f3_4_k_cu_97dcceae_36044cuda3std6ranges3__45__cpo9iter_moveE,@object
	.size		_ZN39_INTERNAL_c3cdf8f3_4_k_cu_97dcceae_36044cuda3std6ranges3__45__cpo9iter_moveE,(_ZN39_INTERNAL_c3cdf8f3_4_k_cu_97dcceae_36044cuda3std3__45__cpo5beginE - _ZN39_INTERNAL_c3cdf8f3_4_k_cu_97dcceae_36044cuda3std6ranges3__45__cpo9iter_moveE)
_ZN39_INTERNAL_c3cdf8f3_4_k_cu_97dcceae_36044cuda3std6ranges3__45__cpo9iter_moveE:
	.zero		1
	.type		_ZN39_INTERNAL_c3cdf8f3_4_k_cu_97dcceae_36044cuda3std3__45__cpo5beginE,@object
	.size		_ZN39_INTERNAL_c3cdf8f3_4_k_cu_97dcceae_36044cuda3std3__45__cpo5beginE,(_ZN39_INTERNAL_c3cdf8f3_4_k_cu_97dcceae_36044cuda3std3__441_GLOBAL__N__c3cdf8f3_4_k_cu_97dcceae_36046ignoreE - _ZN39_INTERNAL_c3cdf8f3_4_k_cu_97dcceae_36044cuda3std3__45__cpo5beginE)
_ZN39_INTERNAL_c3cdf8f3_4_k_cu_97dcceae_36044cuda3std3__45__cpo5beginE:
	.zero		1
	.type		_ZN39_INTERNAL_c3cdf8f3_4_k_cu_97dcceae_36044cuda3std3__441_GLOBAL__N__c3cdf8f3_4_k_cu_97dcceae_36046ignoreE,@object
	.size		_ZN39_INTERNAL_c3cdf8f3_4_k_cu_97dcceae_36044cuda3std3__441_GLOBAL__N__c3cdf8f3_4_k_cu_97dcceae_36046ignoreE,(_ZN39_INTERNAL_c3cdf8f3_4_k_cu_97dcceae_36044cute7productE - _ZN39_INTERNAL_c3cdf8f3_4_k_cu_97dcceae_36044cuda3std3__441_GLOBAL__N__c3cdf8f3_4_k_cu_97dcceae_36046ignoreE)
_ZN39_INTERNAL_c3cdf8f3_4_k_cu_97dcceae_36044cuda3std3__441_GLOBAL__N__c3cdf8f3_4_k_cu_97dcceae_36046ignoreE:
	.zero		1
	.type		_ZN39_INTERNAL_c3cdf8f3_4_k_cu_97dcceae_36044cute7productE,@object
	.size		_ZN39_INTERNAL_c3cdf8f3_4_k_cu_97dcceae_36044cute7productE,(_ZN39_INTERNAL_c3cdf8f3_4_k_cu_97dcceae_36044cuda3std3__45__cpo3endE - _ZN39_INTERNAL_c3cdf8f3_4_k_cu_97dcceae_36044cute7productE)
_ZN39_INTERNAL_c3cdf8f3_4_k_cu_97dcceae_36044cute7productE:
	.zero		1
	.type		_ZN39_INTERNAL_c3cdf8f3_4_k_cu_97dcceae_36044cuda3std3__45__cpo3endE,@object
	.size		_ZN39_INTERNAL_c3cdf8f3_4_k_cu_97dcceae_36044cuda3std3__45__cpo3endE,(_ZN39_INTERNAL_c3cdf8f3_4_k_cu_97dcceae_36044cuda3std3__419piecewise_constructE - _ZN39_INTERNAL_c3cdf8f3_4_k_cu_97dcceae_36044cuda3std3__45__cpo3endE)
_ZN39_INTERNAL_c3cdf8f3_4_k_cu_97dcceae_36044cuda3std3__45__cpo3endE:
	.zero		1
	.type		_ZN39_INTERNAL_c3cdf8f3_4_k_cu_97dcceae_36044cuda3std3__419piecewise_constructE,@object
	.size		_ZN39_INTERNAL_c3cdf8f3_4_k_cu_97dcceae_36044cuda3std3__419piecewise_constructE,(_ZN39_INTERNAL_c3cdf8f3_4_k_cu_97dcceae_36044cuda3std3__45__cpo4cendE - _ZN39_INTERNAL_c3cdf8f3_4_k_cu_97dcceae_36044cuda3std3__419piecewise_constructE)
_ZN39_INTERNAL_c3cdf8f3_4_k_cu_97dcceae_36044cuda3std3__419piecewise_constructE:
	.zero		1
	.type		_ZN39_INTERNAL_c3cdf8f3_4_k_cu_97dcceae_36044cuda3std3__45__cpo4cendE,@object
	.size		_ZN39_INTERNAL_c3cdf8f3_4_k_cu_97dcceae_36044cuda3std3__45__cpo4cendE,(_ZN39_INTERNAL_c3cdf8f3_4_k_cu_97dcceae_36044cuda3std6ranges3__45__cpo4swapE - _ZN39_INTERNAL_c3cdf8f3_4_k_cu_97dcceae_36044cuda3std3__45__cpo4cendE)
_ZN39_INTERNAL_c3cdf8f3_4_k_cu_97dcceae_36044cuda3std3__45__cpo4cendE:
	.zero		1
	.type		_ZN39_INTERNAL_c3cdf8f3_4_k_cu_97dcceae_36044cuda3std6ranges3__45__cpo4swapE,@object
	.size		_ZN39_INTERNAL_c3cdf8f3_4_k_cu_97dcceae_36044cuda3std6ranges3__45__cpo4swapE,(.L_7 - _ZN39_INTERNAL_c3cdf8f3_4_k_cu_97dcceae_36044cuda3std6ranges3__45__cpo4swapE)
_ZN39_INTERNAL_c3cdf8f3_4_k_cu_97dcceae_36044cuda3std6ranges3__45__cpo4swapE:
	.zero		1
.L_7:


//--------------------- .nv.constant0._ZN7cutlass13device_kernelINS_4gemm6kernel13GemmUniversalIN4cute5tupleIJiiiiEEENS1_10collective13CollectiveMmaINS1_43MainloopSm90TmaGmmaWarpSpecializedSparseFP8ILi8ENS5_IJNS4_1CILi2EEENSA_ILi1EEESC_EEENS1_35KernelTmaWarpSpecializedCooperativeEEENS5_IJNSA_ILi256EEESG_NSA_ILi64EEEEEENS_12float_e4m3_tENS5_IJNS4_6LayoutINS5_IJiNS5_IJSB_iEEEiEEENS5_IJlNS5_IJSC_SB_EEElEEEEENSK_INS5_IJNS5_IJSH_iEEESQ_iEEENS5_IJNS5_IJSH_NSA_ILi4096EEEEEENS5_IJSC_lEEElEEEEEEEESJ_NS5_IJlSC_lEEENS4_8TiledMMAINS4_8MMA_AtomIJNS4_4SM904GMMA6SPARSE32GMMA_64x256x64_F32E4M3E4M3_SS_TNILNS12_7ScaleInE1ELS15_1ELNS12_9SparseSelE0EEEEEENSK_ISD_NS5_IJSC_NSA_ILi0EEES19_EEEEENS5_IJNS4_10UnderscoreES1C_S1C_EEEEENS4_13SM90_TMA_LOADENS4_14ComposedLayoutINS4_7SwizzleILi1ELi4ELi3EEENS4_25smem_sparse_ptr_flag_bitsILi2ELi8EEENSK_INS5_IJNS5_IJSC_NSA_ILi8EEEEEENS5_IJSB_NSA_ILi32EEEEEEEEENS5_IJNS5_IJS19_SH_EEESN_EEEEEEEvNS4_8identityENS4_23SM90_TMA_LOAD_MULTICASTENS1G_INS1H_ILi2ELi4ELi3EEENS4_18smem_ptr_flag_bitsILi8EEENSK_INS5_IJS1L_SH_EEENS5_IJSH_SC_EEEEEEEvS1U_EENS_8epilogue10collective6detail29Sm90TmaWarpSpecializedAdapterINS25_15DefaultEpilogueIfNS5_IJSC_llEEES29_NS24_6thread17LinearCombinationIfLi1EffLNS2A_9ScaleType4KindE0ELNS_15FloatRoundStyleE2EfEENS1_15EpilogueDefaultEEEEEvvEEEEvNT_6ParamsE --------------------------
	.section	.nv.constant0._ZN7cutlass13device_kernelINS_4gemm6kernel13GemmUniversalIN4cute5tupleIJiiiiEEENS1_10collective13CollectiveMmaINS1_43MainloopSm90TmaGmmaWarpSpecializedSparseFP8ILi8ENS5_IJNS4_1CILi2EEENSA_ILi1EEESC_EEENS1_35KernelTmaWarpSpecializedCooperativeEEENS5_IJNSA_ILi256EEESG_NSA_ILi64EEEEEENS_12float_e4m3_tENS5_IJNS4_6LayoutINS5_IJiNS5_IJSB_iEEEiEEENS5_IJlNS5_IJSC_SB_EEElEEEEENSK_INS5_IJNS5_IJSH_iEEESQ_iEEENS5_IJNS5_IJSH_NSA_ILi4096EEEEEENS5_IJSC_lEEElEEEEEEEESJ_NS5_IJlSC_lEEENS4_8TiledMMAINS4_8MMA_AtomIJNS4_4SM904GMMA6SPARSE32GMMA_64x256x64_F32E4M3E4M3_SS_TNILNS12_7ScaleInE1ELS15_1ELNS12_9SparseSelE0EEEEEENSK_ISD_NS5_IJSC_NSA_ILi0EEES19_EEEEENS5_IJNS4_10UnderscoreES1C_S1C_EEEEENS4_13SM90_TMA_LOADENS4_14ComposedLayoutINS4_7SwizzleILi1ELi4ELi3EEENS4_25smem_sparse_ptr_flag_bitsILi2ELi8EEENSK_INS5_IJNS5_IJSC_NSA_ILi8EEEEEENS5_IJSB_NSA_ILi32EEEEEEEEENS5_IJNS5_IJS19_SH_EEESN_EEEEEEEvNS4_8identityENS4_23SM90_TMA_LOAD_MULTICASTENS1G_INS1H_ILi2ELi4ELi3EEENS4_18smem_ptr_flag_bitsILi8EEENSK_INS5_IJS1L_SH_EEENS5_IJSH_SC_EEEEEEEvS1U_EENS_8epilogue10collective6detail29Sm90TmaWarpSpecializedAdapterINS25_15DefaultEpilogueIfNS5_IJSC_llEEES29_NS24_6thread17LinearCombinationIfLi1EffLNS2A_9ScaleType4KindE0ELNS_15FloatRoundStyleE2EfEENS1_15EpilogueDefaultEEEEEvvEEEEvNT_6ParamsE,"a",@progbits
	.sectionflags	@""
	.align	4
.nv.constant0._ZN7cutlass13device_kernelINS_4gemm6kernel13GemmUniversalIN4cute5tupleIJiiiiEEENS1_10collective13CollectiveMmaINS1_43MainloopSm90TmaGmmaWarpSpecializedSparseFP8ILi8ENS5_IJNS4_1CILi2EEENSA_ILi1EEESC_EEENS1_35KernelTmaWarpSpecializedCooperativeEEENS5_IJNSA_ILi256EEESG_NSA_ILi64EEEEEENS_12float_e4m3_tENS5_IJNS4_6LayoutINS5_IJiNS5_IJSB_iEEEiEEENS5_IJlNS5_IJSC_SB_EEElEEEEENSK_INS5_IJNS5_IJSH_iEEESQ_iEEENS5_IJNS5_IJSH_NSA_ILi4096EEEEEENS5_IJSC_lEEElEEEEEEEESJ_NS5_IJlSC_lEEENS4_8TiledMMAINS4_8MMA_AtomIJNS4_4SM904GMMA6SPARSE32GMMA_64x256x64_F32E4M3E4M3_SS_TNILNS12_7ScaleInE1ELS15_1ELNS12_9SparseSelE0EEEEEENSK_ISD_NS5_IJSC_NSA_ILi0EEES19_EEEEENS5_IJNS4_10UnderscoreES1C_S1C_EEEEENS4_13SM90_TMA_LOADENS4_14ComposedLayoutINS4_7SwizzleILi1ELi4ELi3EEENS4_25smem_sparse_ptr_flag_bitsILi2ELi8EEENSK_INS5_IJNS5_IJSC_NSA_ILi8EEEEEENS5_IJSB_NSA_ILi32EEEEEEEEENS5_IJNS5_IJS19_SH_EEESN_EEEEEEEvNS4_8identityENS4_23SM90_TMA_LOAD_MULTICASTENS1G_INS1H_ILi2ELi4ELi3EEENS4_18smem_ptr_flag_bitsILi8EEENSK_INS5_IJS1L_SH_EEENS5_IJSH_SC_EEEEEEEvS1U_EENS_8epilogue10collective6detail29Sm90TmaWarpSpecializedAdapterINS25_15DefaultEpilogueIfNS5_IJSC_llEEES29_NS24_6thread17LinearCombinationIfLi1EffLNS2A_9ScaleType4KindE0ELNS_15FloatRoundStyleE2EfEENS1_15EpilogueDefaultEEEEEvvEEEEvNT_6ParamsE:
	.zero		1920


//--------------------- SYMBOLS --------------------------

	.type		.nv.reservedSmem.offset0,@object
	.size		.nv.reservedSmem.offset0,0x4
